	.target	sm_90a

	.elftype	@"ET_EXEC"


//--------------------- .note.nv.tkinfo           --------------------------
	.section	.note.nv.tkinfo,"",@"SHT_NOTE"
	.sectionflags	@"SHF_NOTE_NV_TKINFO"
	.tkinfo
        /*0018*/ 	.word	0x00000002
        /*0030*/ 	.string	""
        /*0030*/ 	.string	"ptxas"
        /*0030*/ 	.string	"Cuda compilation tools, release 13.0, V13.0.88"
        /*0030*/ 	.string	"Build cuda_13.0.r13.0/compiler.36424714_0"
        /*0030*/ 	.string	"-arch sm_90a -m 64 "



//--------------------- .note.nv.cuinfo           --------------------------
	.section	.note.nv.cuinfo,"",@"SHT_NOTE"
	.sectionflags	@"SHF_NOTE_NV_CUINFO"
        /*0018*/ 	.short	0x0002
        /*001a*/ 	.short	0x005a
        /*001c*/ 	.short	0x0082
	.zero		2


//--------------------- .nv.info                  --------------------------
	.section	.nv.info,"",@"SHT_CUDA_INFO"
	.align	4


	//----- nvinfo : EIATTR_REGCOUNT
	.align		4
        /*0000*/ 	.byte	0x04, 0x2f
        /*0002*/ 	.short	(.L_18 - .L_17)
	.align		4
.L_17:
        /*0004*/ 	.word	index@(_ZN7cutlass13device_kernelINS_4gemm6kernel13GemmUniversalIN4cute5tupleIJiiiiEEENS1_10collective13CollectiveMmaINS1_34MainloopSm90TmaGmmaWarpSpecializedILi4ENS5_IJNS4_1CILi2EEENSA_ILi1EEESC_EEENS1_35KernelTmaWarpSpecializedCooperativeEEENS5_IJNSA_ILi256EEENSA_ILi128EEENSA_ILi64EEEEEENS_10bfloat16_tENS5_IJlSC_lEEESK_SL_NS4_8TiledMMAINS4_8MMA_AtomIJNS4_4SM904GMMA28MMA_64x128x16_F32BF16BF16_SSILNSP_5MajorE0ELSR_0ELNSP_7ScaleInE1ELSS_1EEEEEENS4_6LayoutISD_NS5_IJSC_NSA_ILi0EEESW_EEEEENS5_IJNS4_10UnderscoreESZ_SZ_EEEEENS4_13SM90_TMA_LOADENS4_14ComposedLayoutINS4_7SwizzleILi3ELi4ELi3EEENS4_18smem_ptr_flag_bitsILi16EEENSV_INS5_IJNSA_ILi8EEESI_EEENS5_IJSI_SC_EEEEEEEvNS4_8identityENS4_23SM90_TMA_LOAD_MULTICASTES1C_vS1D_EENS_8epilogue10collective18CollectiveEpilogueINS1G_22Sm90TmaWarpSpecializedILi4ELi2ELi16ELb1ELb0EEEJSJ_NS5_IJSH_NSA_ILi32EEEEEESK_SL_SK_SL_NS1G_6fusion15FusionCallbacksIS1K_NS1N_13LinCombEltActINS1G_6thread4SiLuESK_fSK_fLNS_15FloatRoundStyleE2EEESJ_S1M_JEEES12_NS13_INS14_ILi2ELi4ELi3EEES17_NSV_INS5_IJS18_S1L_EEENS5_IJS1L_SC_EEEEEEENS4_17SM75_U32x4_LDSM_NENS4_14SM90_TMA_STOREES1Z_NS4_17SM90_U32x4_STSM_NENS4_9Copy_AtomIJS22_NS_6half_tEEEEvEEEvvEEEEvNT_6ParamsE)
        /*0008*/ 	.word	0x000000a8


	//----- nvinfo : EIATTR_FRAME_SIZE
	.align		4
.L_18:
        /*000c*/ 	.byte	0x04, 0x11
        /*000e*/ 	.short	(.L_20 - .L_19)
	.align		4
.L_19:
        /*0010*/ 	.word	index@($__internal_0_$__cuda_sm20_rcp_rn_f32_slowpath)
        /*0014*/ 	.word	0x00000000


	//----- nvinfo : EIATTR_FRAME_SIZE
	.align		4
.L_20:
        /*0018*/ 	.byte	0x04, 0x11
        /*001a*/ 	.short	(.L_22 - .L_21)
	.align		4
.L_21:
        /*001c*/ 	.word	index@(_ZN7cutlass13device_kernelINS_4gemm6kernel13GemmUniversalIN4cute5tupleIJiiiiEEENS1_10collective13CollectiveMmaINS1_34MainloopSm90TmaGmmaWarpSpecializedILi4ENS5_IJNS4_1CILi2EEENSA_ILi1EEESC_EEENS1_35KernelTmaWarpSpecializedCooperativeEEENS5_IJNSA_ILi256EEENSA_ILi128EEENSA_ILi64EEEEEENS_10bfloat16_tENS5_IJlSC_lEEESK_SL_NS4_8TiledMMAINS4_8MMA_AtomIJNS4_4SM904GMMA28MMA_64x128x16_F32BF16BF16_SSILNSP_5MajorE0ELSR_0ELNSP_7ScaleInE1ELSS_1EEEEEENS4_6LayoutISD_NS5_IJSC_NSA_ILi0EEESW_EEEEENS5_IJNS4_10UnderscoreESZ_SZ_EEEEENS4_13SM90_TMA_LOADENS4_14ComposedLayoutINS4_7SwizzleILi3ELi4ELi3EEENS4_18smem_ptr_flag_bitsILi16EEENSV_INS5_IJNSA_ILi8EEESI_EEENS5_IJSI_SC_EEEEEEEvNS4_8identityENS4_23SM90_TMA_LOAD_MULTICASTES1C_vS1D_EENS_8epilogue10collective18CollectiveEpilogueINS1G_22Sm90TmaWarpSpecializedILi4ELi2ELi16ELb1ELb0EEEJSJ_NS5_IJSH_NSA_ILi32EEEEEESK_SL_SK_SL_NS1G_6fusion15FusionCallbacksIS1K_NS1N_13LinCombEltActINS1G_6thread4SiLuESK_fSK_fLNS_15FloatRoundStyleE2EEESJ_S1M_JEEES12_NS13_INS14_ILi2ELi4ELi3EEES17_NSV_INS5_IJS18_S1L_EEENS5_IJS1L_SC_EEEEEEENS4_17SM75_U32x4_LDSM_NENS4_14SM90_TMA_STOREES1Z_NS4_17SM90_U32x4_STSM_NENS4_9Copy_AtomIJS22_NS_6half_tEEEEvEEEvvEEEEvNT_6ParamsE)
        /*0020*/ 	.word	0x00000000


	//----- nvinfo : EIATTR_MIN_STACK_SIZE
	.align		4
.L_22:
        /*0024*/ 	.byte	0x04, 0x12
        /*0026*/ 	.short	(.L_24 - .L_23)
	.align		4
.L_23:
        /*0028*/ 	.word	index@(_ZN7cutlass13device_kernelINS_4gemm6kernel13GemmUniversalIN4cute5tupleIJiiiiEEENS1_10collective13CollectiveMmaINS1_34MainloopSm90TmaGmmaWarpSpecializedILi4ENS5_IJNS4_1CILi2EEENSA_ILi1EEESC_EEENS1_35KernelTmaWarpSpecializedCooperativeEEENS5_IJNSA_ILi256EEENSA_ILi128EEENSA_ILi64EEEEEENS_10bfloat16_tENS5_IJlSC_lEEESK_SL_NS4_8TiledMMAINS4_8MMA_AtomIJNS4_4SM904GMMA28MMA_64x128x16_F32BF16BF16_SSILNSP_5MajorE0ELSR_0ELNSP_7ScaleInE1ELSS_1EEEEEENS4_6LayoutISD_NS5_IJSC_NSA_ILi0EEESW_EEEEENS5_IJNS4_10UnderscoreESZ_SZ_EEEEENS4_13SM90_TMA_LOADENS4_14ComposedLayoutINS4_7SwizzleILi3ELi4ELi3EEENS4_18smem_ptr_flag_bitsILi16EEENSV_INS5_IJNSA_ILi8EEESI_EEENS5_IJSI_SC_EEEEEEEvNS4_8identityENS4_23SM90_TMA_LOAD_MULTICASTES1C_vS1D_EENS_8epilogue10collective18CollectiveEpilogueINS1G_22Sm90TmaWarpSpecializedILi4ELi2ELi16ELb1ELb0EEEJSJ_NS5_IJSH_NSA_ILi32EEEEEESK_SL_SK_SL_NS1G_6fusion15FusionCallbacksIS1K_NS1N_13LinCombEltActINS1G_6thread4SiLuESK_fSK_fLNS_15FloatRoundStyleE2EEESJ_S1M_JEEES12_NS13_INS14_ILi2ELi4ELi3EEES17_NSV_INS5_IJS18_S1L_EEENS5_IJS1L_SC_EEEEEEENS4_17SM75_U32x4_LDSM_NENS4_14SM90_TMA_STOREES1Z_NS4_17SM90_U32x4_STSM_NENS4_9Copy_AtomIJS22_NS_6half_tEEEEvEEEvvEEEEvNT_6ParamsE)
        /*002c*/ 	.word	0x00000000
.L_24:


//--------------------- .nv.compat                --------------------------
	.section	.nv.compat,"",@"SHT_CUDA_COMPAT_INFO"
	.align	4
        /*0000*/ 	.byte	0x02, 0x09, 0x01, 0x00, 0x02, 0x02, 0x04, 0x00, 0x02, 0x05, 0x05, 0x00, 0x03, 0x07, 0x01, 0x01
        /*0010*/ 	.byte	0x02, 0x03, 0x01, 0x00, 0x02, 0x06, 0x01, 0x00, 0x04, 0x0b, 0x08, 0x00, 0x00, 0x00, 0x00, 0x00
        /*0020*/ 	.byte	0x00, 0x00, 0x00, 0x00


//--------------------- .nv.info._ZN7cutlass13device_kernelINS_4gemm6kernel13GemmUniversalIN4cute5tupleIJiiiiEEENS1_10collective13CollectiveMmaINS1_34MainloopSm90TmaGmmaWarpSpecializedILi4ENS5_IJNS4_1CILi2EEENSA_ILi1EEESC_EEENS1_35KernelTmaWarpSpecializedCooperativeEEENS5_IJNSA_ILi256EEENSA_ILi128EEENSA_ILi64EEEEEENS_10bfloat16_tENS5_IJlSC_lEEESK_SL_NS4_8TiledMMAINS4_8MMA_AtomIJNS4_4SM904GMMA28MMA_64x128x16_F32BF16BF16_SSILNSP_5MajorE0ELSR_0ELNSP_7ScaleInE1ELSS_1EEEEEENS4_6LayoutISD_NS5_IJSC_NSA_ILi0EEESW_EEEEENS5_IJNS4_10UnderscoreESZ_SZ_EEEEENS4_13SM90_TMA_LOADENS4_14ComposedLayoutINS4_7SwizzleILi3ELi4ELi3EEENS4_18smem_ptr_flag_bitsILi16EEENSV_INS5_IJNSA_ILi8EEESI_EEENS5_IJSI_SC_EEEEEEEvNS4_8identityENS4_23SM90_TMA_LOAD_MULTICASTES1C_vS1D_EENS_8epilogue10collective18CollectiveEpilogueINS1G_22Sm90TmaWarpSpecializedILi4ELi2ELi16ELb1ELb0EEEJSJ_NS5_IJSH_NSA_ILi32EEEEEESK_SL_SK_SL_NS1G_6fusion15FusionCallbacksIS1K_NS1N_13LinCombEltActINS1G_6thread4SiLuESK_fSK_fLNS_15FloatRoundStyleE2EEESJ_S1M_JEEES12_NS13_INS14_ILi2ELi4ELi3EEES17_NSV_INS5_IJS18_S1L_EEENS5_IJS1L_SC_EEEEEEENS4_17SM75_U32x4_LDSM_NENS4_14SM90_TMA_STOREES1Z_NS4_17SM90_U32x4_STSM_NENS4_9Copy_AtomIJS22_NS_6half_tEEEEvEEEvvEEEEvNT_6ParamsE --------------------------
	.section	.nv.info._ZN7cutlass13device_kernelINS_4gemm6kernel13GemmUniversalIN4cute5tupleIJiiiiEEENS1_10collective13CollectiveMmaINS1_34MainloopSm90TmaGmmaWarpSpecializedILi4ENS5_IJNS4_1CILi2EEENSA_ILi1EEESC_EEENS1_35KernelTmaWarpSpecializedCooperativeEEENS5_IJNSA_ILi256EEENSA_ILi128EEENSA_ILi64EEEEEENS_10bfloat16_tENS5_IJlSC_lEEESK_SL_NS4_8TiledMMAINS4_8MMA_AtomIJNS4_4SM904GMMA28MMA_64x128x16_F32BF16BF16_SSILNSP_5MajorE0ELSR_0ELNSP_7ScaleInE1ELSS_1EEEEEENS4_6LayoutISD_NS5_IJSC_NSA_ILi0EEESW_EEEEENS5_IJNS4_10UnderscoreESZ_SZ_EEEEENS4_13SM90_TMA_LOADENS4_14ComposedLayoutINS4_7SwizzleILi3ELi4ELi3EEENS4_18smem_ptr_flag_bitsILi16EEENSV_INS5_IJNSA_ILi8EEESI_EEENS5_IJSI_SC_EEEEEEEvNS4_8identityENS4_23SM90_TMA_LOAD_MULTICASTES1C_vS1D_EENS_8epilogue10collective18CollectiveEpilogueINS1G_22Sm90TmaWarpSpecializedILi4ELi2ELi16ELb1ELb0EEEJSJ_NS5_IJSH_NSA_ILi32EEEEEESK_SL_SK_SL_NS1G_6fusion15FusionCallbacksIS1K_NS1N_13LinCombEltActINS1G_6thread4SiLuESK_fSK_fLNS_15FloatRoundStyleE2EEESJ_S1M_JEEES12_NS13_INS14_ILi2ELi4ELi3EEES17_NSV_INS5_IJS18_S1L_EEENS5_IJS1L_SC_EEEEEEENS4_17SM75_U32x4_LDSM_NENS4_14SM90_TMA_STOREES1Z_NS4_17SM90_U32x4_STSM_NENS4_9Copy_AtomIJS22_NS_6half_tEEEEvEEEvvEEEEvNT_6ParamsE,"",@"SHT_CUDA_INFO"
	.sectionflags	@""
	.align	4


	//----- nvinfo : EIATTR_CUDA_API_VERSION
	.align		4
        /*0000*/ 	.byte	0x04, 0x37
        /*0002*/ 	.short	(.L_26 - .L_25)
.L_25:
        /*0004*/ 	.word	0x00000082


	//----- nvinfo : EIATTR_KPARAM_INFO
	.align		4
.L_26:
        /*0008*/ 	.byte	0x04, 0x17
        /*000a*/ 	.short	(.L_28 - .L_27)
.L_27:
        /*000c*/ 	.word	0x00000000
        /*0010*/ 	.short	0x0000
        /*0012*/ 	.short	0x0070
        /*0014*/ 	.byte	0x00, 0xf0, 0x01, 0x1c


	//----- nvinfo : EIATTR_SPARSE_MMA_MASK
	.align		4
.L_28:
        /*0018*/ 	.byte	0x03, 0x50
        /*001a*/ 	.short	0x0000


	//----- nvinfo : EIATTR_MAXREG_COUNT
	.align		4
        /*001c*/ 	.byte	0x03, 0x1b
        /*001e*/ 	.short	0x00a8


	//----- nvinfo : EIATTR_NUM_BARRIERS
	.align		4
        /*0020*/ 	.byte	0x02, 0x4c
        /*0022*/ 	.byte	0x02
	.zero		1


	//----- nvinfo : EIATTR_EXTERNS
	.align		4
        /*0024*/ 	.byte	0x04, 0x0f
        /*0026*/ 	.short	(.L_30 - .L_29)


	//   ....[0]....
	.align		4
.L_29:
        /*0028*/ 	.word	index@(__assertfail)


	//----- nvinfo : EIATTR_MERCURY_ISA_VERSION
	.align		4
.L_30:
        /*002c*/ 	.byte	0x03, 0x5f
        /*002e*/ 	.short	0x0101


	//----- nvinfo : EIATTR_INT_WARP_WIDE_INSTR_OFFSETS
	.align		4
        /*0030*/ 	.byte	0x04, 0x31
        /*0032*/ 	.short	(.L_32 - .L_31)


	//   ....[0]....
.L_31:
        /*0034*/ 	.word	0x000009c0


	//   ....[1]....
        /*0038*/ 	.word	0x00000a90


	//   ....[2]....
        /*003c*/ 	.word	0x00000b40


	//   ....[3]....
        /*0040*/ 	.word	0x000023c0


	//----- nvinfo : EIATTR_COOP_GROUP_MASK_REGIDS
	.align		4
.L_32:
        /*0044*/ 	.byte	0x04, 0x29
        /*0046*/ 	.short	(.L_34 - .L_33)


	//   ....[0]....
.L_33:
        /*0048*/ 	.word	0xffffffff


	//   ....[1]....
        /*004c*/ 	.word	0xffffffff


	//   ....[2]....
        /*0050*/ 	.word	0xffffffff


	//   ....[3]....
        /*0054*/ 	.word	0xffffffff


	//   ....[4]....
        /*0058*/ 	.word	0xffffffff


	//   ....[5]....
        /*005c*/ 	.word	0xffffffff


	//   ....[6]....
        /*0060*/ 	.word	0xffffffff


	//----- nvinfo : EIATTR_COOP_GROUP_INSTR_OFFSETS
	.align		4
.L_34:
        /*0064*/ 	.byte	0x04, 0x28
        /*0066*/ 	.short	(.L_36 - .L_35)


	//   ....[0]....
.L_35:
        /*0068*/ 	.word	0x00000070


	//   ....[1]....
        /*006c*/ 	.word	0x00000080


	//   ....[2]....
        /*0070*/ 	.word	0x00000440


	//   ....[3]....
        /*0074*/ 	.word	0x000005d0


	//   ....[4]....
        /*0078*/ 	.word	0x00000800


	//   ....[5]....
        /*007c*/ 	.word	0x00000c80


	//   ....[6]....
        /*0080*/ 	.word	0x00001740


	//----- nvinfo : EIATTR_REG_RECONFIG
	.align		4
.L_36:
        /*0084*/ 	.byte	0x01, 0x54
	.zero		2


	//----- nvinfo : EIATTR_SYSCALL_OFFSETS
	.align		4
        /*0088*/ 	.byte	0x04, 0x46
        /*008a*/ 	.short	(.L_38 - .L_37)


	//   ....[0]....
.L_37:
        /*008c*/ 	.word	0x00001900


	//   ....[1]....
        /*0090*/ 	.word	0x000025f0


	//   ....[2]....
        /*0094*/ 	.word	0x000026e0


	//----- nvinfo : EIATTR_MBARRIER_INSTR_OFFSETS
	.align		4
.L_38:
        /*0098*/ 	.byte	0x04, 0x39
        /*009a*/ 	.short	(.L_40 - .L_39)


	//   ....[0]....
.L_39:
        /*009c*/ 	.word	0x00000540
        /*00a0*/ 	.word	0x000000ff
        /*00a4*/ 	.word	0x00000000
        /*00a8*/ 	.short	0x0100
        /*00aa*/ 	.byte	0x08
	.zero		1


	//   ....[1]....
        /*00ac*/ 	.word	0x00000550
        /*00b0*/ 	.word	0x000000ff
        /*00b4*/ 	.word	0x00000020
        /*00b8*/ 	.short	0x0100
        /*00ba*/ 	.byte	0x08
	.zero		1


	//   ....[2]....
        /*00bc*/ 	.word	0x00000560
        /*00c0*/ 	.word	0x000000ff
        /*00c4*/ 	.word	0x00000008
        /*00c8*/ 	.short	0x0100
        /*00ca*/ 	.byte	0x08
	.zero		1


	//   ....[3]....
        /*00cc*/ 	.word	0x00000570
        /*00d0*/ 	.word	0x000000ff
        /*00d4*/ 	.word	0x00000028
        /*00d8*/ 	.short	0x0100
        /*00da*/ 	.byte	0x08
	.zero		1


	//   ....[4]....
        /*00dc*/ 	.word	0x00000580
        /*00e0*/ 	.word	0x000000ff
        /*00e4*/ 	.word	0x00000010
        /*00e8*/ 	.short	0x0100
        /*00ea*/ 	.byte	0x08
	.zero		1


	//   ....[5]....
        /*00ec*/ 	.word	0x00000590
        /*00f0*/ 	.word	0x000000ff
        /*00f4*/ 	.word	0x00000030
        /*00f8*/ 	.short	0x0100
        /*00fa*/ 	.byte	0x08
	.zero		1


	//   ....[6]....
        /*00fc*/ 	.word	0x000005a0
        /*0100*/ 	.word	0x000000ff
        /*0104*/ 	.word	0x00000018
        /*0108*/ 	.short	0x0100
        /*010a*/ 	.byte	0x08
	.zero		1


	//   ....[7]....
        /*010c*/ 	.word	0x000005b0
        /*0110*/ 	.word	0x000000ff
        /*0114*/ 	.word	0x00000038
        /*0118*/ 	.short	0x0100
        /*011a*/ 	.byte	0x08
	.zero		1


	//   ....[8]....
        /*011c*/ 	.word	0x00000710
        /*0120*/ 	.word	0x000000ff
        /*0124*/ 	.word	0x00000040
        /*0128*/ 	.short	0x0100
        /*012a*/ 	.byte	0x08
	.zero		1


	//   ....[9]....
        /*012c*/ 	.word	0x00000720
        /*0130*/ 	.word	0x000000ff
        /*0134*/ 	.word	0x00000060
        /*0138*/ 	.short	0x0100
        /*013a*/ 	.byte	0x08
	.zero		1


	//   ....[10]....
        /*013c*/ 	.word	0x00000730
        /*0140*/ 	.word	0x000000ff
        /*0144*/ 	.word	0x00000048
        /*0148*/ 	.short	0x0100
        /*014a*/ 	.byte	0x08
	.zero		1


	//   ....[11]....
        /*014c*/ 	.word	0x00000740
        /*0150*/ 	.word	0x000000ff
        /*0154*/ 	.word	0x00000068
        /*0158*/ 	.short	0x0100
        /*015a*/ 	.byte	0x08
	.zero		1


	//   ....[12]....
        /*015c*/ 	.word	0x00000750
        /*0160*/ 	.word	0x000000ff
        /*0164*/ 	.word	0x00000050
        /*0168*/ 	.short	0x0100
        /*016a*/ 	.byte	0x08
	.zero		1


	//   ....[13]....
        /*016c*/ 	.word	0x00000760
        /*0170*/ 	.word	0x000000ff
        /*0174*/ 	.word	0x00000070
        /*0178*/ 	.short	0x0100
        /*017a*/ 	.byte	0x08
	.zero		1


	//   ....[14]....
        /*017c*/ 	.word	0x00000770
        /*0180*/ 	.word	0x000000ff
        /*0184*/ 	.word	0x00000058
        /*0188*/ 	.short	0x0100
        /*018a*/ 	.byte	0x08
	.zero		1


	//   ....[15]....
        /*018c*/ 	.word	0x00000780
        /*0190*/ 	.word	0x000000ff
        /*0194*/ 	.word	0x00000078
        /*0198*/ 	.short	0x0100
        /*019a*/ 	.byte	0x08
	.zero		1


	//   ....[16]....
        /*019c*/ 	.word	0x00000bb0
        /*01a0*/ 	.word	0x000000ff
        /*01a4*/ 	.word	0x00000080
        /*01a8*/ 	.short	0x0100
        /*01aa*/ 	.byte	0x06
	.zero		1


	//   ....[17]....
        /*01ac*/ 	.word	0x00000c30
        /*01b0*/ 	.word	0x000000ff
        /*01b4*/ 	.word	0x00000088
        /*01b8*/ 	.short	0x0100
        /*01ba*/ 	.byte	0x06
	.zero		1


	//   ....[18]....
        /*01bc*/ 	.word	0x00001980
        /*01c0*/ 	.word	0x00000003
        /*01c4*/ 	.word	0x00000000
        /*01c8*/ 	.short	0x010a
        /*01ca*/ 	.byte	0x3f
	.zero		1


	//   ....[19]....
        /*01cc*/ 	.word	0x000019c0
        /*01d0*/ 	.word	0x00000003
        /*01d4*/ 	.word	0x00000000
        /*01d8*/ 	.short	0x010a
        /*01da*/ 	.byte	0x3f
	.zero		1


	//   ....[20]....
        /*01dc*/ 	.word	0x00001e70
        /*01e0*/ 	.word	0x000000ff
        /*01e4*/ 	.word	0x00000000
        /*01e8*/ 	.short	0x010a
        /*01ea*/ 	.byte	0x07
	.zero		1


	//   ....[21]....
        /*01ec*/ 	.word	0x00001eb0
        /*01f0*/ 	.word	0x000000ff
        /*01f4*/ 	.word	0x00000000
        /*01f8*/ 	.short	0x010a
        /*01fa*/ 	.byte	0x07
	.zero		1


	//   ....[22]....
        /*01fc*/ 	.word	0x00002250
        /*0200*/ 	.word	0x00000004
        /*0204*/ 	.word	0x00000000
        /*0208*/ 	.short	0x0101
        /*020a*/ 	.byte	0x3f
	.zero		1


	//   ....[23]....
        /*020c*/ 	.word	0x00002440
        /*0210*/ 	.word	0x00000000
        /*0214*/ 	.word	0x00000000
        /*0218*/ 	.short	0x0101
        /*021a*/ 	.byte	0x3f
	.zero		1


	//   ....[24]....
        /*021c*/ 	.word	0x00002b70
        /*0220*/ 	.word	0x000000ff
        /*0224*/ 	.word	0x00000040
        /*0228*/ 	.short	0x010a
        /*022a*/ 	.byte	0x34
	.zero		1


	//   ....[25]....
        /*022c*/ 	.word	0x00004b80
        /*0230*/ 	.word	0x000000ff
        /*0234*/ 	.word	0x00000000
        /*0238*/ 	.short	0x0101
        /*023a*/ 	.byte	0x04
	.zero		1


	//   ....[26]....
        /*023c*/ 	.word	0x00004c50
        /*0240*/ 	.word	0x00000000
        /*0244*/ 	.word	0x00000040
        /*0248*/ 	.short	0x010a
        /*024a*/ 	.byte	0x3f
	.zero		1


	//   ....[27]....
        /*024c*/ 	.word	0x00006ab0
        /*0250*/ 	.word	0x000000ff
        /*0254*/ 	.word	0x00000000
        /*0258*/ 	.short	0x0101
        /*025a*/ 	.byte	0x04
	.zero		1


	//   ....[28]....
        /*025c*/ 	.word	0x00006ba0
        /*0260*/ 	.word	0x00000000
        /*0264*/ 	.word	0x00000040
        /*0268*/ 	.short	0x010a
        /*026a*/ 	.byte	0x3f
	.zero		1


	//   ....[29]....
        /*026c*/ 	.word	0x00008a20
        /*0270*/ 	.word	0x000000ff
        /*0274*/ 	.word	0x00000000
        /*0278*/ 	.short	0x0101
        /*027a*/ 	.byte	0x04
	.zero		1


	//   ....[30]....
        /*027c*/ 	.word	0x00008b00
        /*0280*/ 	.word	0x00000003
        /*0284*/ 	.word	0x00000040
        /*0288*/ 	.short	0x010a
        /*028a*/ 	.byte	0x3f
	.zero		1


	//   ....[31]....
        /*028c*/ 	.word	0x0000a990
        /*0290*/ 	.word	0x000000ff
        /*0294*/ 	.word	0x00000000
        /*0298*/ 	.short	0x0101
        /*029a*/ 	.byte	0x04
	.zero		1


	//   ....[32]....
        /*029c*/ 	.word	0x0000aa70
        /*02a0*/ 	.word	0x00000000
        /*02a4*/ 	.word	0x00000040
        /*02a8*/ 	.short	0x010a
        /*02aa*/ 	.byte	0x3f
	.zero		1


	//   ....[33]....
        /*02ac*/ 	.word	0x0000c8d0
        /*02b0*/ 	.word	0x000000ff
        /*02b4*/ 	.word	0x00000000
        /*02b8*/ 	.short	0x0101
        /*02ba*/ 	.byte	0x04
	.zero		1


	//   ....[34]....
        /*02bc*/ 	.word	0x0000c9b0
        /*02c0*/ 	.word	0x00000000
        /*02c4*/ 	.word	0x00000040
        /*02c8*/ 	.short	0x010a
        /*02ca*/ 	.byte	0x3f
	.zero		1


	//   ....[35]....
        /*02cc*/ 	.word	0x0000e810
        /*02d0*/ 	.word	0x000000ff
        /*02d4*/ 	.word	0x00000000
        /*02d8*/ 	.short	0x0101
        /*02da*/ 	.byte	0x04
	.zero		1


	//   ....[36]....
        /*02dc*/ 	.word	0x0000e8f0
        /*02e0*/ 	.word	0x00000000
        /*02e4*/ 	.word	0x00000040
        /*02e8*/ 	.short	0x010a
        /*02ea*/ 	.byte	0x3f
	.zero		1


	//   ....[37]....
        /*02ec*/ 	.word	0x00010750
        /*02f0*/ 	.word	0x000000ff
        /*02f4*/ 	.word	0x00000000
        /*02f8*/ 	.short	0x0101
        /*02fa*/ 	.byte	0x04
	.zero		1


	//   ....[38]....
        /*02fc*/ 	.word	0x00010820
        /*0300*/ 	.word	0x00000000
        /*0304*/ 	.word	0x00000040
        /*0308*/ 	.short	0x010a
        /*030a*/ 	.byte	0x3f
	.zero		1


	//   ....[39]....
        /*030c*/ 	.word	0x00012640
        /*0310*/ 	.word	0x000000ff
        /*0314*/ 	.word	0x00000000
        /*0318*/ 	.short	0x0101
        /*031a*/ 	.byte	0x04
	.zero		1


	//   ....[40]....
        /*031c*/ 	.word	0x00013030
        /*0320*/ 	.word	0x000000ff
        /*0324*/ 	.word	0x00000000
        /*0328*/ 	.short	0x0101
        /*032a*/ 	.byte	0x04
	.zero		1


	//   ....[41]....
        /*032c*/ 	.word	0x00013650
        /*0330*/ 	.word	0x000000ff
        /*0334*/ 	.word	0x00000088
        /*0338*/ 	.short	0x010a
        /*033a*/ 	.byte	0x04
	.zero		1


	//   ....[42]....
        /*033c*/ 	.word	0x00013a50
        /*0340*/ 	.word	0x000000ff
        /*0344*/ 	.word	0x00000060
        /*0348*/ 	.short	0x010a
        /*034a*/ 	.byte	0x0d
	.zero		1


	//   ....[43]....
        /*034c*/ 	.word	0x00013b40
        /*0350*/ 	.word	0x000000ff
        /*0354*/ 	.word	0x00000040
        /*0358*/ 	.short	0x010b
        /*035a*/ 	.byte	0x0d
	.zero		1


	//   ....[44]....
        /*035c*/ 	.word	0x00013ba0
        /*0360*/ 	.word	0x000000ff
        /*0364*/ 	.word	0x00000000
        /*0368*/ 	.short	0x0101
        /*036a*/ 	.byte	0x10
	.zero		1


	//   ....[45]....
        /*036c*/ 	.word	0x00013bd0
        /*0370*/ 	.word	0x000000ff
        /*0374*/ 	.word	0x00000068
        /*0378*/ 	.short	0x010a
        /*037a*/ 	.byte	0x0d
	.zero		1


	//   ....[46]....
        /*037c*/ 	.word	0x00013ce0
        /*0380*/ 	.word	0x000000ff
        /*0384*/ 	.word	0x00000048
        /*0388*/ 	.short	0x010b
        /*038a*/ 	.byte	0x0d
	.zero		1


	//   ....[47]....
        /*038c*/ 	.word	0x00013d50
        /*0390*/ 	.word	0x000000ff
        /*0394*/ 	.word	0x00000000
        /*0398*/ 	.short	0x0101
        /*039a*/ 	.byte	0x14
	.zero		1


	//   ....[48]....
        /*039c*/ 	.word	0x00013d80
        /*03a0*/ 	.word	0x000000ff
        /*03a4*/ 	.word	0x00000070
        /*03a8*/ 	.short	0x010a
        /*03aa*/ 	.byte	0x0d
	.zero		1


	//   ....[49]....
        /*03ac*/ 	.word	0x00013e80
        /*03b0*/ 	.word	0x000000ff
        /*03b4*/ 	.word	0x00000050
        /*03b8*/ 	.short	0x010b
        /*03ba*/ 	.byte	0x0d
	.zero		1


	//   ....[50]....
        /*03bc*/ 	.word	0x00013ee0
        /*03c0*/ 	.word	0x000000ff
        /*03c4*/ 	.word	0x00000000
        /*03c8*/ 	.short	0x0101
        /*03ca*/ 	.byte	0x15
	.zero		1


	//   ....[51]....
        /*03cc*/ 	.word	0x00013f10
        /*03d0*/ 	.word	0x000000ff
        /*03d4*/ 	.word	0x00000078
        /*03d8*/ 	.short	0x010a
        /*03da*/ 	.byte	0x0d
	.zero		1


	//   ....[52]....
        /*03dc*/ 	.word	0x00014010
        /*03e0*/ 	.word	0x000000ff
        /*03e4*/ 	.word	0x00000058
        /*03e8*/ 	.short	0x010b
        /*03ea*/ 	.byte	0x0d
	.zero		1


	//   ....[53]....
        /*03ec*/ 	.word	0x00014080
        /*03f0*/ 	.word	0x000000ff
        /*03f4*/ 	.word	0x00000000
        /*03f8*/ 	.short	0x0101
        /*03fa*/ 	.byte	0x1d
	.zero		1


	//   ....[54]....
        /*03fc*/ 	.word	0x000140c0
        /*0400*/ 	.word	0x000000ff
        /*0404*/ 	.word	0x00000060
        /*0408*/ 	.short	0x010a
        /*040a*/ 	.byte	0x0d
	.zero		1


	//   ....[55]....
        /*040c*/ 	.word	0x000141b0
        /*0410*/ 	.word	0x000000ff
        /*0414*/ 	.word	0x00000040
        /*0418*/ 	.short	0x010b
        /*041a*/ 	.byte	0x0d
	.zero		1


	//   ....[56]....
        /*041c*/ 	.word	0x000141f0
        /*0420*/ 	.word	0x000000ff
        /*0424*/ 	.word	0x00000000
        /*0428*/ 	.short	0x0101
        /*042a*/ 	.byte	0x10
	.zero		1


	//   ....[57]....
        /*042c*/ 	.word	0x00014220
        /*0430*/ 	.word	0x000000ff
        /*0434*/ 	.word	0x00000068
        /*0438*/ 	.short	0x010a
        /*043a*/ 	.byte	0x0d
	.zero		1


	//   ....[58]....
        /*043c*/ 	.word	0x00014320
        /*0440*/ 	.word	0x000000ff
        /*0444*/ 	.word	0x00000048
        /*0448*/ 	.short	0x010b
        /*044a*/ 	.byte	0x0d
	.zero		1


	//   ....[59]....
        /*044c*/ 	.word	0x00014360
        /*0450*/ 	.word	0x000000ff
        /*0454*/ 	.word	0x00000000
        /*0458*/ 	.short	0x0101
        /*045a*/ 	.byte	0x14
	.zero		1


	//   ....[60]....
        /*045c*/ 	.word	0x000143a0
        /*0460*/ 	.word	0x000000ff
        /*0464*/ 	.word	0x00000070
        /*0468*/ 	.short	0x010a
        /*046a*/ 	.byte	0x0d
	.zero		1


	//   ....[61]....
        /*046c*/ 	.word	0x00014480
        /*0470*/ 	.word	0x000000ff
        /*0474*/ 	.word	0x00000050
        /*0478*/ 	.short	0x010b
        /*047a*/ 	.byte	0x0d
	.zero		1


	//   ....[62]....
        /*047c*/ 	.word	0x000144c0
        /*0480*/ 	.word	0x000000ff
        /*0484*/ 	.word	0x00000000
        /*0488*/ 	.short	0x0101
        /*048a*/ 	.byte	0x15
	.zero		1


	//   ....[63]....
        /*048c*/ 	.word	0x000144f0
        /*0490*/ 	.word	0x000000ff
        /*0494*/ 	.word	0x00000078
        /*0498*/ 	.short	0x010a
        /*049a*/ 	.byte	0x0d
	.zero		1


	//   ....[64]....
        /*049c*/ 	.word	0x000145f0
        /*04a0*/ 	.word	0x000000ff
        /*04a4*/ 	.word	0x00000058
        /*04a8*/ 	.short	0x010b
        /*04aa*/ 	.byte	0x0d
	.zero		1


	//   ....[65]....
        /*04ac*/ 	.word	0x00014640
        /*04b0*/ 	.word	0x000000ff
        /*04b4*/ 	.word	0x00000000
        /*04b8*/ 	.short	0x0101
        /*04ba*/ 	.byte	0x1d
	.zero		1


	//   ....[66]....
        /*04bc*/ 	.word	0x00014d00
        /*04c0*/ 	.word	0x00000000
        /*04c4*/ 	.word	0x00000060
        /*04c8*/ 	.short	0x010a
        /*04ca*/ 	.byte	0x3f
	.zero		1


	//   ....[67]....
        /*04cc*/ 	.word	0x00014d40
        /*04d0*/ 	.word	0x00000000
        /*04d4*/ 	.word	0x00000068
        /*04d8*/ 	.short	0x010a
        /*04da*/ 	.byte	0x3f
	.zero		1


	//   ....[68]....
        /*04dc*/ 	.word	0x00014d80
        /*04e0*/ 	.word	0x00000000
        /*04e4*/ 	.word	0x00000070
        /*04e8*/ 	.short	0x010a
        /*04ea*/ 	.byte	0x3f
	.zero		1


	//   ....[69]....
        /*04ec*/ 	.word	0x00014de0
        /*04f0*/ 	.word	0x00000000
        /*04f4*/ 	.word	0x00000078
        /*04f8*/ 	.short	0x010a
        /*04fa*/ 	.byte	0x3f
	.zero		1


	//   ....[70]....
        /*04fc*/ 	.word	0x00015130
        /*0500*/ 	.word	0x0000000f
        /*0504*/ 	.word	0x00000020
        /*0508*/ 	.short	0x010a
        /*050a*/ 	.byte	0x3f
	.zero		1


	//   ....[71]....
        /*050c*/ 	.word	0x000154e0
        /*0510*/ 	.word	0x00000004
        /*0514*/ 	.word	0x00000088
        /*0518*/ 	.short	0x0101
        /*051a*/ 	.byte	0x3f
	.zero		1


	//   ....[72]....
        /*051c*/ 	.word	0x00015c10
        /*0520*/ 	.word	0x00000005
        /*0524*/ 	.word	0x00000000
        /*0528*/ 	.short	0x010a
        /*052a*/ 	.byte	0x3f
	.zero		1


	//   ....[73]....
        /*052c*/ 	.word	0x00015c90
        /*0530*/ 	.word	0x00000007
        /*0534*/ 	.word	0x00000000
        /*0538*/ 	.short	0x010a
        /*053a*/ 	.byte	0x3f
	.zero		1


	//   ....[74]....
        /*053c*/ 	.word	0x00015d20
        /*0540*/ 	.word	0x00000006
        /*0544*/ 	.word	0x00000000
        /*0548*/ 	.short	0x010a
        /*054a*/ 	.byte	0x3f
	.zero		1


	//   ....[75]....
        /*054c*/ 	.word	0x00015db0
        /*0550*/ 	.word	0x00000003
        /*0554*/ 	.word	0x00000000
        /*0558*/ 	.short	0x010a
        /*055a*/ 	.byte	0x3f
	.zero		1


	//   ....[76]....
        /*055c*/ 	.word	0x00015e10
        /*0560*/ 	.word	0x00000003
        /*0564*/ 	.word	0x00000000
        /*0568*/ 	.short	0x010a
        /*056a*/ 	.byte	0x3f
	.zero		1


	//   ....[77]....
        /*056c*/ 	.word	0x00015e70
        /*0570*/ 	.word	0x00000005
        /*0574*/ 	.word	0x00000000
        /*0578*/ 	.short	0x010a
        /*057a*/ 	.byte	0x3f
	.zero		1


	//   ....[78]....
        /*057c*/ 	.word	0x00015ed0
        /*0580*/ 	.word	0x00000003
        /*0584*/ 	.word	0x00000040
        /*0588*/ 	.short	0x010a
        /*058a*/ 	.byte	0x3f
	.zero		1


	//   ....[79]....
        /*058c*/ 	.word	0x00015f20
        /*0590*/ 	.word	0x00000000
        /*0594*/ 	.word	0x00000040
        /*0598*/ 	.short	0x010a
        /*059a*/ 	.byte	0x3f
	.zero		1


	//   ....[80]....
        /*059c*/ 	.word	0x00015f70
        /*05a0*/ 	.word	0x00000000
        /*05a4*/ 	.word	0x00000040
        /*05a8*/ 	.short	0x010a
        /*05aa*/ 	.byte	0x3f
	.zero		1


	//   ....[81]....
        /*05ac*/ 	.word	0x00015fc0
        /*05b0*/ 	.word	0x00000003
        /*05b4*/ 	.word	0x00000040
        /*05b8*/ 	.short	0x010a
        /*05ba*/ 	.byte	0x3f
	.zero		1


	//   ....[82]....
        /*05bc*/ 	.word	0x00016010
        /*05c0*/ 	.word	0x00000000
        /*05c4*/ 	.word	0x00000040
        /*05c8*/ 	.short	0x010a
        /*05ca*/ 	.byte	0x3f
	.zero		1


	//   ....[83]....
        /*05cc*/ 	.word	0x00016060
        /*05d0*/ 	.word	0x00000000
        /*05d4*/ 	.word	0x00000040
        /*05d8*/ 	.short	0x010a
        /*05da*/ 	.byte	0x3f
	.zero		1


	//   ....[84]....
        /*05dc*/ 	.word	0x000160b0
        /*05e0*/ 	.word	0x00000000
        /*05e4*/ 	.word	0x00000040
        /*05e8*/ 	.short	0x010a
        /*05ea*/ 	.byte	0x3f
	.zero		1


	//   ....[85]....
        /*05ec*/ 	.word	0x00016100
        /*05f0*/ 	.word	0x00000000
        /*05f4*/ 	.word	0x00000040
        /*05f8*/ 	.short	0x010a
        /*05fa*/ 	.byte	0x3f
	.zero		1


	//   ....[86]....
        /*05fc*/ 	.word	0x00016160
        /*0600*/ 	.word	0x00000007
        /*0604*/ 	.word	0x00000088
        /*0608*/ 	.short	0x010a
        /*060a*/ 	.byte	0x3f
	.zero		1


	//   ....[87]....
        /*060c*/ 	.word	0x000161c0
        /*0610*/ 	.word	0x00000004
        /*0614*/ 	.word	0x00000060
        /*0618*/ 	.short	0x010a
        /*061a*/ 	.byte	0x3f
	.zero		1


	//   ....[88]....
        /*061c*/ 	.word	0x00016220
        /*0620*/ 	.word	0x00000004
        /*0624*/ 	.word	0x00000068
        /*0628*/ 	.short	0x010a
        /*062a*/ 	.byte	0x3f
	.zero		1


	//   ....[89]....
        /*062c*/ 	.word	0x00016280
        /*0630*/ 	.word	0x00000004
        /*0634*/ 	.word	0x00000070
        /*0638*/ 	.short	0x010a
        /*063a*/ 	.byte	0x3f
	.zero		1


	//   ....[90]....
        /*063c*/ 	.word	0x000162e0
        /*0640*/ 	.word	0x00000004
        /*0644*/ 	.word	0x00000078
        /*0648*/ 	.short	0x010a
        /*064a*/ 	.byte	0x3f
	.zero		1


	//   ....[91]....
        /*064c*/ 	.word	0x00016340
        /*0650*/ 	.word	0x00000004
        /*0654*/ 	.word	0x00000060
        /*0658*/ 	.short	0x010a
        /*065a*/ 	.byte	0x3f
	.zero		1


	//   ....[92]....
        /*065c*/ 	.word	0x000163a0
        /*0660*/ 	.word	0x00000004
        /*0664*/ 	.word	0x00000068
        /*0668*/ 	.short	0x010a
        /*066a*/ 	.byte	0x3f
	.zero		1


	//   ....[93]....
        /*066c*/ 	.word	0x00016400
        /*0670*/ 	.word	0x00000004
        /*0674*/ 	.word	0x00000070
        /*0678*/ 	.short	0x010a
        /*067a*/ 	.byte	0x3f
	.zero		1


	//   ....[94]....
        /*067c*/ 	.word	0x00016460
        /*0680*/ 	.word	0x00000004
        /*0684*/ 	.word	0x00000078
        /*0688*/ 	.short	0x010a
        /*068a*/ 	.byte	0x3f
	.zero		1


	//   ....[95]....
        /*068c*/ 	.word	0x000164b0
        /*0690*/ 	.word	0x00000000
        /*0694*/ 	.word	0x00000060
        /*0698*/ 	.short	0x010a
        /*069a*/ 	.byte	0x3f
	.zero		1


	//   ....[96]....
        /*069c*/ 	.word	0x00016500
        /*06a0*/ 	.word	0x00000000
        /*06a4*/ 	.word	0x00000068
        /*06a8*/ 	.short	0x010a
        /*06aa*/ 	.byte	0x3f
	.zero		1


	//   ....[97]....
        /*06ac*/ 	.word	0x00016550
        /*06b0*/ 	.word	0x00000000
        /*06b4*/ 	.word	0x00000070
        /*06b8*/ 	.short	0x010a
        /*06ba*/ 	.byte	0x3f
	.zero		1


	//   ....[98]....
        /*06bc*/ 	.word	0x00016620
        /*06c0*/ 	.word	0x0000000f
        /*06c4*/ 	.word	0x00000020
        /*06c8*/ 	.short	0x010a
        /*06ca*/ 	.byte	0x3f
	.zero		1


	//   ....[99]....
        /*06cc*/ 	.word	0x000166f0
        /*06d0*/ 	.word	0x00000005
        /*06d4*/ 	.word	0x00000000
        /*06d8*/ 	.short	0x010a
        /*06da*/ 	.byte	0x3f
	.zero		1


	//   ....[100]....
        /*06dc*/ 	.word	0x00016740
        /*06e0*/ 	.word	0x00000007
        /*06e4*/ 	.word	0x00000000
        /*06e8*/ 	.short	0x010a
        /*06ea*/ 	.byte	0x3f
	.zero		1


	//   ....[101]....
        /*06ec*/ 	.word	0x00016790
        /*06f0*/ 	.word	0x00000006
        /*06f4*/ 	.word	0x00000000
        /*06f8*/ 	.short	0x010a
        /*06fa*/ 	.byte	0x3f
	.zero		1


	//----- nvinfo : EIATTR_NUM_MBARRIERS
	.align		4
.L_40:
        /*06fc*/ 	.byte	0x03, 0x38
        /*06fe*/ 	.short	0x0012


	//----- nvinfo : EIATTR_EXIT_INSTR_OFFSETS
	.align		4
        /*0700*/ 	.byte	0x04, 0x1c
        /*0702*/ 	.short	(.L_42 - .L_41)


	//   ....[0]....
.L_41:
        /*0704*/ 	.word	0x00015e00


	//----- nvinfo : EIATTR_MAX_THREADS
	.align		4
.L_42:
        /*0708*/ 	.byte	0x04, 0x05
        /*070a*/ 	.short	(.L_44 - .L_43)
.L_43:
        /*070c*/ 	.word	0x00000180
        /*0710*/ 	.word	0x00000001
        /*0714*/ 	.word	0x00000001


	//----- nvinfo : EIATTR_CRS_STACK_SIZE
	.align		4
.L_44:
        /*0718*/ 	.byte	0x04, 0x1e
        /*071a*/ 	.short	(.L_46 - .L_45)
.L_45:
        /*071c*/ 	.word	0x00000000


	//----- nvinfo : EIATTR_CBANK_PARAM_SIZE
	.align		4
.L_46:
        /*0720*/ 	.byte	0x03, 0x19
        /*0722*/ 	.short	0x0770


	//----- nvinfo : EIATTR_PARAM_CBANK
	.align		4
        /*0724*/ 	.byte	0x04, 0x0a
        /*0726*/ 	.short	(.L_48 - .L_47)
	.align		4
.L_47:
        /*0728*/ 	.word	index@(.nv.constant0._ZN7cutlass13device_kernelINS_4gemm6kernel13GemmUniversalIN4cute5tupleIJiiiiEEENS1_10collective13CollectiveMmaINS1_34MainloopSm90TmaGmmaWarpSpecializedILi4ENS5_IJNS4_1CILi2EEENSA_ILi1EEESC_EEENS1_35KernelTmaWarpSpecializedCooperativeEEENS5_IJNSA_ILi256EEENSA_ILi128EEENSA_ILi64EEEEEENS_10bfloat16_tENS5_IJlSC_lEEESK_SL_NS4_8TiledMMAINS4_8MMA_AtomIJNS4_4SM904GMMA28MMA_64x128x16_F32BF16BF16_SSILNSP_5MajorE0ELSR_0ELNSP_7ScaleInE1ELSS_1EEEEEENS4_6LayoutISD_NS5_IJSC_NSA_ILi0EEESW_EEEEENS5_IJNS4_10UnderscoreESZ_SZ_EEEEENS4_13SM90_TMA_LOADENS4_14ComposedLayoutINS4_7SwizzleILi3ELi4ELi3EEENS4_18smem_ptr_flag_bitsILi16EEENSV_INS5_IJNSA_ILi8EEESI_EEENS5_IJSI_SC_EEEEEEEvNS4_8identityENS4_23SM90_TMA_LOAD_MULTICASTES1C_vS1D_EENS_8epilogue10collective18CollectiveEpilogueINS1G_22Sm90TmaWarpSpecializedILi4ELi2ELi16ELb1ELb0EEEJSJ_NS5_IJSH_NSA_ILi32EEEEEESK_SL_SK_SL_NS1G_6fusion15FusionCallbacksIS1K_NS1N_13LinCombEltActINS1G_6thread4SiLuESK_fSK_fLNS_15FloatRoundStyleE2EEESJ_S1M_JEEES12_NS13_INS14_ILi2ELi4ELi3EEES17_NSV_INS5_IJS18_S1L_EEENS5_IJS1L_SC_EEEEEEENS4_17SM75_U32x4_LDSM_NENS4_14SM90_TMA_STOREES1Z_NS4_17SM90_U32x4_STSM_NENS4_9Copy_AtomIJS22_NS_6half_tEEEEvEEEvvEEEEvNT_6ParamsE)
        /*072c*/ 	.short	0x0210
        /*072e*/ 	.short	0x0770


	//----- nvinfo : EIATTR_SW_WAR
	.align		4
.L_48:
        /*0730*/ 	.byte	0x04, 0x36
        /*0732*/ 	.short	(.L_50 - .L_49)
.L_49:
        /*0734*/ 	.word	0x00000008
.L_50:


//--------------------- .nv.callgraph             --------------------------
	.section	.nv.callgraph,"",@"SHT_CUDA_CALLGRAPH"
	.align	4
	.sectionentsize	8
	.align		4
        /*0000*/ 	.word	0x00000000
	.align		4
        /*0004*/ 	.word	0xffffffff
	.align		4
        /*0008*/ 	.word	index@(_ZN7cutlass13device_kernelINS_4gemm6kernel13GemmUniversalIN4cute5tupleIJiiiiEEENS1_10collective13CollectiveMmaINS1_34MainloopSm90TmaGmmaWarpSpecializedILi4ENS5_IJNS4_1CILi2EEENSA_ILi1EEESC_EEENS1_35KernelTmaWarpSpecializedCooperativeEEENS5_IJNSA_ILi256EEENSA_ILi128EEENSA_ILi64EEEEEENS_10bfloat16_tENS5_IJlSC_lEEESK_SL_NS4_8TiledMMAINS4_8MMA_AtomIJNS4_4SM904GMMA28MMA_64x128x16_F32BF16BF16_SSILNSP_5MajorE0ELSR_0ELNSP_7ScaleInE1ELSS_1EEEEEENS4_6LayoutISD_NS5_IJSC_NSA_ILi0EEESW_EEEEENS5_IJNS4_10UnderscoreESZ_SZ_EEEEENS4_13SM90_TMA_LOADENS4_14ComposedLayoutINS4_7SwizzleILi3ELi4ELi3EEENS4_18smem_ptr_flag_bitsILi16EEENSV_INS5_IJNSA_ILi8EEESI_EEENS5_IJSI_SC_EEEEEEEvNS4_8identityENS4_23SM90_TMA_LOAD_MULTICASTES1C_vS1D_EENS_8epilogue10collective18CollectiveEpilogueINS1G_22Sm90TmaWarpSpecializedILi4ELi2ELi16ELb1ELb0EEEJSJ_NS5_IJSH_NSA_ILi32EEEEEESK_SL_SK_SL_NS1G_6fusion15FusionCallbacksIS1K_NS1N_13LinCombEltActINS1G_6thread4SiLuESK_fSK_fLNS_15FloatRoundStyleE2EEESJ_S1M_JEEES12_NS13_INS14_ILi2ELi4ELi3EEES17_NSV_INS5_IJS18_S1L_EEENS5_IJS1L_SC_EEEEEEENS4_17SM75_U32x4_LDSM_NENS4_14SM90_TMA_STOREES1Z_NS4_17SM90_U32x4_STSM_NENS4_9Copy_AtomIJS22_NS_6half_tEEEEvEEEvvEEEEvNT_6ParamsE)
	.align		4
        /*000c*/ 	.word	index@(__assertfail)
	.align		4
        /*0010*/ 	.word	0x00000000
	.align		4
        /*0014*/ 	.word	0xfffffffe
	.align		4
        /*0018*/ 	.word	0x00000000
	.align		4
        /*001c*/ 	.word	0xfffffffd
	.align		4
        /*0020*/ 	.word	0x00000000
	.align		4
        /*0024*/ 	.word	0xfffffffc


//--------------------- .nv.constant4             --------------------------
	.section	.nv.constant4,"a",@progbits
	.align	8
	.align		8
.nv.constant4:
        /*0000*/ 	.dword	__assertfail
	.align		8
        /*0008*/ 	.dword	__unnamed_1
	.align		8
        /*0010*/ 	.dword	__unnamed_2
	.align		8
        /*0018*/ 	.dword	_ZN39_INTERNAL_43f66bf3_4_k_cu_2a8742e3_27634cuda3std3__45__cpo5beginE
	.align		8
        /*0020*/ 	.dword	_ZN39_INTERNAL_43f66bf3_4_k_cu_2a8742e3_27634cuda3std3__45__cpo3endE
	.align		8
        /*0028*/ 	.dword	_ZN39_INTERNAL_43f66bf3_4_k_cu_2a8742e3_27634cuda3std3__45__cpo6cbeginE
	.align		8
        /*0030*/ 	.dword	_ZN39_INTERNAL_43f66bf3_4_k_cu_2a8742e3_27634cuda3std3__45__cpo4cendE
	.align		8
        /*0038*/ 	.dword	_ZN39_INTERNAL_43f66bf3_4_k_cu_2a8742e3_27634cuda3std3__441_GLOBAL__N__43f66bf3_4_k_cu_2a8742e3_27636ignoreE
	.align		8
        /*0040*/ 	.dword	_ZN39_INTERNAL_43f66bf3_4_k_cu_2a8742e3_27634cuda3std3__419piecewise_constructE
	.align		8
        /*0048*/ 	.dword	_ZN39_INTERNAL_43f66bf3_4_k_cu_2a8742e3_27634cuda3std3__48in_placeE
	.align		8
        /*0050*/ 	.dword	_ZN39_INTERNAL_43f66bf3_4_k_cu_2a8742e3_27634cuda3std6ranges3__45__cpo4swapE
	.align		8
        /*0058*/ 	.dword	_ZN39_INTERNAL_43f66bf3_4_k_cu_2a8742e3_27634cuda3std6ranges3__45__cpo9iter_moveE
	.align		8
        /*0060*/ 	.dword	_ZN39_INTERNAL_43f66bf3_4_k_cu_2a8742e3_27634cute7productE
	.align		8
        /*0068*/ 	.dword	_ZN39_INTERNAL_43f66bf3_4_k_cu_2a8742e3_27634cute1_E
	.align		8
        /*0070*/ 	.dword	$str$22
	.align		8
        /*0078*/ 	.dword	$str$23
	.align		8
        /*0080*/ 	.dword	$str$26
	.align		8
        /*0088*/ 	.dword	$str$27


//--------------------- .text._ZN7cutlass13device_kernelINS_4gemm6kernel13GemmUniversalIN4cute5tupleIJiiiiEEENS1_10collective13CollectiveMmaINS1_34MainloopSm90TmaGmmaWarpSpecializedILi4ENS5_IJNS4_1CILi2EEENSA_ILi1EEESC_EEENS1_35KernelTmaWarpSpecializedCooperativeEEENS5_IJNSA_ILi256EEENSA_ILi128EEENSA_ILi64EEEEEENS_10bfloat16_tENS5_IJlSC_lEEESK_SL_NS4_8TiledMMAINS4_8MMA_AtomIJNS4_4SM904GMMA28MMA_64x128x16_F32BF16BF16_SSILNSP_5MajorE0ELSR_0ELNSP_7ScaleInE1ELSS_1EEEEEENS4_6LayoutISD_NS5_IJSC_NSA_ILi0EEESW_EEEEENS5_IJNS4_10UnderscoreESZ_SZ_EEEEENS4_13SM90_TMA_LOADENS4_14ComposedLayoutINS4_7SwizzleILi3ELi4ELi3EEENS4_18smem_ptr_flag_bitsILi16EEENSV_INS5_IJNSA_ILi8EEESI_EEENS5_IJSI_SC_EEEEEEEvNS4_8identityENS4_23SM90_TMA_LOAD_MULTICASTES1C_vS1D_EENS_8epilogue10collective18CollectiveEpilogueINS1G_22Sm90TmaWarpSpecializedILi4ELi2ELi16ELb1ELb0EEEJSJ_NS5_IJSH_NSA_ILi32EEEEEESK_SL_SK_SL_NS1G_6fusion15FusionCallbacksIS1K_NS1N_13LinCombEltActINS1G_6thread4SiLuESK_fSK_fLNS_15FloatRoundStyleE2EEESJ_S1M_JEEES12_NS13_INS14_ILi2ELi4ELi3EEES17_NSV_INS5_IJS18_S1L_EEENS5_IJS1L_SC_EEEEEEENS4_17SM75_U32x4_LDSM_NENS4_14SM90_TMA_STOREES1Z_NS4_17SM90_U32x4_STSM_NENS4_9Copy_AtomIJS22_NS_6half_tEEEEvEEEvvEEEEvNT_6ParamsE --------------------------
	.section	.text._ZN7cutlass13device_kernelINS_4gemm6kernel13GemmUniversalIN4cute5tupleIJiiiiEEENS1_10collective13CollectiveMmaINS1_34MainloopSm90TmaGmmaWarpSpecializedILi4ENS5_IJNS4_1CILi2EEENSA_ILi1EEESC_EEENS1_35KernelTmaWarpSpecializedCooperativeEEENS5_IJNSA_ILi256EEENSA_ILi128EEENSA_ILi64EEEEEENS_10bfloat16_tENS5_IJlSC_lEEESK_SL_NS4_8TiledMMAINS4_8MMA_AtomIJNS4_4SM904GMMA28MMA_64x128x16_F32BF16BF16_SSILNSP_5MajorE0ELSR_0ELNSP_7ScaleInE1ELSS_1EEEEEENS4_6LayoutISD_NS5_IJSC_NSA_ILi0EEESW_EEEEENS5_IJNS4_10UnderscoreESZ_SZ_EEEEENS4_13SM90_TMA_LOADENS4_14ComposedLayoutINS4_7SwizzleILi3ELi4ELi3EEENS4_18smem_ptr_flag_bitsILi16EEENSV_INS5_IJNSA_ILi8EEESI_EEENS5_IJSI_SC_EEEEEEEvNS4_8identityENS4_23SM90_TMA_LOAD_MULTICASTES1C_vS1D_EENS_8epilogue10collective18CollectiveEpilogueINS1G_22Sm90TmaWarpSpecializedILi4ELi2ELi16ELb1ELb0EEEJSJ_NS5_IJSH_NSA_ILi32EEEEEESK_SL_SK_SL_NS1G_6fusion15FusionCallbacksIS1K_NS1N_13LinCombEltActINS1G_6thread4SiLuESK_fSK_fLNS_15FloatRoundStyleE2EEESJ_S1M_JEEES12_NS13_INS14_ILi2ELi4ELi3EEES17_NSV_INS5_IJS18_S1L_EEENS5_IJS1L_SC_EEEEEEENS4_17SM75_U32x4_LDSM_NENS4_14SM90_TMA_STOREES1Z_NS4_17SM90_U32x4_STSM_NENS4_9Copy_AtomIJS22_NS_6half_tEEEEvEEEvvEEEEvNT_6ParamsE,"ax",@progbits
	.align	128
.text._ZN7cutlass13device_kernelINS_4gemm6kernel13GemmUniversalIN4cute5tupleIJiiiiEEENS1_10collective13CollectiveMmaINS1_34MainloopSm90TmaGmmaWarpSpecializedILi4ENS5_IJNS4_1CILi2EEENSA_ILi1EEESC_EEENS1_35KernelTmaWarpSpecializedCooperativeEEENS5_IJNSA_ILi256EEENSA_ILi128EEENSA_ILi64EEEEEENS_10bfloat16_tENS5_IJlSC_lEEESK_SL_NS4_8TiledMMAINS4_8MMA_AtomIJNS4_4SM904GMMA28MMA_64x128x16_F32BF16BF16_SSILNSP_5MajorE0ELSR_0ELNSP_7ScaleInE1ELSS_1EEEEEENS4_6LayoutISD_NS5_IJSC_NSA_ILi0EEESW_EEEEENS5_IJNS4_10UnderscoreESZ_SZ_EEEEENS4_13SM90_TMA_LOADENS4_14ComposedLayoutINS4_7SwizzleILi3ELi4ELi3EEENS4_18smem_ptr_flag_bitsILi16EEENSV_INS5_IJNSA_ILi8EEESI_EEENS5_IJSI_SC_EEEEEEEvNS4_8identityENS4_23SM90_TMA_LOAD_MULTICASTES1C_vS1D_EENS_8epilogue10collective18CollectiveEpilogueINS1G_22Sm90TmaWarpSpecializedILi4ELi2ELi16ELb1ELb0EEEJSJ_NS5_IJSH_NSA_ILi32EEEEEESK_SL_SK_SL_NS1G_6fusion15FusionCallbacksIS1K_NS1N_13LinCombEltActINS1G_6thread4SiLuESK_fSK_fLNS_15FloatRoundStyleE2EEESJ_S1M_JEEES12_NS13_INS14_ILi2ELi4ELi3EEES17_NSV_INS5_IJS18_S1L_EEENS5_IJS1L_SC_EEEEEEENS4_17SM75_U32x4_LDSM_NENS4_14SM90_TMA_STOREES1Z_NS4_17SM90_U32x4_STSM_NENS4_9Copy_AtomIJS22_NS_6half_tEEEEvEEEvvEEEEvNT_6ParamsE:
        .type           _ZN7cutlass13device_kernelINS_4gemm6kernel13GemmUniversalIN4cute5tupleIJiiiiEEENS1_10collective13CollectiveMmaINS1_34MainloopSm90TmaGmmaWarpSpecializedILi4ENS5_IJNS4_1CILi2EEENSA_ILi1EEESC_EEENS1_35KernelTmaWarpSpecializedCooperativeEEENS5_IJNSA_ILi256EEENSA_ILi128EEENSA_ILi64EEEEEENS_10bfloat16_tENS5_IJlSC_lEEESK_SL_NS4_8TiledMMAINS4_8MMA_AtomIJNS4_4SM904GMMA28MMA_64x128x16_F32BF16BF16_SSILNSP_5MajorE0ELSR_0ELNSP_7ScaleInE1ELSS_1EEEEEENS4_6LayoutISD_NS5_IJSC_NSA_ILi0EEESW_EEEEENS5_IJNS4_10UnderscoreESZ_SZ_EEEEENS4_13SM90_TMA_LOADENS4_14ComposedLayoutINS4_7SwizzleILi3ELi4ELi3EEENS4_18smem_ptr_flag_bitsILi16EEENSV_INS5_IJNSA_ILi8EEESI_EEENS5_IJSI_SC_EEEEEEEvNS4_8identityENS4_23SM90_TMA_LOAD_MULTICASTES1C_vS1D_EENS_8epilogue10collective18CollectiveEpilogueINS1G_22Sm90TmaWarpSpecializedILi4ELi2ELi16ELb1ELb0EEEJSJ_NS5_IJSH_NSA_ILi32EEEEEESK_SL_SK_SL_NS1G_6fusion15FusionCallbacksIS1K_NS1N_13LinCombEltActINS1G_6thread4SiLuESK_fSK_fLNS_15FloatRoundStyleE2EEESJ_S1M_JEEES12_NS13_INS14_ILi2ELi4ELi3EEES17_NSV_INS5_IJS18_S1L_EEENS5_IJS1L_SC_EEEEEEENS4_17SM75_U32x4_LDSM_NENS4_14SM90_TMA_STOREES1Z_NS4_17SM90_U32x4_STSM_NENS4_9Copy_AtomIJS22_NS_6half_tEEEEvEEEvvEEEEvNT_6ParamsE,@function
        .size           _ZN7cutlass13device_kernelINS_4gemm6kernel13GemmUniversalIN4cute5tupleIJiiiiEEENS1_10collective13CollectiveMmaINS1_34MainloopSm90TmaGmmaWarpSpecializedILi4ENS5_IJNS4_1CILi2EEENSA_ILi1EEESC_EEENS1_35KernelTmaWarpSpecializedCooperativeEEENS5_IJNSA_ILi256EEENSA_ILi128EEENSA_ILi64EEEEEENS_10bfloat16_tENS5_IJlSC_lEEESK_SL_NS4_8TiledMMAINS4_8MMA_AtomIJNS4_4SM904GMMA28MMA_64x128x16_F32BF16BF16_SSILNSP_5MajorE0ELSR_0ELNSP_7ScaleInE1ELSS_1EEEEEENS4_6LayoutISD_NS5_IJSC_NSA_ILi0EEESW_EEEEENS5_IJNS4_10UnderscoreESZ_SZ_EEEEENS4_13SM90_TMA_LOADENS4_14ComposedLayoutINS4_7SwizzleILi3ELi4ELi3EEENS4_18smem_ptr_flag_bitsILi16EEENSV_INS5_IJNSA_ILi8EEESI_EEENS5_IJSI_SC_EEEEEEEvNS4_8identityENS4_23SM90_TMA_LOAD_MULTICASTES1C_vS1D_EENS_8epilogue10collective18CollectiveEpilogueINS1G_22Sm90TmaWarpSpecializedILi4ELi2ELi16ELb1ELb0EEEJSJ_NS5_IJSH_NSA_ILi32EEEEEESK_SL_SK_SL_NS1G_6fusion15FusionCallbacksIS1K_NS1N_13LinCombEltActINS1G_6thread4SiLuESK_fSK_fLNS_15FloatRoundStyleE2EEESJ_S1M_JEEES12_NS13_INS14_ILi2ELi4ELi3EEES17_NSV_INS5_IJS18_S1L_EEENS5_IJS1L_SC_EEEEEEENS4_17SM75_U32x4_LDSM_NENS4_14SM90_TMA_STOREES1Z_NS4_17SM90_U32x4_STSM_NENS4_9Copy_AtomIJS22_NS_6half_tEEEEvEEEvvEEEEvNT_6ParamsE,(.L_x_654 - _ZN7cutlass13device_kernelINS_4gemm6kernel13GemmUniversalIN4cute5tupleIJiiiiEEENS1_10collective13CollectiveMmaINS1_34MainloopSm90TmaGmmaWarpSpecializedILi4ENS5_IJNS4_1CILi2EEENSA_ILi1EEESC_EEENS1_35KernelTmaWarpSpecializedCooperativeEEENS5_IJNSA_ILi256EEENSA_ILi128EEENSA_ILi64EEEEEENS_10bfloat16_tENS5_IJlSC_lEEESK_SL_NS4_8TiledMMAINS4_8MMA_AtomIJNS4_4SM904GMMA28MMA_64x128x16_F32BF16BF16_SSILNSP_5MajorE0ELSR_0ELNSP_7ScaleInE1ELSS_1EEEEEENS4_6LayoutISD_NS5_IJSC_NSA_ILi0EEESW_EEEEENS5_IJNS4_10UnderscoreESZ_SZ_EEEEENS4_13SM90_TMA_LOADENS4_14ComposedLayoutINS4_7SwizzleILi3ELi4ELi3EEENS4_18smem_ptr_flag_bitsILi16EEENSV_INS5_IJNSA_ILi8EEESI_EEENS5_IJSI_SC_EEEEEEEvNS4_8identityENS4_23SM90_TMA_LOAD_MULTICASTES1C_vS1D_EENS_8epilogue10collective18CollectiveEpilogueINS1G_22Sm90TmaWarpSpecializedILi4ELi2ELi16ELb1ELb0EEEJSJ_NS5_IJSH_NSA_ILi32EEEEEESK_SL_SK_SL_NS1G_6fusion15FusionCallbacksIS1K_NS1N_13LinCombEltActINS1G_6thread4SiLuESK_fSK_fLNS_15FloatRoundStyleE2EEESJ_S1M_JEEES12_NS13_INS14_ILi2ELi4ELi3EEES17_NSV_INS5_IJS18_S1L_EEENS5_IJS1L_SC_EEEEEEENS4_17SM75_U32x4_LDSM_NENS4_14SM90_TMA_STOREES1Z_NS4_17SM90_U32x4_STSM_NENS4_9Copy_AtomIJS22_NS_6half_tEEEEvEEEvvEEEEvNT_6ParamsE)
        .other          _ZN7cutlass13device_kernelINS_4gemm6kernel13GemmUniversalIN4cute5tupleIJiiiiEEENS1_10collective13CollectiveMmaINS1_34MainloopSm90TmaGmmaWarpSpecializedILi4ENS5_IJNS4_1CILi2EEENSA_ILi1EEESC_EEENS1_35KernelTmaWarpSpecializedCooperativeEEENS5_IJNSA_ILi256EEENSA_ILi128EEENSA_ILi64EEEEEENS_10bfloat16_tENS5_IJlSC_lEEESK_SL_NS4_8TiledMMAINS4_8MMA_AtomIJNS4_4SM904GMMA28MMA_64x128x16_F32BF16BF16_SSILNSP_5MajorE0ELSR_0ELNSP_7ScaleInE1ELSS_1EEEEEENS4_6LayoutISD_NS5_IJSC_NSA_ILi0EEESW_EEEEENS5_IJNS4_10UnderscoreESZ_SZ_EEEEENS4_13SM90_TMA_LOADENS4_14ComposedLayoutINS4_7SwizzleILi3ELi4ELi3EEENS4_18smem_ptr_flag_bitsILi16EEENSV_INS5_IJNSA_ILi8EEESI_EEENS5_IJSI_SC_EEEEEEEvNS4_8identityENS4_23SM90_TMA_LOAD_MULTICASTES1C_vS1D_EENS_8epilogue10collective18CollectiveEpilogueINS1G_22Sm90TmaWarpSpecializedILi4ELi2ELi16ELb1ELb0EEEJSJ_NS5_IJSH_NSA_ILi32EEEEEESK_SL_SK_SL_NS1G_6fusion15FusionCallbacksIS1K_NS1N_13LinCombEltActINS1G_6thread4SiLuESK_fSK_fLNS_15FloatRoundStyleE2EEESJ_S1M_JEEES12_NS13_INS14_ILi2ELi4ELi3EEES17_NSV_INS5_IJS18_S1L_EEENS5_IJS1L_SC_EEEEEEENS4_17SM75_U32x4_LDSM_NENS4_14SM90_TMA_STOREES1Z_NS4_17SM90_U32x4_STSM_NENS4_9Copy_AtomIJS22_NS_6half_tEEEEvEEEvvEEEEvNT_6ParamsE,@"STO_CUDA_ENTRY STV_DEFAULT"
_ZN7cutlass13device_kernelINS_4gemm6kernel13GemmUniversalIN4cute5tupleIJiiiiEEENS1_10collective13CollectiveMmaINS1_34MainloopSm90TmaGmmaWarpSpecializedILi4ENS5_IJNS4_1CILi2EEENSA_ILi1EEESC_EEENS1_35KernelTmaWarpSpecializedCooperativeEEENS5_IJNSA_ILi256EEENSA_ILi128EEENSA_ILi64EEEEEENS_10bfloat16_tENS5_IJlSC_lEEESK_SL_NS4_8TiledMMAINS4_8MMA_AtomIJNS4_4SM904GMMA28MMA_64x128x16_F32BF16BF16_SSILNSP_5MajorE0ELSR_0ELNSP_7ScaleInE1ELSS_1EEEEEENS4_6LayoutISD_NS5_IJSC_NSA_ILi0EEESW_EEEEENS5_IJNS4_10UnderscoreESZ_SZ_EEEEENS4_13SM90_TMA_LOADENS4_14ComposedLayoutINS4_7SwizzleILi3ELi4ELi3EEENS4_18smem_ptr_flag_bitsILi16EEENSV_INS5_IJNSA_ILi8EEESI_EEENS5_IJSI_SC_EEEEEEEvNS4_8identityENS4_23SM90_TMA_LOAD_MULTICASTES1C_vS1D_EENS_8epilogue10collective18CollectiveEpilogueINS1G_22Sm90TmaWarpSpecializedILi4ELi2ELi16ELb1ELb0EEEJSJ_NS5_IJSH_NSA_ILi32EEEEEESK_SL_SK_SL_NS1G_6fusion15FusionCallbacksIS1K_NS1N_13LinCombEltActINS1G_6thread4SiLuESK_fSK_fLNS_15FloatRoundStyleE2EEESJ_S1M_JEEES12_NS13_INS14_ILi2ELi4ELi3EEES17_NSV_INS5_IJS18_S1L_EEENS5_IJS1L_SC_EEEEEEENS4_17SM75_U32x4_LDSM_NENS4_14SM90_TMA_STOREES1Z_NS4_17SM90_U32x4_STSM_NENS4_9Copy_AtomIJS22_NS_6half_tEEEEvEEEvvEEEEvNT_6ParamsE:
[----:B------:R-:W1:Y:S01]  /*0000*/  LDC R1, c[0x0][0x28] ;  /* 0x00000a00ff017b82 */ /* 0x000e620000000800 */
[----:B------:R-:W2:Y:S07]  /*0010*/  S2R R18, SR_TID.X ;  /* 0x0000000000127919 */ /* 0x000eae0000002100 */
[----:B------:R-:W3:Y:S01]  /*0020*/  LDC.64 R4, c[0x0][0x588] ;  /* 0x00016200ff047b82 */ /* 0x000ee20000000a00 */
[----:B------:R-:W-:Y:S01]  /*0030*/  ELECT P0, URZ, PT ;  /* 0x00000000003f782f */ /* 0x000fe20003800000 */
[----:B------:R-:W-:Y:S01]  /*0040*/  BSSY B0, `(.L_x_0) ;  /* 0x0000016000007945 */ /* 0x000fe20003800000 */
[----:B--2---:R-:W-:-:S02]  /*0050*/  SHF.R.U32.HI R8, RZ, 0x5, R18 ;  /* 0x00000005ff087819 */ /* 0x004fc40000011612 */
[----:B------:R-:W-:-:S03]  /*0060*/  SHF.R.U32.HI R2, RZ, 0x7, R18 ;  /* 0x00000007ff027819 */ /* 0x000fc60000011612 */
[----:B------:R-:W2:Y:S04]  /*0070*/  SHFL.IDX PT, R0, R8, RZ, 0x1f ;  /* 0x00001fff08007589 */ /* 0x000ea800000e0000 */
[----:B------:R4:W1:Y:S01]  /*0080*/  SHFL.IDX PT, R7, R2, RZ, 0x1f ;  /* 0x00001fff02077589 */ /* 0x00086200000e0000 */
[----:B--2---:R-:W-:Y:S02]  /*0090*/  ISETP.NE.OR P0, PT, R0, RZ, !P0 ;  /* 0x000000ff0000720c */ /* 0x004fe40004705670 */
[----:B------:R-:W-:-:S11]  /*00a0*/  SHF.R.S32.HI R3, RZ, 0x1f, R0 ;  /* 0x0000001fff037819 */ /* 0x000fd60000011400 */
[----:B-1-34-:R-:W-:Y:S05]  /*00b0*/  @P0 BRA `(.L_x_1) ;  /* 0x0000000000380947 */ /* 0x01afea0003800000 */
[----:B------:R-:W-:Y:S02]  /*00c0*/  ULDC.64 UR4, c[0x0][0x198] ;  /* 0x0000660000047ab9 */ /* 0x000fe40000000a00 */
[----:B------:R-:W-:Y:S02]  /*00d0*/  UIADD3 UR6, UP0, UR4, 0xf0, URZ ;  /* 0x000000f004067890 */ /* 0x000fe4000ff1e03f */
[----:B------:R-:W-:Y:S02]  /*00e0*/  UIADD3 UR8, UP1, UR4, 0x1f0, URZ ;  /* 0x000001f004087890 */ /* 0x000fe4000ff3e03f */
[----:B------:R-:W-:Y:S02]  /*00f0*/  UIADD3 UR10, UP2, UR4, 0x3f0, URZ ;  /* 0x000003f0040a7890 */ /* 0x000fe4000ff5e03f */
[----:B------:R-:W-:Y:S02]  /*0100*/  UIADD3 UR4, UP3, UR4, 0x4f0, URZ ;  /* 0x000004f004047890 */ /* 0x000fe4000ff7e03f */
[----:B------:R-:W-:-:S02]  /*0110*/  UIADD3.X UR7, URZ, UR5, URZ, UP0, !UPT ;  /* 0x000000053f077290 */ /* 0x000fc400087fe43f */
[----:B------:R-:W-:Y:S02]  /*0120*/  UIADD3.X UR9, URZ, UR5, URZ, UP1, !UPT ;  /* 0x000000053f097290 */ /* 0x000fe40008ffe43f */
[----:B------:R-:W-:Y:S02]  /*0130*/  UIADD3.X UR11, URZ, UR5, URZ, UP2, !UPT ;  /* 0x000000053f0b7290 */ /* 0x000fe400097fe43f */
[----:B------:R-:W-:-:S03]  /*0140*/  UIADD3.X UR5, URZ, UR5, URZ, UP3, !UPT ;  /* 0x000000053f057290 */ /* 0x000fc60009ffe43f */
[----:B------:R1:W-:Y:S02]  /*0150*/  UTMACCTL.PF [UR6] ;  /* 0x00000000060079b9 */ /* 0x0003e40008040000 */
[----:B------:R1:W-:Y:S02]  /*0160*/  UTMACCTL.PF [UR8] ;  /* 0x00000000080079b9 */ /* 0x0003e40008040000 */
[----:B------:R1:W-:Y:S02]  /*0170*/  UTMACCTL.PF [UR10] ;  /* 0x000000000a0079b9 */ /* 0x0003e40008040000 */
[----:B------:R1:W-:Y:S02]  /*0180*/  UTMACCTL.PF [UR4] ;  /* 0x00000000040079b9 */ /* 0x0003e40008040000 */
[----:B-1----:R-:W-:Y:S01]  /*0190*/  NOP ;  /* 0x0000000000007918 */ /* 0x002fe20000000000 */
.L_x_1:
[----:B------:R-:W-:Y:S05]  /*01a0*/  BSYNC B0 ;  /* 0x0000000000007941 */ /* 0x000fea0003800000 */
.L_x_0:
[----:B------:R-:W-:Y:S01]  /*01b0*/  ULDC.64 UR4, c[0x0][0x590] ;  /* 0x0001640000047ab9 */ /* 0x000fe20000000a00 */
[----:B------:R-:W-:Y:S01]  /*01c0*/  LEA.HI R3, R3, R0, RZ, 0x2 ;  /* 0x0000000003037211 */ /* 0x000fe200078f10ff */
[----:B------:R-:W-:Y:S01]  /*01d0*/  ULDC.64 UR42, c[0x0][0x208] ;  /* 0x00008200002a7ab9 */ /* 0x000fe20000000a00 */
[----:B------:R-:W-:Y:S02]  /*01e0*/  ISETP.NE.U32.AND P2, PT, RZ, UR4, PT ;  /* 0x00000004ff007c0c */ /* 0x000fe4000bf45070 */
[----:B------:R-:W-:Y:S02]  /*01f0*/  LOP3.LUT R3, R3, 0xfffffffc, RZ, 0xc0, !PT ;  /* 0xfffffffc03037812 */ /* 0x000fe400078ec0ff */
[----:B------:R-:W-:Y:S02]  /*0200*/  ISETP.NE.AND.EX P3, PT, RZ, UR5, PT, P2 ;  /* 0x00000005ff007c0c */ /* 0x000fe4000bf65320 */
[----:B------:R-:W-:Y:S02]  /*0210*/  IADD3 R0, R0, -R3, RZ ;  /* 0x8000000300007210 */ /* 0x000fe40007ffe0ff */
[----:B------:R-:W-:-:S02]  /*0220*/  PRMT R6, RZ, 0x7610, R6 ;  /* 0x00007610ff067816 */ /* 0x000fc40000000006 */
[----:B------:R-:W-:Y:S02]  /*0230*/  MOV R2, R4 ;  /* 0x0000000400027202 */ /* 0x000fe40000000f00 */
[----:B------:R-:W-:-:S05]  /*0240*/  MOV R3, R5 ;  /* 0x0000000500037202 */ /* 0x000fca0000000f00 */
[----:B------:R-:W-:Y:S05]  /*0250*/  @P3 BRA `(.L_x_2) ;  /* 0x0000000000303947 */ /* 0x000fea0003800000 */
[----:B------:R-:W-:Y:S02]  /*0260*/  ULDC.64 UR6, c[0x0][0x588] ;  /* 0x0001620000067ab9 */ /* 0x000fe40000000a00 */
[----:B------:R-:W-:-:S04]  /*0270*/  ISETP.NE.U32.AND P0, PT, RZ, UR6, PT ;  /* 0x00000006ff007c0c */ /* 0x000fc8000bf05070 */
[----:B------:R-:W-:-:S13]  /*0280*/  ISETP.NE.AND.EX P0, PT, RZ, UR7, PT, P0 ;  /* 0x00000007ff007c0c */ /* 0x000fda000bf05300 */
[----:B------:R-:W-:Y:S05]  /*0290*/  @!P0 BRA `(.L_x_3) ;  /* 0x0000000000108947 */ /* 0x000fea0003800000 */
[----:B------:R-:W2:Y:S02]  /*02a0*/  LDG.E R6, desc[UR42][R2.64] ;  /* 0x0000002a02067981 */ /* 0x000ea4000c1e1900 */
[----:B--2---:R-:W-:Y:S02]  /*02b0*/  FSETP.NEU.AND P1, PT, R6, RZ, PT ;  /* 0x000000ff0600720b */ /* 0x004fe40003f2d000 */
[----:B------:R-:W-:Y:S01]  /*02c0*/  MOV R6, 0x1 ;  /* 0x0000000100067802 */ /* 0x000fe20000000f00 */
[----:B------:R-:W-:Y:S10]  /*02d0*/  BRA `(.L_x_2) ;  /* 0x0000000000107947 */ /* 0x000ff40003800000 */
.L_x_3:
[----:B------:R-:W-:Y:S01]  /*02e0*/  ULDC UR6, c[0x0][0x580] ;  /* 0x0001600000067ab9 */ /* 0x000fe20000000800 */
[----:B------:R-:W-:Y:S02]  /*02f0*/  MOV R6, 0x1 ;  /* 0x0000000100067802 */ /* 0x000fe40000000f00 */
[----:B------:R-:W-:Y:S02]  /*0300*/  CS2R R2, SRZ ;  /* 0x0000000000027805 */ /* 0x000fe4000001ff00 */
[----:B------:R-:W-:-:S13]  /*0310*/  FSETP.NEU.AND P1, PT, RZ, UR6, PT ;  /* 0x00000006ff007c0b */ /* 0x000fda000bf2d000 */
.L_x_2:
[----:B------:R-:W-:Y:S02]  /*0320*/  ISETP.NE.U32.AND P4, PT, R2, RZ, PT ;  /* 0x000000ff0200720c */ /* 0x000fe40003f85070 */
[----:B------:R-:W-:Y:S02]  /*0330*/  ISETP.NE.AND.EX P5, PT, RZ, UR5, PT, P2 ;  /* 0x00000005ff007c0c */ /* 0x000fe4000bfa5320 */
[----:B------:R-:W-:Y:S02]  /*0340*/  ISETP.NE.AND.EX P2, PT, R3, RZ, PT, P4 ;  /* 0x000000ff0300720c */ /* 0x000fe40003f45340 */
[----:B------:R-:W-:-:S11]  /*0350*/  PLOP3.LUT P0, PT, PT, PT, PT, 0x8, 0x0 ;  /* 0x000000000000781c */ /* 0x000fd60003f0e170 */
[----:B------:R-:W-:Y:S05]  /*0360*/  @P2 BRA P5, `(.L_x_4) ;  /* 0x0000000000342947 */ /* 0x000fea0002800000 */
[----:B------:R-:W-:-:S04]  /*0370*/  ISETP.NE.U32.AND P0, PT, RZ, UR4, PT ;  /* 0x00000004ff007c0c */ /* 0x000fc8000bf05070 */
[----:B------:R-:W-:-:S13]  /*0380*/  ISETP.NE.AND.EX P0, PT, RZ, UR5, PT, P0 ;  /* 0x00000005ff007c0c */ /* 0x000fda000bf05300 */
[----:B------:R-:W-:Y:S05]  /*0390*/  @!P0 BRA `(.L_x_5) ;  /* 0x0000000000248947 */ /* 0x000fea0003800000 */
[----:B------:R-:W-:Y:S02]  /*03a0*/  PRMT R6, R6, 0x9910, RZ ;  /* 0x0000991006067816 */ /* 0x000fe400000000ff */
[----:B------:R-:W-:Y:S02]  /*03b0*/  ISETP.NE.U32.AND P0, PT, R2, RZ, PT ;  /* 0x000000ff0200720c */ /* 0x000fe40003f05070 */
[----:B------:R-:W-:Y:S02]  /*03c0*/  ISETP.NE.AND P2, PT, R6, RZ, PT ;  /* 0x000000ff0600720c */ /* 0x000fe40003f45270 */
[----:B------:R-:W-:Y:S02]  /*03d0*/  ISETP.NE.AND.EX P0, PT, R3, RZ, PT, P0 ;  /* 0x000000ff0300720c */ /* 0x000fe40003f05300 */
[----:B------:R-:W-:-:S09]  /*03e0*/  SEL R2, RZ, 0xffffffff, P1 ;  /* 0xffffffffff027807 */ /* 0x000fd20000800000 */
[----:B------:R-:W-:-:S04]  /*03f0*/  @!P2 SEL R2, RZ, 0xffffffff, P0 ;  /* 0xffffffffff02a807 */ /* 0x000fc80000000000 */
[----:B------:R-:W-:-:S04]  /*0400*/  LOP3.LUT R2, R2, 0x1, RZ, 0xc0, !PT ;  /* 0x0000000102027812 */ /* 0x000fc800078ec0ff */
[----:B------:R-:W-:Y:S01]  /*0410*/  ISETP.EQ.U32.AND P0, PT, R2, 0x1, PT ;  /* 0x000000010200780c */ /* 0x000fe20003f02070 */
[----:B------:R-:W-:-:S12]  /*0420*/  BRA `(.L_x_4) ;  /* 0x0000000000047947 */ /* 0x000fd80003800000 */
.L_x_5:
[----:B------:R-:W-:-:S13]  /*0430*/  PLOP3.LUT P0, PT, P1, PT, PT, 0x8, 0x0 ;  /* 0x000000000000781c */ /* 0x000fda0000f0e170 */
.L_x_4:
[----:B------:R-:W1:Y:S02]  /*0440*/  SHFL.IDX PT, R2, R8, RZ, 0x1f ;  /* 0x00001fff08027589 */ /* 0x000e6400000e0000 */
[----:B-1----:R-:W-:-:S13]  /*0450*/  ISETP.NE.AND P1, PT, R2, RZ, PT ;  /* 0x000000ff0200720c */ /* 0x002fda0003f25270 */
[----:B------:R-:W-:Y:S05]  /*0460*/  @P1 BRA `(.L_x_6) ;  /* 0x0000000000581947 */ /* 0x000fea0003800000 */
[----:B------:R-:W1:Y:S01]  /*0470*/  S2UR UR8, SR_CgaCtaId ;  /* 0x00000000000879c3 */ /* 0x000e620000008800 */
[----:B------:R-:W-:Y:S01]  /*0480*/  UMOV UR4, 0x400 ;  /* 0x0000040000047882 */ /* 0x000fe20000000000 */
[----:B------:R-:W-:Y:S01]  /*0490*/  UMOV UR5, 0x1 ;  /* 0x0000000100057882 */ /* 0x000fe20000000000 */
[----:B------:R-:W-:Y:S01]  /*04a0*/  UMOV UR6, 0x4 ;  /* 0x0000000400067882 */ /* 0x000fe20000000000 */
[----:B------:R-:W-:Y:S01]  /*04b0*/  ELECT P1, URZ, PT ;  /* 0x00000000003f782f */ /* 0x000fe20003820000 */
[----:B------:R-:W-:-:S04]  /*04c0*/  UIADD3 UR6, -UR6, 0x100000, URZ ;  /* 0x0010000006067890 */ /* 0x000fc8000fffe13f */
[----:B------:R-:W-:Y:S02]  /*04d0*/  USHF.L.U32 UR7, UR6, 0xb, URZ ;  /* 0x0000000b06077899 */ /* 0x000fe4000800063f */
[----:B------:R-:W-:Y:S02]  /*04e0*/  USHF.L.U32 UR6, UR6, 0x1, URZ ;  /* 0x0000000106067899 */ /* 0x000fe4000800063f */
[----:B-1----:R-:W-:Y:S02]  /*04f0*/  ULEA UR8, UR8, UR4, 0x18 ;  /* 0x0000000408087291 */ /* 0x002fe4000f8ec03f */
[----:B------:R-:W-:-:S04]  /*0500*/  UIADD3 UR4, -UR5, 0x100000, URZ ;  /* 0x0010000005047890 */ /* 0x000fc8000fffe13f */
[----:B------:R-:W-:Y:S02]  /*0510*/  USHF.L.U32 UR5, UR4, 0xb, URZ ;  /* 0x0000000b04057899 */ /* 0x000fe4000800063f */
[----:B------:R-:W-:Y:S01]  /*0520*/  USHF.L.U32 UR4, UR4, 0x1, URZ ;  /* 0x0000000104047899 */ /* 0x000fe2000800063f */
[----:B------:R-:W1:Y:S11]  /*0530*/  FENCE.VIEW.ASYNC.S ;  /* 0x00000000000073c6 */ /* 0x000e760000000000 */
[----:B-1----:R1:W2:Y:S01]  /*0540*/  SYNCS.EXCH.64 URZ, [UR8], UR4 ;  /* 0x00000004083f75b2 */ /* 0x0022a20008000100 */
[----:B------:R1:W3:Y:S01]  /*0550*/  SYNCS.EXCH.64 URZ, [UR8+0x20], UR6 ;  /* 0x00002006083f75b2 */ /* 0x0002e20008000100 */
[----:B------:R1:W4:Y:S01]  /*0560*/  SYNCS.EXCH.64 URZ, [UR8+0x8], UR4 ;  /* 0x00000804083f75b2 */ /* 0x0003220008000100 */
[----:B------:R1:W1:Y:S01]  /*0570*/  SYNCS.EXCH.64 URZ, [UR8+0x28], UR6 ;  /* 0x00002806083f75b2 */ /* 0x0002620008000100 */
[----:B------:R1:W1:Y:S01]  /*0580*/  SYNCS.EXCH.64 URZ, [UR8+0x10], UR4 ;  /* 0x00001004083f75b2 */ /* 0x0002620008000100 */
[----:B------:R1:W1:Y:S01]  /*0590*/  SYNCS.EXCH.64 URZ, [UR8+0x30], UR6 ;  /* 0x00003006083f75b2 */ /* 0x0002620008000100 */
[----:B------:R1:W1:Y:S01]  /*05a0*/  SYNCS.EXCH.64 URZ, [UR8+0x18], UR4 ;  /* 0x00001804083f75b2 */ /* 0x0002620008000100 */
[----:B------:R1:W1:Y:S01]  /*05b0*/  SYNCS.EXCH.64 URZ, [UR8+0x38], UR6 ;  /* 0x00003806083f75b2 */ /* 0x0002620008000100 */
[----:B------:R-:W-:Y:S01]  /*05c0*/  NOP ;  /* 0x0000000000007918 */ /* 0x000fe20000000000 */
.L_x_6:
[----:B------:R-:W5:Y:S01]  /*05d0*/  SHFL.IDX PT, R3, R8, RZ, 0x1f ;  /* 0x00001fff08037589 */ /* 0x000f6200000e0000 */
[----:B------:R-:W1:Y:S01]  /*05e0*/  S2UR UR9, SR_CTAID.X ;  /* 0x00000000000979c3 */ /* 0x000e620000002500 */
[----:B------:R-:W-:Y:S01]  /*05f0*/  NOP ;  /* 0x0000000000007918 */ /* 0x000fe20000000000 */
[----:B-----5:R-:W-:Y:S02]  /*0600*/  ISETP.NE.AND P1, PT, R3, RZ, PT ;  /* 0x000000ff0300720c */ /* 0x020fe40003f25270 */
[----:B------:R-:W-:-:S04]  /*0610*/  SHF.R.S32.HI R3, RZ, 0x1f, R18 ;  /* 0x0000001fff037819 */ /* 0x000fc80000011412 */
[----:B------:R-:W-:-:S07]  /*0620*/  LEA.HI R3, R3, R18, RZ, 0x7 ;  /* 0x0000001203037211 */ /* 0x000fce00078f38ff */
[----:B-1----:R-:W-:Y:S05]  /*0630*/  @P1 BRA `(.L_x_7) ;  /* 0x0000000000581947 */ /* 0x002fea0003800000 */
[----:B------:R-:W1:Y:S01]  /*0640*/  S2UR UR5, SR_CgaCtaId ;  /* 0x00000000000579c3 */ /* 0x000e620000008800 */
[----:B------:R-:W-:Y:S01]  /*0650*/  UMOV UR4, 0x400 ;  /* 0x0000040000047882 */ /* 0x000fe20000000000 */
[----:B------:R-:W-:Y:S01]  /*0660*/  UMOV UR6, 0x20 ;  /* 0x0000002000067882 */ /* 0x000fe20000000000 */
[----:B------:R-:W-:Y:S01]  /*0670*/  UMOV UR7, 0x100 ;  /* 0x0000010000077882 */ /* 0x000fe20000000000 */
[----:B------:R-:W-:Y:S01]  /*0680*/  ELECT P1, URZ, PT ;  /* 0x00000000003f782f */ /* 0x000fe20003820000 */
[----:B-1----:R-:W-:Y:S02]  /*0690*/  ULEA UR8, UR5, UR4, 0x18 ;  /* 0x0000000405087291 */ /* 0x002fe4000f8ec03f */
[----:B------:R-:W-:-:S04]  /*06a0*/  UIADD3 UR4, -UR6, 0x100000, URZ ;  /* 0x0010000006047890 */ /* 0x000fc8000fffe13f */
[----:B------:R-:W-:Y:S02]  /*06b0*/  USHF.L.U32 UR5, UR4, 0xb, URZ ;  /* 0x0000000b04057899 */ /* 0x000fe4000800063f */
[----:B------:R-:W-:Y:S02]  /*06c0*/  USHF.L.U32 UR4, UR4, 0x1, URZ ;  /* 0x0000000104047899 */ /* 0x000fe4000800063f */
[----:B------:R-:W-:-:S04]  /*06d0*/  UIADD3 UR6, -UR7, 0x100000, URZ ;  /* 0x0010000007067890 */ /* 0x000fc8000fffe13f */
[----:B------:R-:W-:Y:S02]  /*06e0*/  USHF.L.U32 UR7, UR6, 0xb, URZ ;  /* 0x0000000b06077899 */ /* 0x000fe4000800063f */
[----:B------:R-:W-:Y:S01]  /*06f0*/  USHF.L.U32 UR6, UR6, 0x1, URZ ;  /* 0x0000000106067899 */ /* 0x000fe2000800063f */
[----:B------:R-:W1:Y:S03]  /*0700*/  FENCE.VIEW.ASYNC.S ;  /* 0x00000000000073c6 */ /* 0x000e660000000000 */
[----:B-1----:R1:W1:Y:S08]  /*0710*/  SYNCS.EXCH.64 URZ, [UR8+0x40], UR4 ;  /* 0x00004004083f75b2 */ /* 0x0022700008000100 */
[----:B------:R1:W1:Y:S01]  /*0720*/  SYNCS.EXCH.64 URZ, [UR8+0x60], UR6 ;  /* 0x00006006083f75b2 */ /* 0x0002620008000100 */
[----:B------:R1:W1:Y:S01]  /*0730*/  SYNCS.EXCH.64 URZ, [UR8+0x48], UR4 ;  /* 0x00004804083f75b2 */ /* 0x0002620008000100 */
[----:B------:R1:W1:Y:S01]  /*0740*/  SYNCS.EXCH.64 URZ, [UR8+0x68], UR6 ;  /* 0x00006806083f75b2 */ /* 0x0002620008000100 */
[----:B------:R1:W1:Y:S01]  /*0750*/  SYNCS.EXCH.64 URZ, [UR8+0x50], UR4 ;  /* 0x00005004083f75b2 */ /* 0x0002620008000100 */
[----:B------:R1:W1:Y:S01]  /*0760*/  SYNCS.EXCH.64 URZ, [UR8+0x70], UR6 ;  /* 0x00007006083f75b2 */ /* 0x0002620008000100 */
[----:B------:R1:W1:Y:S01]  /*0770*/  SYNCS.EXCH.64 URZ, [UR8+0x58], UR4 ;  /* 0x00005804083f75b2 */ /* 0x0002620008000100 */
[----:B------:R1:W1:Y:S01]  /*0780*/  SYNCS.EXCH.64 URZ, [UR8+0x78], UR6 ;  /* 0x00007806083f75b2 */ /* 0x0002620008000100 */
[----:B------:R-:W-:Y:S01]  /*0790*/  NOP ;  /* 0x0000000000007918 */ /* 0x000fe20000000000 */
.L_x_7:
[----:B------:R-:W-:Y:S01]  /*07a0*/  LOP3.LUT R3, R3, 0xffffff80, RZ, 0xc0, !PT ;  /* 0xffffff8003037812 */ /* 0x000fe200078ec0ff */
[----:B------:R-:W5:Y:S01]  /*07b0*/  S2R R6, SR_CTAID.Y ;  /* 0x0000000000067919 */ /* 0x000f620000002600 */
[----:B------:R-:W-:Y:S01]  /*07c0*/  I2FP.F32.U32 R12, UR9 ;  /* 0x00000009000c7c45 */ /* 0x000fe20008201000 */
[----:B-1----:R-:W-:Y:S01]  /*07d0*/  ULDC UR4, c[0x0][0x150] ;  /* 0x0000540000047ab9 */ /* 0x002fe20000000800 */
[----:B------:R-:W-:Y:S01]  /*07e0*/  SHF.R.S32.HI R11, RZ, 0x1f, R2 ;  /* 0x0000001fff0b7819 */ /* 0x000fe20000011402 */
[----:B------:R-:W-:Y:S01]  /*07f0*/  IMAD.IADD R3, R18, 0x1, -R3 ;  /* 0x0000000112037824 */ /* 0x000fe200078e0a03 */
[----:B------:R-:W1:Y:S01]  /*0800*/  SHFL.IDX PT, R8, R8, RZ, 0x1f ;  /* 0x00001fff08087589 */ /* 0x000e6200000e0000 */
[----:B------:R-:W-:Y:S01]  /*0810*/  FMUL R12, R12, UR4 ;  /* 0x000000040c0c7c20 */ /* 0x000fe20008400000 */
[----:B------:R-:W2:Y:S01]  /*0820*/  LDC R13, c[0x0][0x144] ;  /* 0x00005100ff0d7b82 */ /* 0x000ea20000000800 */
[----:B------:R-:W-:Y:S02]  /*0830*/  LEA.HI R11, R11, R2, RZ, 0x2 ;  /* 0x000000020b0b7211 */ /* 0x000fe400078f10ff */
[----:B------:R-:W-:-:S02]  /*0840*/  ELECT P1, URZ, PT ;  /* 0x00000000003f782f */ /* 0x000fc40003820000 */
[----:B------:R-:W-:Y:S01]  /*0850*/  SHF.R.S32.HI R10, RZ, 0x1f, R3 ;  /* 0x0000001fff0a7819 */ /* 0x000fe20000011403 */
[----:B------:R-:W-:Y:S01]  /*0860*/  ULDC UR4, c[0x0][0x154] ;  /* 0x0000550000047ab9 */ /* 0x000fe20000000800 */
[----:B------:R-:W3:Y:S01]  /*0870*/  F2I.U32.TRUNC.NTZ R12, R12 ;  /* 0x0000000c000c7305 */ /* 0x000ee2000020f000 */
[----:B------:R-:W-:Y:S01]  /*0880*/  LOP3.LUT R11, R11, 0x3ffffffc, RZ, 0xc0, !PT ;  /* 0x3ffffffc0b0b7812 */ /* 0x000fe200078ec0ff */
[----:B------:R-:W-:Y:S01]  /*0890*/  NOP ;  /* 0x0000000000007918 */ /* 0x000fe20000000000 */
[----:B------:R-:W-:Y:S02]  /*08a0*/  LEA.HI R10, R10, R3, RZ, 0x3 ;  /* 0x000000030a0a7211 */ /* 0x000fe400078f18ff */
[----:B------:R-:W-:Y:S02]  /*08b0*/  IADD3 R11, R2, -R11, RZ ;  /* 0x8000000b020b7210 */ /* 0x000fe40007ffe0ff */
[--C-:B------:R-:W-:Y:S02]  /*08c0*/  SHF.R.S32.HI R9, RZ, 0x3, R10.reuse ;  /* 0x00000003ff097819 */ /* 0x100fe4000001140a */
[----:B------:R-:W-:-:S02]  /*08d0*/  SHF.R.S32.HI R10, RZ, 0x1f, R10 ;  /* 0x0000001fff0a7819 */ /* 0x000fc4000001140a */
[----:B------:R-:W-:Y:S02]  /*08e0*/  ISETP.NE.AND P4, PT, R0, RZ, PT ;  /* 0x000000ff0000720c */ /* 0x000fe40003f85270 */
[----:B------:R-:W-:Y:S02]  /*08f0*/  LEA.HI R10, R10, R9, RZ, 0x2 ;  /* 0x000000090a0a7211 */ /* 0x000fe400078f10ff */
[----:B---3--:R-:W-:Y:S02]  /*0900*/  IADD3 R14, -R12, RZ, RZ ;  /* 0x000000ff0c0e7210 */ /* 0x008fe40007ffe1ff */
[----:B------:R-:W-:Y:S02]  /*0910*/  LOP3.LUT R10, R10, 0xfffffffc, RZ, 0xc0, !PT ;  /* 0xfffffffc0a0a7812 */ /* 0x000fe400078ec0ff */
[----:B-1----:R-:W-:Y:S02]  /*0920*/  ISETP.NE.OR P1, PT, R8, RZ, !P1 ;  /* 0x000000ff0800720c */ /* 0x002fe40004f25670 */
[----:B------:R-:W-:-:S02]  /*0930*/  IADD3 R10, R9, -R10, RZ ;  /* 0x8000000a090a7210 */ /* 0x000fc40007ffe0ff */
[----:B-----5:R-:W-:Y:S01]  /*0940*/  I2FP.F32.U32 R8, R6 ;  /* 0x0000000600087245 */ /* 0x020fe20000201000 */
[----:B------:R-:W1:Y:S01]  /*0950*/  LDC R9, c[0x0][0x148] ;  /* 0x00005200ff097b82 */ /* 0x000e620000000800 */
[----:B------:R-:W-:Y:S02]  /*0960*/  LEA R10, R11, R10, 0x2 ;  /* 0x0000000a0b0a7211 */ /* 0x000fe400078e10ff */
[----:B------:R-:W-:Y:S01]  /*0970*/  ISETP.EQ.OR P2, PT, R0, 0x3, !P4 ;  /* 0x000000030000780c */ /* 0x000fe20006742670 */
[----:B------:R-:W-:Y:S01]  /*0980*/  FMUL R12, R8, UR4 ;  /* 0x00000004080c7c20 */ /* 0x000fe20008400000 */
[C---:B------:R-:W-:Y:S01]  /*0990*/  LEA.HI R2, R10.reuse, R10, RZ, 0x1 ;  /* 0x0000000a0a027211 */ /* 0x040fe200078f08ff */
[----:B------:R-:W-:Y:S01]  /*09a0*/  IMAD.SHL.U32 R153, R10, 0x4, RZ ;  /* 0x000000040a997824 */ /* 0x000fe200078e00ff */
[----:B------:R-:W-:Y:S01]  /*09b0*/  ISETP.EQ.AND P2, PT, R7, RZ, P2 ;  /* 0x000000ff0700720c */ /* 0x000fe20001742270 */
[----:B------:R-:W-:Y:S01]  /*09c0*/  VOTEU.ALL UP0, P1 ;  /* 0x00000000003f7886 */ /* 0x000fe20000800000 */
[----:B------:R-:W-:Y:S01]  /*09d0*/  LOP3.LUT R11, R2, 0xfffffffe, RZ, 0xc0, !PT ;  /* 0xfffffffe020b7812 */ /* 0x000fe200078ec0ff */
[----:B--2---:R-:W-:Y:S01]  /*09e0*/  IMAD R8, R13, R14, UR9 ;  /* 0x000000090d087e24 */ /* 0x004fe2000f8e020e */
[----:B------:R-:W2:Y:S01]  /*09f0*/  F2I.U32.TRUNC.NTZ R12, R12 ;  /* 0x0000000c000c7305 */ /* 0x000ea2000020f000 */
[C---:B------:R-:W-:Y:S01]  /*0a00*/  LOP3.LUT R153, R10.reuse, 0xc, R153, 0x78, !PT ;  /* 0x0000000c0a997812 */ /* 0x040fe200078e7899 */
[----:B------:R-:W3:Y:S01]  /*0a10*/  @!UP0 S2UR UR7, SR_CgaCtaId ;  /* 0x00000000000789c3 */ /* 0x000ee20000008800 */
[----:B------:R-:W-:Y:S01]  /*0a20*/  IADD3 R11, R10, -R11, RZ ;  /* 0x8000000b0a0b7210 */ /* 0x000fe20007ffe0ff */
[----:B------:R-:W-:Y:S01]  /*0a30*/  UMOV UR4, 0x20 ;  /* 0x0000002000047882 */ /* 0x000fe20000000000 */
[----:B------:R-:W-:Y:S01]  /*0a40*/  @!UP0 UMOV UR6, 0x400 ;  /* 0x0000040000068882 */ /* 0x000fe20000000000 */
[----:B------:R-:W-:-:S04]  /*0a50*/  @!UP0 UIADD3 UR4, -UR4, 0x100000, URZ ;  /* 0x0010000004048890 */ /* 0x000fc8000fffe13f */
[----:B------:R-:W-:Y:S02]  /*0a60*/  @!UP0 USHF.L.U32 UR5, UR4, 0xb, URZ ;  /* 0x0000000b04058899 */ /* 0x000fe4000800063f */
[----:B------:R-:W-:Y:S01]  /*0a70*/  @!UP0 USHF.L.U32 UR4, UR4, 0x1, URZ ;  /* 0x0000000104048899 */ /* 0x000fe2000800063f */
[----:B------:R-:W-:Y:S01]  /*0a80*/  ISETP.NE.AND P5, PT, R11, R8, PT ;  /* 0x000000080b00720c */ /* 0x000fe20003fa5270 */
[----:B------:R-:W-:Y:S01]  /*0a90*/  VOTEU.ALL UP1, P1 ;  /* 0x00000000003f7886 */ /* 0x000fe20000820000 */
[----:B------:R-:W-:Y:S01]  /*0aa0*/  SEL R17, RZ, 0x1, !P2 ;  /* 0x00000001ff117807 */ /* 0x000fe20005000000 */
[----:B------:R-:W5:Y:S01]  /*0ab0*/  LDC R10, c[0x0][0x140] ;  /* 0x00005000ff0a7b82 */ /* 0x000f620000000800 */
[----:B------:R-:W-:Y:S02]  /*0ac0*/  MOV R152, 0x1 ;  /* 0x0000000100987802 */ /* 0x000fe40000000f00 */
[----:B------:R-:W-:Y:S02]  /*0ad0*/  IADD3 R14, R7, -0x1, RZ ;  /* 0xffffffff070e7810 */ /* 0x000fe40007ffe0ff */
[----:B--2---:R-:W-:-:S05]  /*0ae0*/  IADD3 R24, -R12, RZ, RZ ;  /* 0x000000ff0c187210 */ /* 0x004fca0007ffe1ff */
[----:B------:R-:W-:Y:S01]  /*0af0*/  @P5 LEA.HI R2, R153, R153, RZ, 0x1 ;  /* 0x0000009999025211 */ /* 0x000fe200078f08ff */
[----:B-1----:R-:W-:-:S03]  /*0b00*/  IMAD R11, R9, R24, R6 ;  /* 0x00000018090b7224 */ /* 0x002fc600078e0206 */
[----:B------:R-:W-:Y:S01]  /*0b10*/  @P5 SHF.R.S32.HI R2, RZ, 0x1, R2 ;  /* 0x00000001ff025819 */ /* 0x000fe20000011402 */
[----:B---3--:R-:W-:-:S03]  /*0b20*/  @!UP0 ULEA UR6, UR7, UR6, 0x18 ;  /* 0x0000000607068291 */ /* 0x008fc6000f8ec03f */
[----:B------:R-:W-:Y:S01]  /*0b30*/  @P5 ISETP.NE.AND P6, PT, R2, R11, PT ;  /* 0x0000000b0200520c */ /* 0x000fe20003fc5270 */
[----:B------:R-:W-:Y:S01]  /*0b40*/  VOTEU.ALL UP0, P1 ;  /* 0x00000000003f7886 */ /* 0x000fe20000800000 */
[----:B------:R-:W-:Y:S02]  /*0b50*/  LOP3.LUT P1, RZ, R3, 0x7, RZ, 0xc0, !PT ;  /* 0x0000000703ff7812 */ /* 0x000fe4000782c0ff */
[----:B------:R-:W-:Y:S02]  /*0b60*/  @P5 SEL R152, RZ, 0x1, P6 ;  /* 0x00000001ff985807 */ /* 0x000fe40003000000 */
[----:B-----5:R-:W-:Y:S02]  /*0b70*/  ISETP.EQ.U32.AND P2, PT, R10, 0x1, PT ;  /* 0x000000010a00780c */ /* 0x020fe40003f42070 */
[----:B------:R-:W-:Y:S02]  /*0b80*/  ISETP.NE.AND P5, PT, R7, RZ, PT ;  /* 0x000000ff0700720c */ /* 0x000fe40003fa5270 */
[----:B------:R-:W-:Y:S01]  /*0b90*/  ISETP.LT.U32.AND P1, PT, R153, 0x2, !P1 ;  /* 0x000000029900780c */ /* 0x000fe20004f21070 */
[----:B------:R-:W1:Y:S02]  /*0ba0*/  FENCE.VIEW.ASYNC.S ;  /* 0x00000000000073c6 */ /* 0x000e640000000000 */
[----:B-1----:R1:W2:Y:S01]  /*0bb0*/  @!UP0 SYNCS.EXCH.64 URZ, [UR6+0x80], UR4 ;  /* 0x00008004063f85b2 */ /* 0x0022a20008000100 */
[----:B------:R-:W-:-:S02]  /*0bc0*/  ISETP.EQ.AND P6, PT, R0, 0x2, !P5 ;  /* 0x000000020000780c */ /* 0x000fc40006fc2270 */
[----:B------:R-:W-:Y:S02]  /*0bd0*/  SEL R3, RZ, 0x1, !P1 ;  /* 0x00000001ff037807 */ /* 0x000fe40004800000 */
[----:B------:R-:W-:Y:S02]  /*0be0*/  ISETP.GE.U32.AND P1, PT, R14, 0x2, PT ;  /* 0x000000020e00780c */ /* 0x000fe40003f26070 */
[----:B------:R-:W-:Y:S02]  /*0bf0*/  SEL R19, RZ, 0x1, !P6 ;  /* 0x00000001ff137807 */ /* 0x000fe40007000000 */
[----:B------:R-:W-:Y:S02]  /*0c00*/  LOP3.LUT R152, R152, R3, RZ, 0xc0, !PT ;  /* 0x0000000398987212 */ /* 0x000fe400078ec0ff */
[----:B------:R-:W-:Y:S02]  /*0c10*/  SEL R19, R19, 0x2, P1 ;  /* 0x0000000213137807 */ /* 0x000fe40000800000 */
[----:B------:R-:W-:Y:S01]  /*0c20*/  SEL R17, R17, 0x2, P1 ;  /* 0x0000000211117807 */ /* 0x000fe20000800000 */
[----:B------:R1:W3:Y:S01]  /*0c30*/  @!UP1 SYNCS.EXCH.64 URZ, [UR6+0x88], UR4 ;  /* 0x00008804063f95b2 */ /* 0x0002e20008000100 */
[----:B------:R-:W-:Y:S01]  /*0c40*/  NOP ;  /* 0x0000000000007918 */ /* 0x000fe20000000000 */
[----:B------:R-:W-:Y:S05]  /*0c50*/  @!P2 BRA `(.L_x_8) ;  /* 0x000000000008a947 */ /* 0x000fea0003800000 */
[----:B--234-:R-:W-:Y:S01]  /*0c60*/  UCGABAR_ARV ;  /* 0x00000000000079c7 */ /* 0x01cfe20008000000 */
[----:B------:R-:W-:Y:S05]  /*0c70*/  BRA `(.L_x_9) ;  /* 0x0000000000047947 */ /* 0x000fea0003800000 */
.L_x_8:
[----:B--234-:R-:W-:Y:S01]  /*0c80*/  NOP ;  /* 0x0000000000007918 */ /* 0x01cfe20000000000 */
.L_x_9:
[----:B------:R-:W2:Y:S01]  /*0c90*/  LDC R22, c[0x0][0x904] ;  /* 0x00024100ff167b82 */ /* 0x000ea20000000800 */
[----:B------:R-:W-:Y:S01]  /*0ca0*/  IMAD.MOV.U32 R3, RZ, RZ, RZ ;  /* 0x000000ffff037224 */ /* 0x000fe200078e00ff */
[----:B--2---:R-:W-:-:S04]  /*0cb0*/  ISETP.NE.AND P1, PT, R22, 0x1, PT ;  /* 0x000000011600780c */ /* 0x004fc80003f25270 */
[----:B------:R-:W-:Y:S02]  /*0cc0*/  P2R R2, PR, RZ, 0x2 ;  /* 0x00000002ff027803 */ /* 0x000fe40000000000 */
[----:B------:R-:W-:-:S07]  /*0cd0*/  MOV R2, UR9 ;  /* 0x0000000900027c02 */ /* 0x000fce0008000f00 */
[----:B------:R-:W2:Y:S01]  /*0ce0*/  @P1 LDC R13, c[0x0][0x10] ;  /* 0x00000400ff0d1b82 */ /* 0x000ea20000000800 */
[----:B------:R-:W-:Y:S02]  /*0cf0*/  @P1 MOV R7, RZ ;  /* 0x000000ff00071202 */ /* 0x000fe40000000f00 */
[----:B------:R-:W-:-:S05]  /*0d00*/  @P1 MOV R15, RZ ;  /* 0x000000ff000f1202 */ /* 0x000fca0000000f00 */
[----:B------:R-:W3:Y:S01]  /*0d10*/  @!P1 LDC R11, c[0x0][0xc] ;  /* 0x00000300ff0b9b82 */ /* 0x000ee20000000800 */
[----:B-1----:R-:W-:Y:S01]  /*0d20*/  ULDC UR4, c[0x0][0xc] ;  /* 0x0000030000047ab9 */ /* 0x002fe20000000800 */
[----:B------:R-:W-:Y:S01]  /*0d30*/  ULDC UR5, c[0x0][0x10] ;  /* 0x0000040000057ab9 */ /* 0x000fe20000000800 */
[----:B------:R-:W-:Y:S01]  /*0d40*/  ULDC UR6, c[0x0][0x14] ;  /* 0x0000050000067ab9 */ /* 0x000fe20000000800 */
[----:B------:R-:W-:-:S04]  /*0d50*/  UIMAD.WIDE.U32 UR4, UR4, UR5, URZ ;  /* 0x00000005040472a5 */ /* 0x000fc8000f8e003f */
[----:B------:R-:W-:Y:S02]  /*0d60*/  UIMAD.WIDE.U32 UR40, UR4, UR6, URZ ;  /* 0x00000006042872a5 */ /* 0x000fe4000f8e003f */
[----:B------:R-:W-:-:S04]  /*0d70*/  UIMAD UR38, UR5, UR6, URZ ;  /* 0x00000006052672a4 */ /* 0x000fc8000f8e023f */
[----:B------:R-:W-:Y:S01]  /*0d80*/  UIADD3 UR38, UR41, UR38, URZ ;  /* 0x0000002629267290 */ /* 0x000fe2000fffe03f */
[----:B--2---:R-:W-:-:S05]  /*0d90*/  @P1 IMAD.WIDE.U32 R12, R13, UR9, R6 ;  /* 0x000000090d0c1c25 */ /* 0x004fca000f8e0006 */
[----:B------:R-:W-:Y:S01]  /*0da0*/  @P1 IADD3 R16, R13, R15, RZ ;  /* 0x0000000f0d101210 */ /* 0x000fe20007ffe0ff */
[----:B---3--:R-:W-:Y:S01]  /*0db0*/  @!P1 IMAD.WIDE.U32 R10, R6, R11, R2 ;  /* 0x0000000b060a9225 */ /* 0x008fe200078e0002 */
[----:B------:R-:W-:Y:S02]  /*0dc0*/  @P1 MOV R2, R12 ;  /* 0x0000000c00021202 */ /* 0x000fe40000000f00 */
[----:B------:R-:W-:Y:S02]  /*0dd0*/  @!P1 MOV R2, R10 ;  /* 0x0000000a00029202 */ /* 0x000fe40000000f00 */
[----:B------:R-:W-:Y:S01]  /*0de0*/  @!P1 MOV R16, R11 ;  /* 0x0000000b00109202 */ /* 0x000fe20000000f00 */
[----:B------:R-:W-:Y:S06]  /*0df0*/  @!P2 BRA `(.L_x_10) ;  /* 0x00000000000ca947 */ /* 0x000fec0003800000 */
[----:B------:R-:W-:Y:S01]  /*0e00*/  UCGABAR_WAIT ;  /* 0x0000000000007dc7 */ /* 0x000fe20008000000 */
[----:B------:R-:W-:Y:S01]  /*0e10*/  CCTL.IVALL ;  /* 0x00000000ff00798f */ /* 0x000fe20002000000 */
[----:B------:R-:W-:Y:S05]  /*0e20*/  BRA `(.L_x_11) ;  /* 0x0000000000047947 */ /* 0x000fea0003800000 */
.L_x_10:
[----:B------:R-:W-:Y:S06]  /*0e30*/  BAR.SYNC.DEFER_BLOCKING 0x0 ;  /* 0x0000000000007b1d */ /* 0x000fec0000010000 */
.L_x_11:
[----:B------:R-:W1:Y:S01]  /*0e40*/  S2UR UR37, SR_CgaCtaId ;  /* 0x00000000002579c3 */ /* 0x000e620000008800 */
[----:B------:R-:W-:Y:S04]  /*0e50*/  BSSY B6, `(.L_x_12) ;  /* 0x00014fa000067945 */ /* 0x000fe80003800000 */
[----:B------:R-:W-:Y:S05]  /*0e60*/  @!P5 BRA `(.L_x_13) ;  /* 0x000001200078d947 */ /* 0x000fea0003800000 */
[----:B------:R-:W-:-:S13]  /*0e70*/  ISETP.GT.U32.AND P0, PT, R14, 0x1, PT ;  /* 0x000000010e00780c */ /* 0x000fda0003f04070 */
[----:B------:R-:W-:Y:S05]  /*0e80*/  @P0 BRA `(.L_x_14) ;  /* 0x0000014c00d80947 */ /* 0x000fea0003800000 */
[----:B------:R-:W-:Y:S01]  /*0e90*/  ULDC.64 UR4, c[0x0][0x8f8] ;  /* 0x00023e0000047ab9 */ /* 0x000fe20000000a00 */
[----:B------:R-:W-:Y:S01]  /*0ea0*/  UMOV UR47, 0xffffffff ;  /* 0xffffffff002f7882 */ /* 0x000fe20000000000 */
[----:B------:R-:W-:Y:S01]  /*0eb0*/  ISETP.GE.U32.AND P0, PT, R2, UR4, PT ;  /* 0x0000000402007c0c */ /* 0x000fe2000bf06070 */
[----:B------:R-:W-:Y:S01]  /*0ec0*/  IMAD.MOV.U32 R23, RZ, RZ, -0x1 ;  /* 0xffffffffff177424 */ /* 0x000fe200078e00ff */
[----:B------:R-:W-:Y:S02]  /*0ed0*/  PRMT R154, RZ, 0x7610, R154 ;  /* 0x00007610ff9a7816 */ /* 0x000fe4000000009a */
[----:B------:R-:W-:Y:S02]  /*0ee0*/  ISETP.GE.U32.AND.EX P0, PT, R16, UR5, PT, P0 ;  /* 0x0000000510007c0c */ /* 0x000fe4000bf06100 */
[----:B------:R-:W-:Y:S02]  /*0ef0*/  MOV R159, 0xffffffff ;  /* 0xffffffff009f7802 */ /* 0x000fe40000000f00 */
[----:B------:R-:W-:-:S09]  /*0f00*/  PRMT R0, RZ, 0x7610, R0 ;  /* 0x00007610ff007816 */ /* 0x000fd20000000000 */
[----:B------:R-:W-:Y:S05]  /*0f10*/  @P0 BRA `(.L_x_15) ;  /* 0x00000004002c0947 */ /* 0x000fea0003800000 */
[----:B------:R-:W2:Y:S01]  /*0f20*/  LDC.64 R20, c[0x0][0x8d0] ;  /* 0x00023400ff147b82 */ /* 0x000ea20000000a00 */
[----:B------:R-:W-:Y:S02]  /*0f30*/  MOV R4, R2 ;  /* 0x0000000200047202 */ /* 0x000fe40000000f00 */
[----:B------:R-:W-:-:S05]  /*0f40*/  MOV R5, R16 ;  /* 0x0000001000057202 */ /* 0x000fca0000000f00 */
[----:B------:R-:W3:Y:S08]  /*0f50*/  LDC R0, c[0x0][0x8d8] ;  /* 0x00023600ff007b82 */ /* 0x000ef00000000800 */
[----:B------:R-:W4:Y:S01]  /*0f60*/  LDC.64 R26, c[0x0][0x8c8] ;  /* 0x00023200ff1a7b82 */ /* 0x000f220000000a00 */
[----:B--2---:R-:W-:-:S04]  /*0f70*/  ISETP.NE.U32.AND P0, PT, R20, RZ, PT ;  /* 0x000000ff1400720c */ /* 0x004fc80003f05070 */
[----:B------:R-:W-:-:S13]  /*0f80*/  ISETP.NE.AND.EX P0, PT, R21, RZ, PT, P0 ;  /* 0x000000ff1500720c */ /* 0x000fda0003f05300 */
[----:B---34-:R-:W-:Y:S05]  /*0f90*/  @!P0 BRA `(.L_x_16) ;  /* 0x0000000000288947 */ /* 0x018fea0003800000 */
[----:B------:R-:W2:Y:S02]  /*0fa0*/  LDC R3, c[0x0][0x8dc] ;  /* 0x00023700ff037b82 */ /* 0x000ea40000000800 */
[----:B--2---:R-:W-:-:S04]  /*0fb0*/  IADD3 R3, P0, R2, R3, RZ ;  /* 0x0000000302037210 */ /* 0x004fc80007f1e0ff */
[----:B------:R-:W-:-:S05]  /*0fc0*/  IADD3.X R15, RZ, R16, RZ, P0, !PT ;  /* 0x00000010ff0f7210 */ /* 0x000fca00007fe4ff */
[----:B------:R-:W-:-:S04]  /*0fd0*/  IMAD.WIDE.U32 R4, R15, R20, RZ ;  /* 0x000000140f047225 */ /* 0x000fc800078e00ff */
[----:B------:R-:W-:-:S04]  /*0fe0*/  IMAD.WIDE.U32 R10, P0, R3, R21, R4 ;  /* 0x00000015030a7225 */ /* 0x000fc80007800004 */
[----:B------:R-:W-:Y:S01]  /*0ff0*/  IMAD.WIDE.U32 R4, R3, R20, RZ ;  /* 0x0000001403047225 */ /* 0x000fe200078e00ff */
[----:B------:R-:W-:-:S03]  /*1000*/  IADD3.X R13, RZ, RZ, RZ, P0, !PT ;  /* 0x000000ffff0d7210 */ /* 0x000fc600007fe4ff */
[----:B------:R-:W-:Y:S01]  /*1010*/  IMAD.MOV.U32 R12, RZ, RZ, R11 ;  /* 0x000000ffff0c7224 */ /* 0x000fe200078e000b */
[----:B------:R-:W-:-:S05]  /*1020*/  IADD3 RZ, P0, R5, R10, RZ ;  /* 0x0000000a05ff7210 */ /* 0x000fca0007f1e0ff */
[----:B------:R-:W-:-:S08]  /*1030*/  IMAD.WIDE.U32.X R4, R15, R21, R12, P0 ;  /* 0x000000150f047225 */ /* 0x000fd000000e040c */
.L_x_16:
[-CC-:B------:R-:W-:Y:S01]  /*1040*/  SHF.R.U64 R30, R4, R0.reuse, R5.reuse ;  /* 0x00000000041e7219 */ /* 0x180fe20000001205 */
[----:B------:R-:W2:Y:S01]  /*1050*/  LDC.64 R28, c[0x0][0x8e8] ;  /* 0x00023a00ff1c7b82 */ /* 0x000ea20000000a00 */
[----:B------:R-:W-:Y:S02]  /*1060*/  SHF.R.U32.HI R0, RZ, R0, R5 ;  /* 0x00000000ff007219 */ /* 0x000fe40000011605 */
[----:B------:R-:W-:Y:S02]  /*1070*/  IADD3 R7, P0, RZ, -R30, RZ ;  /* 0x8000001eff077210 */ /* 0x000fe40007f1e0ff */
[----:B------:R-:W-:Y:S02]  /*1080*/  MOV R31, 0x1 ;  /* 0x00000001001f7802 */ /* 0x000fe40000000f00 */
[----:B------:R-:W-:Y:S01]  /*1090*/  IADD3.X R3, RZ, ~R0, RZ, P0, !PT ;  /* 0x80000000ff037210 */ /* 0x000fe200007fe4ff */
[----:B------:R-:W3:Y:S04]  /*10a0*/  LDC R10, c[0x0][0x8c0] ;  /* 0x00023000ff0a7b82 */ /* 0x000ee80000000800 */
[----:B------:R-:W-:Y:S01]  /*10b0*/  IMAD R0, R3, R26, RZ ;  /* 0x0000001a03007224 */ /* 0x000fe200078e02ff */
[----:B------:R-:W-:-:S03]  /*10c0*/  MOV R3, R16 ;  /* 0x0000001000037202 */ /* 0x000fc60000000f00 */
[----:B------:R-:W4:Y:S01]  /*10d0*/  LDC R14, c[0x0][0x8b0] ;  /* 0x00022c00ff0e7b82 */ /* 0x000f220000000800 */
[----:B------:R-:W-:-:S04]  /*10e0*/  IMAD.WIDE.U32 R4, R7, R26, R2 ;  /* 0x0000001a07047225 */ /* 0x000fc800078e0002 */
[----:B------:R-:W-:-:S03]  /*10f0*/  IMAD R3, R7, R27, R0 ;  /* 0x0000001b07037224 */ /* 0x000fc600078e0200 */
[----:B------:R-:W5:Y:S01]  /*1100*/  LDC R20, c[0x0][0x900] ;  /* 0x00024000ff147b82 */ /* 0x000f620000000800 */
[----:B--2---:R-:W-:Y:S01]  /*1110*/  ISETP.NE.U32.AND P0, PT, R28, RZ, PT ;  /* 0x000000ff1c00720c */ /* 0x004fe20003f05070 */
[----:B------:R-:W-:Y:S01]  /*1120*/  IMAD R27, R9, R24, R6 ;  /* 0x00000018091b7224 */ /* 0x000fe200078e0206 */
[----:B------:R-:W-:Y:S02]  /*1130*/  IADD3 R3, R5, R3, RZ ;  /* 0x0000000305037210 */ /* 0x000fe40007ffe0ff */
[----:B------:R-:W-:Y:S02]  /*1140*/  ISETP.NE.AND.EX P0, PT, R29, RZ, PT, P0 ;  /* 0x000000ff1d00720c */ /* 0x000fe40003f05300 */
[----:B------:R-:W-:Y:S01]  /*1150*/  MOV R5, 0xffffffff ;  /* 0xffffffff00057802 */ /* 0x000fe20000000f00 */
[----:B------:R-:W2:Y:S01]  /*1160*/  LDC R23, c[0x0][0x8a8] ;  /* 0x00022a00ff177b82 */ /* 0x000ea20000000800 */
[-CC-:B---3--:R-:W-:Y:S02]  /*1170*/  SHF.R.U64 R12, R4, R10.reuse, R3.reuse ;  /* 0x0000000a040c7219 */ /* 0x188fe40000001203 */
[----:B------:R-:W-:-:S05]  /*1180*/  SHF.R.U32.HI R3, RZ, R10, R3 ;  /* 0x0000000aff037219 */ /* 0x000fca0000011603 */
[----:B------:R-:W3:Y:S01]  /*1190*/  LDC R15, c[0x0][0x8f0] ;  /* 0x00023c00ff0f7b82 */ /* 0x000ee20000000800 */
[-CC-:B----4-:R-:W-:Y:S02]  /*11a0*/  SHF.R.U64 R26, R12, R14.reuse, R3.reuse ;  /* 0x0000000e0c1a7219 */ /* 0x190fe40000001203 */
[----:B------:R-:W-:-:S05]  /*11b0*/  SHF.R.U32.HI R3, RZ, R14, R3 ;  /* 0x0000000eff037219 */ /* 0x000fca0000011603 */
[----:B------:R-:W4:Y:S01]  /*11c0*/  LDC R21, c[0x0][0x8e0] ;  /* 0x00023800ff157b82 */ /* 0x000f220000000800 */
[-CC-:B-----5:R-:W-:Y:S02]  /*11d0*/  SHF.R.U64 R14, R26, R20.reuse, R3.reuse ;  /* 0x000000141a0e7219 */ /* 0x1a0fe40000001203 */
[-C--:B------:R-:W-:Y:S02]  /*11e0*/  SHF.L.U32 R0, R5, R20.reuse, RZ ;  /* 0x0000001405007219 */ /* 0x080fe400000006ff */
[----:B------:R-:W-:Y:S01]  /*11f0*/  SHF.R.U32.HI R5, RZ, R20, R3 ;  /* 0x00000014ff057219 */ /* 0x000fe20000011603 */
[----:B------:R-:W-:Y:S01]  /*1200*/  IMAD.MOV.U32 R4, RZ, RZ, R14 ;  /* 0x000000ffff047224 */ /* 0x000fe200078e000e */
[----:B------:R-:W-:Y:S01]  /*1210*/  LOP3.LUT R3, RZ, R0, RZ, 0x33, !PT ;  /* 0x00000000ff037212 */ /* 0x000fe200078e33ff */
[----:B------:R-:W1:Y:S01]  /*1220*/  LDC R25, c[0x0][0x8b8] ;  /* 0x00022e00ff197b82 */ /* 0x000e620000000800 */
[----:B------:R-:W-:Y:S05]  /*1230*/  @!P0 BRA `(.L_x_17) ;  /* 0x0000000000288947 */ /* 0x000fea0003800000 */
[----:B------:R-:W5:Y:S02]  /*1240*/  LDC R9, c[0x0][0x8f4] ;  /* 0x00023d00ff097b82 */ /* 0x000f640000000800 */
[----:B-----5:R-:W-:-:S04]  /*1250*/  IADD3 R9, P0, R14, R9, RZ ;  /* 0x000000090e097210 */ /* 0x020fc80007f1e0ff */
[----:B------:R-:W-:-:S05]  /*1260*/  IADD3.X R13, RZ, R5, RZ, P0, !PT ;  /* 0x00000005ff0d7210 */ /* 0x000fca00007fe4ff */
[----:B------:R-:W-:-:S04]  /*1270*/  IMAD.WIDE.U32 R4, R13, R28, RZ ;  /* 0x0000001c0d047225 */ /* 0x000fc800078e00ff */
[----:B------:R-:W-:-:S04]  /*1280*/  IMAD.WIDE.U32 R6, P0, R9, R29, R4 ;  /* 0x0000001d09067225 */ /* 0x000fc80007800004 */
[----:B------:R-:W-:Y:S01]  /*1290*/  IMAD.WIDE.U32 R4, R9, R28, RZ ;  /* 0x0000001c09047225 */ /* 0x000fe200078e00ff */
[----:B------:R-:W-:Y:S02]  /*12a0*/  IADD3.X R11, RZ, RZ, RZ, P0, !PT ;  /* 0x000000ffff0b7210 */ /* 0x000fe400007fe4ff */
[----:B------:R-:W-:Y:S02]  /*12b0*/  MOV R10, R7 ;  /* 0x00000007000a7202 */ /* 0x000fe40000000f00 */
[----:B------:R-:W-:-:S05]  /*12c0*/  IADD3 RZ, P0, R5, R6, RZ ;  /* 0x0000000605ff7210 */ /* 0x000fca0007f1e0ff */
[----:B------:R-:W-:-:S08]  /*12d0*/  IMAD.WIDE.U32.X R4, R13, R29, R10, P0 ;  /* 0x0000001d0d047225 */ /* 0x000fd000000e040a */
.L_x_17:
[----:B---3--:R-:W-:Y:S02]  /*12e0*/  SHF.R.U64 R4, R4, R15, R5 ;  /* 0x0000000f04047219 */ /* 0x008fe40000001205 */
[----:B------:R-:W-:Y:S02]  /*12f0*/  SHF.L.U32 R0, R31, R20, RZ ;  /* 0x000000141f007219 */ /* 0x000fe400000006ff */
[----:B------:R-:W-:Y:S02]  /*1300*/  LOP3.LUT R3, R26, R3, RZ, 0xc0, !PT ;  /* 0x000000031a037212 */ /* 0x000fe400078ec0ff */
[----:B--2---:R-:W-:Y:S02]  /*1310*/  IADD3 R5, R23, -0x1, RZ ;  /* 0xffffffff17057810 */ /* 0x004fe40007ffe0ff */
[----:B------:R-:W-:Y:S01]  /*1320*/  IADD3 R6, -R4, RZ, RZ ;  /* 0x000000ff04067210 */ /* 0x000fe20007ffe1ff */
[----:B------:R-:W-:Y:S01]  /*1330*/  IMAD R3, R0, R4, R3 ;  /* 0x0000000400037224 */ /* 0x000fe200078e0203 */
[----:B------:R-:W-:-:S02]  /*1340*/  SEL R8, R8, R27, !P1 ;  /* 0x0000001b08087207 */ /* 0x000fc40004800000 */
[----:B------:R-:W-:Y:S01]  /*1350*/  LOP3.LUT R5, R12, R5, RZ, 0xc0, !PT ;  /* 0x000000050c057212 */ /* 0x000fe200078ec0ff */
[----:B----4-:R-:W-:Y:S01]  /*1360*/  IMAD R0, R6, R21, R14 ;  /* 0x0000001506007224 */ /* 0x010fe200078e020e */
[----:B------:R-:W-:Y:S01]  /*1370*/  R2UR UR47, R30 ;  /* 0x000000001e2f72ca */ /* 0x000fe200000e0000 */
[----:B-1----:R-:W-:Y:S02]  /*1380*/  IMAD R8, R3, R25, R8 ;  /* 0x0000001903087224 */ /* 0x002fe400078e0208 */
[----:B------:R-:W-:Y:S02]  /*1390*/  IMAD R23, R0, R23, R5 ;  /* 0x0000001700177224 */ /* 0x000fe400078e0205 */
[----:B------:R-:W-:-:S03]  /*13a0*/  IMAD.MOV.U32 R0, RZ, RZ, 0x1 ;  /* 0x00000001ff007424 */ /* 0x000fc600078e00ff */
[----:B------:R-:W-:Y:S02]  /*13b0*/  SEL R159, R23, R8, !P1 ;  /* 0x00000008179f7207 */ /* 0x000fe40004800000 */
[----:B------:R-:W-:-:S07]  /*13c0*/  SEL R23, R8, R23, !P1 ;  /* 0x0000001708177207 */ /* 0x000fce0004800000 */
.L_x_15:
[----:B------:R-:W-:-:S08]  /*13d0*/  NOP ;  /* 0x0000000000007918 */ /* 0x000fd00000000000 */
[----:B------:R-:W2:Y:S02]  /*13e0*/  USETMAXREG.TRY_ALLOC.CTAPOOL UP0, 0xe8 ;  /* 0x000000e8000079c8 */ /* 0x000ea40008000600 */
[----:B--2---:R-:W-:-:S13]  /*13f0*/  PLOP3.LUT P0, PT, PT, PT, UP0, 0x80, 0x0 ;  /* 0x000000000000781c */ /* 0x004fda0003f0f008 */
[----:B------:R-:W-:Y:S05]  /*1400*/  @!P0 BRA `(.L_x_15) ;  /* 0xfffffffc00f08947 */ /* 0x000fea000383ffff */
[----:B------:R-:W-:Y:S02]  /*1410*/  ULDC.64 UR4, c[0x0][0x590] ;  /* 0x0001640000047ab9 */ /* 0x000fe40000000a00 */
[----:B------:R-:W-:-:S04]  /*1420*/  ISETP.NE.U32.AND P0, PT, RZ, UR4, PT ;  /* 0x00000004ff007c0c */ /* 0x000fc8000bf05070 */
[----:B------:R-:W-:-:S13]  /*1430*/  ISETP.NE.AND.EX P0, PT, RZ, UR5, PT, P0 ;  /* 0x00000005ff007c0c */ /* 0x000fda000bf05300 */
[----:B------:R-:W-:Y:S05]  /*1440*/  @P0 BRA `(.L_x_18) ;  /* 0x00000000002c0947 */ /* 0x000fea0003800000 */
[----:B------:R-:W-:Y:S02]  /*1450*/  ULDC.64 UR4, c[0x0][0x588] ;  /* 0x0001620000047ab9 */ /* 0x000fe40000000a00 */
[----:B------:R-:W-:-:S04]  /*1460*/  ISETP.NE.U32.AND P0, PT, RZ, UR4, PT ;  /* 0x00000004ff007c0c */ /* 0x000fc8000bf05070 */
[----:B------:R-:W-:-:S13]  /*1470*/  ISETP.NE.AND.EX P0, PT, RZ, UR5, PT, P0 ;  /* 0x00000005ff007c0c */ /* 0x000fda000bf05300 */
[----:B------:R-:W-:Y:S05]  /*1480*/  @!P0 BRA `(.L_x_19) ;  /* 0x0000000000108947 */ /* 0x000fea0003800000 */
[----:B------:R-:W2:Y:S02]  /*1490*/  LDC.64 R4, c[0x0][0x588] ;  /* 0x00016200ff047b82 */ /* 0x000ea40000000a00 */
[----:B--2---:R2:W5:Y:S01]  /*14a0*/  LDG.E R157, desc[UR42][R4.64] ;  /* 0x0000002a049d7981 */ /* 0x004562000c1e1900 */
[----:B------:R-:W-:Y:S01]  /*14b0*/  MOV R154, 0x1 ;  /* 0x00000001009a7802 */ /* 0x000fe20000000f00 */
[----:B------:R-:W-:Y:S06]  /*14c0*/  BRA `(.L_x_18) ;  /* 0x00000000000c7947 */ /* 0x000fec0003800000 */
.L_x_19:
[----:B------:R-:W-:Y:S01]  /*14d0*/  ULDC UR4, c[0x0][0x580] ;  /* 0x0001600000047ab9 */ /* 0x000fe20000000800 */
[----:B------:R-:W-:Y:S02]  /*14e0*/  MOV R154, 0x1 ;  /* 0x00000001009a7802 */ /* 0x000fe40000000f00 */
[----:B------:R-:W-:-:S07]  /*14f0*/  MOV R157, UR4 ;  /* 0x00000004009d7c02 */ /* 0x000fce0008000f00 */
.L_x_18:
        /* <DEDUP_REMOVED lines=8> */
[----:B--2---:R-:W2:Y:S02]  /*1580*/  LDC.64 R4, c[0x0][0x5a8] ;  /* 0x00016a00ff047b82 */ /* 0x004ea40000000a00 */
[----:B--2---:R3:W5:Y:S01]  /*1590*/  LDG.E R156, desc[UR42][R4.64] ;  /* 0x0000002a049c7981 */ /* 0x004762000c1e1900 */
[----:B------:R-:W-:Y:S05]  /*15a0*/  BRA `(.L_x_20) ;  /* 0x0000000000087947 */ /* 0x000fea0003800000 */
.L_x_21:
[----:B------:R-:W-:Y:S02]  /*15b0*/  ULDC UR4, c[0x0][0x5a0] ;  /* 0x0001680000047ab9 */ /* 0x000fe40000000800 */
[----:B------:R-:W-:-:S07]  /*15c0*/  MOV R156, UR4 ;  /* 0x00000004009c7c02 */ /* 0x000fce0008000f00 */
.L_x_20:
[----:B------:R-:W-:Y:S01]  /*15d0*/  LOP3.LUT P1, RZ, R0, 0xff, RZ, 0xc0, !PT ;  /* 0x000000ff00ff7812 */ /* 0x000fe2000782c0ff */
[----:B------:R-:W-:Y:S01]  /*15e0*/  UMOV UR36, URZ ;  /* 0x0000003f00247c82 */ /* 0x000fe20008000000 */
[----:B------:R-:W-:-:S11]  /*15f0*/  PLOP3.LUT P0, PT, PT, PT, PT, 0x80, 0x0 ;  /* 0x000000000000781c */ /* 0x000fd60003f0f070 */
[----:B------:R-:W-:Y:S05]  /*1600*/  @!P1 BRA `(.L_x_22) ;  /* 0x0000011400f09947 */ /* 0x000fea0003800000 */
[----:B------:R-:W-:Y:S01]  /*1610*/  ULDC UR4, c[0x0][0x28c] ;  /* 0x0000a30000047ab9 */ /* 0x000fe20000000800 */
[----:B------:R-:W-:Y:S01]  /*1620*/  LOP3.LUT P0, RZ, R18, 0x4, RZ, 0xc0, !PT ;  /* 0x0000000412ff7812 */ /* 0x000fe2000780c0ff */
[----:B------:R-:W-:Y:S01]  /*1630*/  UIADD3 UR4, UR4, 0x3f, URZ ;  /* 0x0000003f04047890 */ /* 0x000fe2000fffe03f */
[----:B------:R-:W-:Y:S01]  /*1640*/  MOV R155, 0x10 ;  /* 0x00000010009b7802 */ /* 0x000fe20000000f00 */
[----:B------:R-:W-:Y:S01]  /*1650*/  ULDC.64 UR54, c[0x0][0x198] ;  /* 0x0000660000367ab9 */ /* 0x000fe20000000a00 */
[----:B------:R-:W-:Y:S01]  /*1660*/  LOP3.LUT R160, R17, 0x1, RZ, 0xfc, !PT ;  /* 0x0000000111a07812 */ /* 0x000fe200078efcff */
[----:B------:R-:W-:Y:S01]  /*1670*/  USHF.R.S32.HI UR5, URZ, 0x1f, UR4 ;  /* 0x0000001f3f057899 */ /* 0x000fe20008011404 */
[----:B------:R-:W-:Y:S01]  /*1680*/  LOP3.LUT R158, R19, 0x1, RZ, 0xfc, !PT ;  /* 0x00000001139e7812 */ /* 0x000fe200078efcff */
[----:B------:R-:W-:Y:S01]  /*1690*/  UMOV UR39, URZ ;  /* 0x0000003f00277c82 */ /* 0x000fe20008000000 */
[----:B------:R-:W-:Y:S01]  /*16a0*/  SEL R155, R155, 0xfffffff0, !P0 ;  /* 0xfffffff09b9b7807 */ /* 0x000fe20004000000 */
[----:B------:R-:W-:Y:S01]  /*16b0*/  ULEA.HI UR5, UR5, UR4, URZ, 0x6 ;  /* 0x0000000405057291 */ /* 0x000fe2000f8f303f */
[----:B------:R-:W-:Y:S01]  /*16c0*/  UMOV UR48, URZ ;  /* 0x0000003f00307c82 */ /* 0x000fe20008000000 */
[----:B------:R-:W-:-:S02]  /*16d0*/  UMOV UR49, URZ ;  /* 0x0000003f00317c82 */ /* 0x000fc40008000000 */
[----:B------:R-:W-:Y:S01]  /*16e0*/  USHF.R.S32.HI UR50, URZ, 0x6, UR5 ;  /* 0x000000063f327899 */ /* 0x000fe20008011405 */
[----:B------:R-:W-:-:S11]  /*16f0*/  UMOV UR36, URZ ;  /* 0x0000003f00247c82 */ /* 0x000fd60008000000 */
.L_x_523:
[----:B------:R-:W-:Y:S01]  /*1700*/  LOP3.LUT R0, R18, 0x80, RZ, 0xc0, !PT ;  /* 0x0000008012007812 */ /* 0x000fe200078ec0ff */
[----:B------:R-:W4:Y:S01]  /*1710*/  S2UR UR51, SR_CgaCtaId ;  /* 0x00000000003379c3 */ /* 0x000f220000008800 */
[----:B------:R-:W-:Y:S02]  /*1720*/  UMOV UR52, 0x400 ;  /* 0x0000040000347882 */ /* 0x000fe40000000000 */
[----:B------:R-:W-:-:S06]  /*1730*/  SHF.R.U32.HI R0, RZ, 0x7, R0 ;  /* 0x00000007ff007819 */ /* 0x000fcc0000011600 */
[----:B-1----:R-:W1:Y:S01]  /*1740*/  SHFL.IDX PT, R0, R0, RZ, 0x1f ;  /* 0x00001fff00007589 */ /* 0x002e6200000e0000 */
[----:B----4-:R-:W-:Y:S01]  /*1750*/  ULEA UR52, UR51, UR52, 0x18 ;  /* 0x0000003433347291 */ /* 0x010fe2000f8ec03f */
[----:B-1----:R-:W-:-:S13]  /*1760*/  R2UR UR4, R0 ;  /* 0x00000000000472ca */ /* 0x002fda00000e0000 */
[----:B------:R-:W-:-:S04]  /*1770*/  ULEA.HI UR5, UR4, UR4, URZ, 0x1 ;  /* 0x0000000404057291 */ /* 0x000fc8000f8f083f */
[----:B------:R-:W-:-:S04]  /*1780*/  ULOP3.LUT UR5, UR5, 0x7fffe, URZ, 0xc0, !UPT ;  /* 0x0007fffe05057892 */ /* 0x000fc8000f8ec03f */
[----:B------:R-:W-:-:S03]  /*1790*/  UIADD3 UR5, UR4, -UR5, URZ ;  /* 0x8000000504057290 */ /* 0x000fc6000fffe03f */
[----:B------:R-:W-:Y:S01]  /*17a0*/  ULDC UR4, c[0x0][0x28c] ;  /* 0x0000a30000047ab9 */ /* 0x000fe20000000800 */
[----:B------:R-:W-:Y:S01]  /*17b0*/  ULEA UR5, UR5, UR52, 0xd ;  /* 0x0000003405057291 */ /* 0x000fe2000f8e683f */
[----:B------:R-:W-:-:S03]  /*17c0*/  ISETP.LT.AND P0, PT, RZ, UR4, PT ;  /* 0x00000004ff007c0c */ /* 0x000fc6000bf01270 */
[----:B------:R-:W-:-:S04]  /*17d0*/  UIADD3 UR5, UR5, 0x8400, URZ ;  /* 0x0000840005057890 */ /* 0x000fc8000fffe03f */
[----:B------:R-:W-:-:S04]  /*17e0*/  USHF.R.U32.HI UR5, URZ, 0x4, UR5 ;  /* 0x000000043f057899 */ /* 0x000fc80008011605 */
[----:B------:R-:W-:Y:S02]  /*17f0*/  ULOP3.LUT UR44, UR5, 0x3fff, URZ, 0xc0, !UPT ;  /* 0x00003fff052c7892 */ /* 0x000fe4000f8ec03f */
[----:B------:R-:W-:Y:S10]  /*1800*/  @P0 BRA `(.L_x_23) ;  /* 0x0000000000400947 */ /* 0x000ff40003800000 */
[----:B------:R-:W-:Y:S01]  /*1810*/  MOV R0, 0x0 ;  /* 0x0000000000007802 */ /* 0x000fe20000000f00 */
[----:B------:R-:W-:Y:S01]  /*1820*/  ULDC.64 UR4, c[0x4][0x70] ;  /* 0x01001c0000047ab9 */ /* 0x000fe20000000a00 */
[----:B------:R-:W-:Y:S01]  /*1830*/  ULDC.64 UR6, c[0x4][0x8] ;  /* 0x0100020000067ab9 */ /* 0x000fe20000000a00 */
[----:B--23--:R-:W-:Y:S01]  /*1840*/  IMAD.U32 R4, RZ, RZ, UR4 ;  /* 0x00000004ff047e24 */ /* 0x00cfe2000f8e00ff */
[----:B------:R1:W2:Y:S01]  /*1850*/  LDC.64 R14, c[0x4][R0] ;  /* 0x01000000000e7b82 */ /* 0x0002a20000000a00 */
[----:B------:R-:W-:Y:S01]  /*1860*/  MOV R5, UR5 ;  /* 0x0000000500057c02 */ /* 0x000fe20008000f00 */
[----:B------:R-:W-:Y:S01]  /*1870*/  ULDC.64 UR4, c[0x4][0x78] ;  /* 0x01001e0000047ab9 */ /* 0x000fe20000000a00 */
[----:B------:R-:W-:Y:S01]  /*1880*/  MOV R10, UR6 ;  /* 0x00000006000a7c02 */ /* 0x000fe20008000f00 */
[----:B------:R-:W-:Y:S01]  /*1890*/  IMAD.MOV.U32 R8, RZ, RZ, 0x1e1 ;  /* 0x000001e1ff087424 */ /* 0x000fe200078e00ff */
[----:B------:R-:W-:Y:S02]  /*18a0*/  MOV R6, UR4 ;  /* 0x0000000400067c02 */ /* 0x000fe40008000f00 */
[----:B------:R-:W-:-:S02]  /*18b0*/  MOV R7, UR5 ;  /* 0x0000000500077c02 */ /* 0x000fc40008000f00 */
[----:B------:R-:W-:Y:S02]  /*18c0*/  MOV R11, UR7 ;  /* 0x00000007000b7c02 */ /* 0x000fe40008000f00 */
[----:B------:R-:W-:Y:S02]  /*18d0*/  MOV R12, 0x1 ;  /* 0x00000001000c7802 */ /* 0x000fe40000000f00 */
[----:B-1----:R-:W-:-:S07]  /*18e0*/  MOV R13, RZ ;  /* 0x000000ff000d7202 */ /* 0x002fce0000000f00 */
[----:B------:R-:W-:-:S07]  /*18f0*/  LEPC R20, `(.L_x_23) ;  /* 0x000000001014794e */ /* 0x000fce0000000000 */
[----:B--2--5:R-:W-:Y:S05]  /*1900*/  CALL.ABS.NOINC R14 ;  /* 0x000000000e007343 */ /* 0x024fea0003c00000 */
.L_x_23:
[----:B------:R-:W-:-:S13]  /*1910*/  ISETP.NE.AND P0, PT, R160, 0x3, PT ;  /* 0x00000003a000780c */ /* 0x000fda0003f05270 */
[----:B------:R-:W-:Y:S05]  /*1920*/  @!P0 BRA `(.L_x_24) ;  /* 0x0000000000048947 */ /* 0x000fea0003800000 */
[----:B------:R-:W-:Y:S01]  /*1930*/  BPT.TRAP 0x1 ;  /* 0x000000040000795c */ /* 0x000fe20000300000 */
.L_x_24:
[----:B------:R-:W-:Y:S02]  /*1940*/  MOV R3, UR49 ;  /* 0x0000003100037c02 */ /* 0x000fe40008000f00 */
[----:B------:R-:W-:Y:S02]  /*1950*/  MOV R0, UR48 ;  /* 0x0000003000007c02 */ /* 0x000fe40008000f00 */
[----:B------:R-:W-:Y:S02]  /*1960*/  LEA R3, R3, UR52, 0x3 ;  /* 0x0000003403037c11 */ /* 0x000fe4000f8e18ff */
[----:B------:R-:W-:-:S04]  /*1970*/  SHF.L.U32 R0, R0, 0x1f, RZ ;  /* 0x0000001f00007819 */ /* 0x000fc800000006ff */
[----:B------:R1:W4:Y:S01]  /*1980*/  SYNCS.PHASECHK.TRANS64.TRYWAIT P1, [R3+URZ], R0 ;  /* 0x00000000030075a7 */ /* 0x000322000802017f */
[----:B------:R-:W-:Y:S05]  /*1990*/  @!P0 BRA `(.L_x_25) ;  /* 0x0000000000048947 */ /* 0x000fea0003800000 */
[----:B------:R-:W-:Y:S01]  /*19a0*/  BPT.TRAP 0x1 ;  /* 0x000000040000795c */ /* 0x000fe20000300000 */
.L_x_25:
[----:B----4-:R-:W-:Y:S05]  /*19b0*/  @P1 BRA `(.L_x_26) ;  /* 0x0000000000081947 */ /* 0x010fea0003800000 */
[----:B------:R-:W4:Y:S02]  /*19c0*/  SYNCS.PHASECHK.TRANS64.TRYWAIT P1, [R3+URZ], R0 ;  /* 0x00000000030075a7 */ /* 0x000f24000802017f */
[----:B----4-:R-:W-:Y:S05]  /*19d0*/  @!P1 BRA `(.L_x_27) ;  /* 0x00000144000c9947 */ /* 0x010fea0003800000 */
.L_x_26:
[----:B------:R-:W-:-:S04]  /*19e0*/  UISETP.LT.AND UP0, UPT, UR50, 0x1, UPT ;  /* 0x000000013200788c */ /* 0x000fc8000bf01270 */
[----:B------:R-:W-:-:S06]  /*19f0*/  USEL UR4, UR50, 0x1, UP0 ;  /* 0x0000000132047887 */ /* 0x000fcc0008000000 */
[----:B-1--4-:R-:W-:Y:S01]  /*1a00*/  MOV R0, UR4 ;  /* 0x0000000400007c02 */ /* 0x012fe20008000f00 */
[----:B------:R-:W-:Y:S05]  /*1a10*/  WARPSYNC.ALL ;  /* 0x0000000000007948 */ /* 0x000fea0003800000 */
[----:B------:R-:W-:-:S04]  /*1a20*/  IADD3 R0, -R0, UR50, RZ ;  /* 0x0000003200007c10 */ /* 0x000fc8000fffe1ff */
[----:B------:R-:W-:Y:S01]  /*1a30*/  ISETP.GE.AND P1, PT, R0, 0x1, PT ;  /* 0x000000010000780c */ /* 0x000fe20003f26270 */
[----:B------:R-:W-:Y:S01]  /*1a40*/  UIADD3 UR4, UR52, 0x28400, URZ ;  /* 0x0002840034047890 */ /* 0x000fe2000fffe03f */
[----:B------:R-:W-:Y:S01]  /*1a50*/  WARPGROUP.ARRIVE ;  /* 0x00000000000079c5 */ /* 0x000fe20000000000 */
[----:B------:R-:W-:Y:S01]  /*1a60*/  UMOV UR9, 0x40000040 ;  /* 0x4000004000097882 */ /* 0x000fe20000000000 */
[----:B------:R-:W-:Y:S01]  /*1a70*/  UMOV UR11, 0x40000040 ;  /* 0x40000040000b7882 */ /* 0x000fe20000000000 */
[----:B------:R-:W-:-:S04]  /*1a80*/  USHF.R.U32.HI UR4, URZ, 0x4, UR4 ;  /* 0x000000043f047899 */ /* 0x000fc80008011604 */
[----:B------:R-:W-:Y:S02]  /*1a90*/  ULOP3.LUT UR5, UR4, 0x3fff, URZ, 0xc0, !UPT ;  /* 0x00003fff04057892 */ /* 0x000fe4000f8ec03f */
[----:B------:R-:W-:Y:S02]  /*1aa0*/  ULOP3.LUT UR4, UR44, 0x10000, URZ, 0xfc, !UPT ;  /* 0x000100002c047892 */ /* 0x000fe4000f8efc3f */
[----:B------:R-:W-:Y:S02]  /*1ab0*/  ULOP3.LUT UR5, UR5, 0x10000, URZ, 0xfc, !UPT ;  /* 0x0001000005057892 */ /* 0x000fe4000f8efc3f */
[----:B------:R-:W-:Y:S02]  /*1ac0*/  ULEA UR6, UR49, UR4, 0xb ;  /* 0x0000000431067291 */ /* 0x000fe4000f8e583f */
[----:B------:R-:W-:-:S05]  /*1ad0*/  ULEA UR7, UR49, UR5, 0xa ;  /* 0x0000000531077291 */ /* 0x000fca000f8e503f */
[----:B------:R-:W-:Y:S02]  /*1ae0*/  UMOV UR8, UR6 ;  /* 0x0000000600087c82 */ /* 0x000fe40008000000 */
[----:B------:R-:W-:Y:S02]  /*1af0*/  UMOV UR10, UR7 ;  /* 0x00000007000a7c82 */ /* 0x000fe40008000000 */
[----:B------:R-:W-:Y:S01]  /*1b00*/  HGMMA.64x128x16.F32.BF16 R88, gdesc[UR8], RZ, !UPT, gsb0 ;  /* 0x01e00000085879f0 */ /* 0x000fe2000c0018ff */
[----:B------:R-:W-:Y:S01]  /*1b10*/  UIADD3 UR8, UR6, 0x400, URZ ;  /* 0x0000040006087890 */ /* 0x000fe2000fffe03f */
[----:B------:R-:W-:Y:S01]  /*1b20*/  UMOV UR9, 0x40000040 ;  /* 0x4000004000097882 */ /* 0x000fe20000000000 */
[----:B------:R-:W-:Y:S02]  /*1b30*/  WARPGROUP.DEPBAR.LE gsb0, 0x0 ;  /* 0x00008000000079c5 */ /* 0x000fe40000010000 */
[----:B------:R-:W-:-:S07]  /*1b40*/  WARPGROUP.ARRIVE ;  /* 0x00000000000079c5 */ /* 0x000fce0000000000 */
[----:B------:R-:W-:Y:S01]  /*1b50*/  HGMMA.64x128x16.F32.BF16 R24, gdesc[UR8], RZ, !UPT, gsb0 ;  /* 0x01e00000081879f0 */ /* 0x000fe2000c0018ff */
[----:B------:R-:W-:Y:S02]  /*1b60*/  UIADD3 UR8, UR6, 0x2, URZ ;  /* 0x0000000206087890 */ /* 0x000fe4000fffe03f */
[----:B------:R-:W-:Y:S01]  /*1b70*/  UIADD3 UR10, UR7, 0x2, URZ ;  /* 0x00000002070a7890 */ /* 0x000fe2000fffe03f */
[----:B------:R-:W-:Y:S01]  /*1b80*/  UMOV UR9, 0x40000040 ;  /* 0x4000004000097882 */ /* 0x000fe20000000000 */
[----:B------:R-:W-:Y:S01]  /*1b90*/  UMOV UR11, 0x40000040 ;  /* 0x40000040000b7882 */ /* 0x000fe20000000000 */
[----:B------:R-:W-:Y:S02]  /*1ba0*/  WARPGROUP.DEPBAR.LE gsb0, 0x0 ;  /* 0x00008000000079c5 */ /* 0x000fe40000010000 */
[----:B------:R-:W-:-:S06]  /*1bb0*/  WARPGROUP.ARRIVE ;  /* 0x00000000000079c5 */ /* 0x000fcc0000000000 */
[----:B------:R-:W-:Y:S01]  /*1bc0*/  HGMMA.64x128x16.F32.BF16 R88, gdesc[UR8], R88, gsb0 ;  /* 0x01e00000085879f0 */ /* 0x000fe20008001858 */
[----:B------:R-:W-:Y:S01]  /*1bd0*/  UIADD3 UR8, UR6, 0x402, URZ ;  /* 0x0000040206087890 */ /* 0x000fe2000fffe03f */
[----:B------:R-:W-:Y:S01]  /*1be0*/  UMOV UR9, 0x40000040 ;  /* 0x4000004000097882 */ /* 0x000fe20000000000 */
[----:B------:R-:W-:Y:S02]  /*1bf0*/  WARPGROUP.DEPBAR.LE gsb0, 0x0 ;  /* 0x00008000000079c5 */ /* 0x000fe40000010000 */
[----:B------:R-:W-:-:S07]  /*1c00*/  WARPGROUP.ARRIVE ;  /* 0x00000000000079c5 */ /* 0x000fce0000000000 */
[----:B------:R-:W-:Y:S01]  /*1c10*/  HGMMA.64x128x16.F32.BF16 R24, gdesc[UR8], R24, gsb0 ;  /* 0x01e00000081879f0 */ /* 0x000fe20008001818 */
        /* <DEDUP_REMOVED lines=23> */
[----:B------:R-:W-:Y:S03]  /*1d90*/  HGMMA.64x128x16.F32.BF16 R24, gdesc[UR8], R24, gsb0 ;  /* 0x01e00000081879f0 */ /* 0x000fe60008001818 */
[----:B------:R-:W-:Y:S02]  /*1da0*/  WARPGROUP.DEPBAR.LE gsb0, 0x0 ;  /* 0x00008000000079c5 */ /* 0x000fe40000010000 */
[----:B------:R-:W-:Y:S05]  /*1db0*/  @!P1 BRA `(.L_x_28) ;  /* 0x0000000400609947 */ /* 0x000fea0003800000 */
[----:B------:R-:W-:Y:S02]  /*1dc0*/  UIADD3 UR6, UR49, 0x1, URZ ;  /* 0x0000000131067890 */ /* 0x000fe4000fffe03f */
[----:B------:R-:W-:Y:S02]  /*1dd0*/  IMAD.U32 R3, RZ, RZ, UR49 ;  /* 0x00000031ff037e24 */ /* 0x000fe4000f8e00ff */
[----:B------:R-:W-:-:S04]  /*1de0*/  UISETP.NE.AND UP0, UPT, UR6, 0x4, UPT ;  /* 0x000000040600788c */ /* 0x000fc8000bf05270 */
[----:B------:R-:W-:Y:S02]  /*1df0*/  USEL UR7, URZ, 0x1, UP0 ;  /* 0x000000013f077887 */ /* 0x000fe40008000000 */
[----:B------:R-:W-:Y:S02]  /*1e00*/  USEL UR6, UR6, URZ, UP0 ;  /* 0x0000003f06067287 */ /* 0x000fe40008000000 */
[----:B------:R-:W-:-:S06]  /*1e10*/  ULOP3.LUT UR7, UR48, UR7, URZ, 0x3c, !UPT ;  /* 0x0000000730077292 */ /* 0x000fcc000f8e3c3f */
[----:B------:R-:W-:-:S07]  /*1e20*/  MOV R6, UR7 ;  /* 0x0000000700067c02 */ /* 0x000fce0008000f00 */
.L_x_35:
[----:B------:R-:W-:Y:S05]  /*1e30*/  @!P0 BRA `(.L_x_29) ;  /* 0x0000000000048947 */ /* 0x000fea0003800000 */
[----:B------:R-:W-:Y:S01]  /*1e40*/  BPT.TRAP 0x1 ;  /* 0x000000040000795c */ /* 0x000fe20000300000 */
.L_x_29:
[----:B------:R-:W-:Y:S01]  /*1e50*/  ULEA UR7, UR6, UR52, 0x3 ;  /* 0x0000003406077291 */ /* 0x000fe2000f8e183f */
[----:B--23--:R-:W-:-:S08]  /*1e60*/  SHF.L.U32 R4, R6, 0x1f, RZ ;  /* 0x0000001f06047819 */ /* 0x00cfd000000006ff */
[----:B------:R1:W2:Y:S01]  /*1e70*/  SYNCS.PHASECHK.TRANS64.TRYWAIT P1, [UR7], R4 ;  /* 0x00000004ff0075a7 */ /* 0x0002a20008020147 */
[----:B------:R-:W-:Y:S05]  /*1e80*/  @!P0 BRA `(.L_x_30) ;  /* 0x0000000000048947 */ /* 0x000fea0003800000 */
[----:B------:R-:W-:Y:S01]  /*1e90*/  BPT.TRAP 0x1 ;  /* 0x000000040000795c */ /* 0x000fe20000300000 */
.L_x_30:
[----:B--2---:R-:W-:Y:S05]  /*1ea0*/  @P1 BRA `(.L_x_31) ;  /* 0x0000000000081947 */ /* 0x004fea0003800000 */
[----:B------:R-:W2:Y:S02]  /*1eb0*/  SYNCS.PHASECHK.TRANS64.TRYWAIT P1, [UR7], R4 ;  /* 0x00000004ff0075a7 */ /* 0x000ea40008020147 */
[----:B--2---:R-:W-:Y:S05]  /*1ec0*/  @!P1 BRA `(.L_x_32) ;  /* 0x0000013c00e49947 */ /* 0x004fea0003800000 */
.L_x_31:
[----:B------:R-:W-:Y:S01]  /*1ed0*/  ULEA UR7, UR6, UR4, 0xb ;  /* 0x0000000406077291 */ /* 0x000fe2000f8e583f */
[----:B------:R-:W-:Y:S01]  /*1ee0*/  WARPGROUP.ARRIVE ;  /* 0x00000000000079c5 */ /* 0x000fe20000000000 */
[----:B------:R-:W-:Y:S01]  /*1ef0*/  ULEA UR12, UR6, UR5, 0xa ;  /* 0x00000005060c7291 */ /* 0x000fe2000f8e503f */
[----:B------:R-:W-:Y:S01]  /*1f00*/  UMOV UR9, 0x40000040 ;  /* 0x4000004000097882 */ /* 0x000fe20000000000 */
[----:B------:R-:W-:-:S03]  /*1f10*/  UMOV UR11, 0x40000040 ;  /* 0x40000040000b7882 */ /* 0x000fc60000000000 */
[----:B------:R-:W-:Y:S02]  /*1f20*/  UMOV UR8, UR7 ;  /* 0x0000000700087c82 */ /* 0x000fe40008000000 */
[----:B------:R-:W-:Y:S02]  /*1f30*/  UMOV UR10, UR12 ;  /* 0x0000000c000a7c82 */ /* 0x000fe40008000000 */
        /* <DEDUP_REMOVED lines=44> */
[----:B------:R-:W-:Y:S01]  /*2200*/  BPT.TRAP 0x1 ;  /* 0x000000040000795c */ /* 0x000fe20000300000 */
.L_x_33:
[----:B------:R-:W-:-:S13]  /*2210*/  ISETP.NE.AND P1, PT, R152, RZ, PT ;  /* 0x000000ff9800720c */ /* 0x000fda0003f25270 */
[----:B-12---:R-:W-:-:S04]  /*2220*/  @P1 LEA R4, R3, UR52, 0x3 ;  /* 0x0000003403041c11 */ /* 0x006fc8000f8e18ff */
[----:B------:R-:W-:-:S04]  /*2230*/  @P1 IADD3 R4, R4, 0x20, RZ ;  /* 0x0000002004041810 */ /* 0x000fc80007ffe0ff */
[----:B------:R-:W-:-:S04]  /*2240*/  @P1 PRMT R4, R153, 0x654, R4 ;  /* 0x0000065499041816 */ /* 0x000fc80000000004 */
[----:B------:R1:W-:Y:S01]  /*2250*/  @P1 SYNCS.ARRIVE.TRANS64.RED.A1T0 RZ, [R4+URZ], RZ ;  /* 0x000000ff04ff19a7 */ /* 0x0003e2000810043f */
[----:B------:R-:W-:-:S13]  /*2260*/  ISETP.GT.U32.AND P1, PT, R17, 0x1, PT ;  /* 0x000000011100780c */ /* 0x000fda0003f24070 */
[----:B-1----:R-:W-:Y:S05]  /*2270*/  @P1 BRA `(.L_x_34) ;  /* 0x0000000000041947 */ /* 0x002fea0003800000 */
[----:B------:R-:W-:Y:S01]  /*2280*/  BPT.TRAP 0x1 ;  /* 0x000000040000795c */ /* 0x000fe20000300000 */
.L_x_34:
[----:B------:R-:W-:Y:S01]  /*2290*/  UIADD3 UR6, UR6, 0x1, URZ ;  /* 0x0000000106067890 */ /* 0x000fe2000fffe03f */
[C---:B------:R-:W-:Y:S02]  /*22a0*/  ISETP.GT.AND P2, PT, R0.reuse, 0x1, PT ;  /* 0x000000010000780c */ /* 0x040fe40003f44270 */
[----:B------:R-:W-:Y:S01]  /*22b0*/  IADD3 R3, R3, 0x1, RZ ;  /* 0x0000000103037810 */ /* 0x000fe20007ffe0ff */
[----:B------:R-:W-:Y:S01]  /*22c0*/  UISETP.NE.AND UP0, UPT, UR6, 0x4, UPT ;  /* 0x000000040600788c */ /* 0x000fe2000bf05270 */
[----:B------:R-:W-:Y:S02]  /*22d0*/  IADD3 R0, R0, -0x1, RZ ;  /* 0xffffffff00007810 */ /* 0x000fe40007ffe0ff */
[C---:B------:R-:W-:Y:S01]  /*22e0*/  ISETP.NE.AND P1, PT, R3.reuse, 0x4, PT ;  /* 0x000000040300780c */ /* 0x040fe20003f25270 */
[----:B------:R-:W-:Y:S02]  /*22f0*/  USEL UR7, URZ, 0x1, UP0 ;  /* 0x000000013f077887 */ /* 0x000fe40008000000 */
[----:B------:R-:W-:Y:S01]  /*2300*/  USEL UR6, UR6, URZ, UP0 ;  /* 0x0000003f06067287 */ /* 0x000fe20008000000 */
[----:B------:R-:W-:-:S03]  /*2310*/  SEL R3, R3, RZ, P1 ;  /* 0x000000ff03037207 */ /* 0x000fc60000800000 */
[----:B------:R-:W-:Y:S01]  /*2320*/  LOP3.LUT R6, R6, UR7, RZ, 0x3c, !PT ;  /* 0x0000000706067c12 */ /* 0x000fe2000f8e3cff */
[----:B------:R-:W-:Y:S07]  /*2330*/  @P2 BRA `(.L_x_35) ;  /* 0xfffffff800bc2947 */ /* 0x000fee000383ffff */
.L_x_28:
[----:B------:R-:W1:Y:S02]  /*2340*/  LDC R0, c[0x0][0x28c] ;  /* 0x0000a300ff007b82 */ /* 0x000e640000000800 */
[----:B-1----:R-:W-:-:S13]  /*2350*/  ISETP.GE.AND P1, PT, R0, 0x1, PT ;  /* 0x000000010000780c */ /* 0x002fda0003f26270 */
[----:B------:R-:W-:Y:S05]  /*2360*/  @!P1 BRA `(.L_x_36) ;  /* 0x0000000000449947 */ /* 0x000fea0003800000 */
[----:B------:R-:W-:Y:S05]  /*2370*/  @!P0 BRA `(.L_x_37) ;  /* 0x0000000000048947 */ /* 0x000fea0003800000 */
[----:B------:R-:W-:Y:S01]  /*2380*/  BPT.TRAP 0x1 ;  /* 0x000000040000795c */ /* 0x000fe20000300000 */
.L_x_37:
[----:B------:R-:W-:Y:S01]  /*2390*/  ISETP.NE.AND P0, PT, R152, RZ, PT ;  /* 0x000000ff9800720c */ /* 0x000fe20003f05270 */
[----:B------:R-:W-:Y:S01]  /*23a0*/  UISETP.LT.AND UP1, UPT, UR50, 0x1, UPT ;  /* 0x000000013200788c */ /* 0x000fe2000bf21270 */
[----:B------:R-:W-:-:S11]  /*23b0*/  MOV R3, UR52 ;  /* 0x0000003400037c02 */ /* 0x000fd60008000f00 */
[----:B------:R-:W-:-:S05]  /*23c0*/  VOTEU.ANY UP0, P0 ;  /* 0x00000000003f7886 */ /* 0x000fca0000000100 */
[----:B------:R-:W-:-:S04]  /*23d0*/  @UP0 USEL UR4, UR50, 0x1, UP1 ;  /* 0x0000000132040887 */ /* 0x000fc80008800000 */
[----:B------:R-:W-:-:S06]  /*23e0*/  @UP0 UIADD3 UR4, UR49, UR50, -UR4 ;  /* 0x0000003231040290 */ /* 0x000fcc000fffe804 */
[----:B------:R-:W-:-:S05]  /*23f0*/  MOV R0, UR4 ;  /* 0x0000000400007c02 */ /* 0x000fca0008000f00 */
[----:B------:R-:W-:-:S05]  /*2400*/  @P0 IMAD.SHL.U32 R0, R0, 0x8, RZ ;  /* 0x0000000800000824 */ /* 0x000fca00078e00ff */
[----:B------:R-:W-:-:S04]  /*2410*/  @P0 LOP3.LUT R0, R0, 0x18, RZ, 0xc0, !PT ;  /* 0x0000001800000812 */ /* 0x000fc800078ec0ff */
[----:B------:R-:W-:-:S04]  /*2420*/  @P0 IADD3 R0, R3, 0x20, R0 ;  /* 0x0000002003000810 */ /* 0x000fc80007ffe000 */
[----:B------:R-:W-:-:S04]  /*2430*/  @P0 PRMT R0, R153, 0x654, R0 ;  /* 0x0000065499000816 */ /* 0x000fc80000000000 */
[----:B------:R1:W-:Y:S01]  /*2440*/  @P0 SYNCS.ARRIVE.TRANS64.RED.A1T0 RZ, [R0+URZ], RZ ;  /* 0x000000ff00ff09a7 */ /* 0x0003e2000810043f */
[----:B------:R-:W-:-:S13]  /*2450*/  ISETP.GT.U32.AND P0, PT, R17, 0x1, PT ;  /* 0x000000011100780c */ /* 0x000fda0003f04070 */
[----:B-1----:R-:W-:Y:S05]  /*2460*/  @P0 BRA `(.L_x_36) ;  /* 0x0000000000040947 */ /* 0x002fea0003800000 */
[----:B------:R-:W-:Y:S01]  /*2470*/  BPT.TRAP 0x1 ;  /* 0x000000040000795c */ /* 0x000fe20000300000 */
.L_x_36:
[----:B------:R-:W-:Y:S01]  /*2480*/  UIADD3 UR4, UR52, 0x200, URZ ;  /* 0x0000020034047890 */ /* 0x000fe2000fffe03f */
[----:B------:R-:W-:Y:S02]  /*2490*/  R2UR UR46, R23 ;  /* 0x00000000172e72ca */ /* 0x000fe400000e0000 */
[----:B------:R-:W-:Y:S01]  /*24a0*/  R2UR UR45, R159 ;  /* 0x000000009f2d72ca */ /* 0x000fe200000e0000 */
[----:B------:R-:W-:-:S06]  /*24b0*/  ULOP3.LUT UP0, URZ, UR4, 0x1bf, URZ, 0xc0, !UPT ;  /* 0x000001bf043f7892 */ /* 0x000fcc000f80c03f */
[----:B------:R-:W-:-:S04]  /*24c0*/  PLOP3.LUT P0, PT, PT, PT, UP0, 0x80, 0x0 ;  /* 0x000000000000781c */ /* 0x000fc80003f0f008 */
[----:B------:R-:W-:Y:S02]  /*24d0*/  USHF.L.U32 UR46, UR46, 0x8, URZ ;  /* 0x000000082e2e7899 */ /* 0x000fe4000800063f */
[----:B------:R-:W-:-:S07]  /*24e0*/  USHF.L.U32 UR45, UR45, 0x7, URZ ;  /* 0x000000072d2d7899 */ /* 0x000fce000800063f */
[----:B------:R-:W-:Y:S05]  /*24f0*/  @!P0 BRA `(.L_x_38) ;  /* 0x00000000007c8947 */ /* 0x000fea0003800000 */
[----:B------:R-:W-:Y:S01]  /*2500*/  MOV R23, 0x0 ;  /* 0x0000000000177802 */ /* 0x000fe20000000f00 */
[----:B------:R-:W-:Y:S01]  /*2510*/  ULDC.64 UR4, c[0x4][0x80] ;  /* 0x0100200000047ab9 */ /* 0x000fe20000000a00 */
[----:B------:R-:W-:Y:S01]  /*2520*/  ULDC.64 UR6, c[0x4][0x10] ;  /* 0x0100040000067ab9 */ /* 0x000fe20000000a00 */
[----:B--23--:R-:W-:Y:S01]  /*2530*/  MOV R4, UR4 ;  /* 0x0000000400047c02 */ /* 0x00cfe20008000f00 */
[----:B------:R1:W2:Y:S01]  /*2540*/  LDC.64 R14, c[0x4][R23] ;  /* 0x01000000170e7b82 */ /* 0x0002a20000000a00 */
[----:B------:R-:W-:Y:S01]  /*2550*/  MOV R5, UR5 ;  /* 0x0000000500057c02 */ /* 0x000fe20008000f00 */
[----:B------:R-:W-:Y:S01]  /*2560*/  ULDC.64 UR4, c[0x4][0x88] ;  /* 0x0100220000047ab9 */ /* 0x000fe20000000a00 */
[----:B------:R-:W-:Y:S01]  /*2570*/  IMAD.U32 R10, RZ, RZ, UR6 ;  /* 0x00000006ff0a7e24 */ /* 0x000fe2000f8e00ff */
[----:B------:R-:W-:Y:S02]  /*2580*/  MOV R6, UR4 ;  /* 0x0000000400067c02 */ /* 0x000fe40008000f00 */
[----:B------:R-:W-:-:S02]  /*2590*/  MOV R7, UR5 ;  /* 0x0000000500077c02 */ /* 0x000fc40008000f00 */
[----:B------:R-:W-:Y:S02]  /*25a0*/  MOV R11, UR7 ;  /* 0x00000007000b7c02 */ /* 0x000fe40008000f00 */
[----:B------:R-:W-:Y:S02]  /*25b0*/  MOV R8, 0x70 ;  /* 0x0000007000087802 */ /* 0x000fe40000000f00 */
[----:B------:R-:W-:Y:S02]  /*25c0*/  MOV R12, 0x1 ;  /* 0x00000001000c7802 */ /* 0x000fe40000000f00 */
[----:B-1----:R-:W-:-:S07]  /*25d0*/  MOV R13, RZ ;  /* 0x000000ff000d7202 */ /* 0x002fce0000000f00 */
[----:B------:R-:W-:-:S07]  /*25e0*/  LEPC R20, `(.L_x_39) ;  /* 0x000000001014794e */ /* 0x000fce0000000000 */
[----:B--2--5:R-:W-:Y:S05]  /*25f0*/  CALL.ABS.NOINC R14 ;  /* 0x000000000e007343 */ /* 0x024fea0003c00000 */
.L_x_39:
[----:B------:R1:W2:Y:S01]  /*2600*/  LDC.64 R14, c[0x4][R23] ;  /* 0x01000000170e7b82 */ /* 0x0002a20000000a00 */
[----:B------:R-:W-:Y:S01]  /*2610*/  ULDC.64 UR4, c[0x4][0x80] ;  /* 0x0100200000047ab9 */ /* 0x000fe20000000a00 */
[----:B------:R-:W-:Y:S01]  /*2620*/  ULDC.64 UR6, c[0x4][0x10] ;  /* 0x0100040000067ab9 */ /* 0x000fe20000000a00 */
[----:B------:R-:W-:Y:S01]  /*2630*/  MOV R4, UR4 ;  /* 0x0000000400047c02 */ /* 0x000fe20008000f00 */
[----:B------:R-:W-:Y:S01]  /*2640*/  IMAD.U32 R5, RZ, RZ, UR5 ;  /* 0x00000005ff057e24 */ /* 0x000fe2000f8e00ff */
        /* <DEDUP_REMOVED lines=9> */
[----:B--2---:R-:W-:Y:S05]  /*26e0*/  CALL.ABS.NOINC R14 ;  /* 0x000000000e007343 */ /* 0x004fea0003c00000 */
.L_x_38:
[----:B------:R-:W1:Y:S02]  /*26f0*/  LDC.64 R8, c[0x0][0x590] ;  /* 0x00016400ff087b82 */ /* 0x000e640000000a00 */
[----:B-1----:R-:W-:-:S04]  /*2700*/  ISETP.NE.U32.AND P2, PT, R8, RZ, PT ;  /* 0x000000ff0800720c */ /* 0x002fc80003f45070 */
[----:B------:R-:W-:-:S13]  /*2710*/  ISETP.NE.AND.EX P2, PT, R9, RZ, PT, P2 ;  /* 0x000000ff0900720c */ /* 0x000fda0003f45320 */
[----:B------:R-:W-:Y:S05]  /*2720*/  @!P2 BRA `(.L_x_40) ;  /* 0x000000000034a947 */ /* 0x000fea0003800000 */
[----:B------:R-:W-:Y:S02]  /*2730*/  ULDC.64 UR4, c[0x0][0x588] ;  /* 0x0001620000047ab9 */ /* 0x000fe40000000a00 */
[----:B------:R-:W-:-:S04]  /*2740*/  ISETP.NE.U32.AND P0, PT, RZ, UR4, PT ;  /* 0x00000004ff007c0c */ /* 0x000fc8000bf05070 */
[----:B------:R-:W-:-:S13]  /*2750*/  ISETP.NE.AND.EX P0, PT, RZ, UR5, PT, P0 ;  /* 0x00000005ff007c0c */ /* 0x000fda000bf05300 */
[----:B------:R-:W-:Y:S05]  /*2760*/  @!P0 BRA `(.L_x_41) ;  /* 0x0000000000188947 */ /* 0x000fea0003800000 */
[----:B--23--:R-:W1:Y:S01]  /*2770*/  LDC.64 R4, c[0x0][0x588] ;  /* 0x00016200ff047b82 */ /* 0x00ce620000000a00 */
[----:B------:R-:W-:-:S04]  /*2780*/  IMAD R3, R8, UR47, RZ ;  /* 0x0000002f08037c24 */ /* 0x000fc8000f8e02ff */
[----:B-1----:R-:W-:-:S05]  /*2790*/  IMAD.WIDE R4, R3, 0x4, R4 ;  /* 0x0000000403047825 */ /* 0x002fca00078e0204 */
[----:B-----5:R1:W5:Y:S01]  /*27a0*/  LDG.E R157, desc[UR42][R4.64] ;  /* 0x0000002a049d7981 */ /* 0x020362000c1e1900 */
[----:B------:R-:W-:Y:S01]  /*27b0*/  MOV R154, 0x1 ;  /* 0x00000001009a7802 */ /* 0x000fe20000000f00 */
[----:B------:R-:W-:Y:S06]  /*27c0*/  BRA `(.L_x_40) ;  /* 0x00000000000c7947 */ /* 0x000fec0003800000 */
.L_x_41:
[----:B------:R-:W-:Y:S01]  /*27d0*/  ULDC UR4, c[0x0][0x580] ;  /* 0x0001600000047ab9 */ /* 0x000fe20000000800 */
[----:B------:R-:W-:Y:S02]  /*27e0*/  MOV R154, 0x1 ;  /* 0x00000001009a7802 */ /* 0x000fe40000000f00 */
[----:B-----5:R-:W-:-:S07]  /*27f0*/  MOV R157, UR4 ;  /* 0x00000004009d7c02 */ /* 0x020fce0008000f00 */
.L_x_40:
[----:B------:R-:W4:Y:S02]  /*2800*/  LDC.64 R6, c[0x0][0x5b0] ;  /* 0x00016c00ff067b82 */ /* 0x000f240000000a00 */
[----:B----4-:R-:W-:-:S04]  /*2810*/  ISETP.NE.U32.AND P0, PT, R6, RZ, PT ;  /* 0x000000ff0600720c */ /* 0x010fc80003f05070 */
[----:B------:R-:W-:-:S13]  /*2820*/  ISETP.NE.AND.EX P0, PT, R7, RZ, PT, P0 ;  /* 0x000000ff0700720c */ /* 0x000fda0003f05300 */
[----:B------:R-:W-:Y:S05]  /*2830*/  @!P0 BRA `(.L_x_42) ;  /* 0x00000000002c8947 */ /* 0x000fea0003800000 */
[----:B------:R-:W-:Y:S02]  /*2840*/  ULDC.64 UR4, c[0x0][0x5a8] ;  /* 0x00016a0000047ab9 */ /* 0x000fe40000000a00 */
[----:B------:R-:W-:-:S04]  /*2850*/  ISETP.NE.U32.AND P0, PT, RZ, UR4, PT ;  /* 0x00000004ff007c0c */ /* 0x000fc8000bf05070 */
[----:B------:R-:W-:-:S13]  /*2860*/  ISETP.NE.AND.EX P0, PT, RZ, UR5, PT, P0 ;  /* 0x00000005ff007c0c */ /* 0x000fda000bf05300 */
[----:B------:R-:W-:Y:S05]  /*2870*/  @!P0 BRA `(.L_x_43) ;  /* 0x0000000000148947 */ /* 0x000fea0003800000 */
[----:B-123--:R-:W1:Y:S01]  /*2880*/  LDC.64 R4, c[0x0][0x5a8] ;  /* 0x00016a00ff047b82 */ /* 0x00ee620000000a00 */
[----:B------:R-:W-:-:S04]  /*2890*/  IMAD R3, R6, UR47, RZ ;  /* 0x0000002f06037c24 */ /* 0x000fc8000f8e02ff */
[----:B-1----:R-:W-:-:S05]  /*28a0*/  IMAD.WIDE R4, R3, 0x4, R4 ;  /* 0x0000000403047825 */ /* 0x002fca00078e0204 */
[----:B-----5:R4:W5:Y:S01]  /*28b0*/  LDG.E R156, desc[UR42][R4.64] ;  /* 0x0000002a049c7981 */ /* 0x020962000c1e1900 */
[----:B------:R-:W-:Y:S05]  /*28c0*/  BRA `(.L_x_42) ;  /* 0x0000000000087947 */ /* 0x000fea0003800000 */
.L_x_43:
[----:B------:R-:W-:Y:S02]  /*28d0*/  ULDC UR4, c[0x0][0x5a0] ;  /* 0x0001680000047ab9 */ /* 0x000fe40000000800 */
[----:B-----5:R-:W-:-:S07]  /*28e0*/  MOV R156, UR4 ;  /* 0x00000004009c7c02 */ /* 0x020fce0008000f00 */
.L_x_42:
[----:B------:R-:W-:Y:S01]  /*28f0*/  ULDC.64 UR4, c[0x0][0x588] ;  /* 0x0001620000047ab9 */ /* 0x000fe20000000a00 */
[----:B------:R-:W-:Y:S01]  /*2900*/  ISETP.NE.U32.AND P3, PT, R8, RZ, PT ;  /* 0x000000ff0800720c */ /* 0x000fe20003f65070 */
[----:B------:R-:W-:Y:S02]  /*2910*/  UISETP.NE.U32.AND UP0, UPT, UR4, URZ, UPT ;  /* 0x0000003f0400728c */ /* 0x000fe4000bf05070 */
[----:B------:R-:W-:Y:S02]  /*2920*/  ISETP.NE.U32.AND P4, PT, RZ, UR4, PT ;  /* 0x00000004ff007c0c */ /* 0x000fe4000bf85070 */
[----:B------:R-:W-:Y:S01]  /*2930*/  ISETP.NE.AND.EX P3, PT, R9, RZ, PT, P3 ;  /* 0x000000ff0900720c */ /* 0x000fe20003f65330 */
[----:B------:R-:W-:Y:S02]  /*2940*/  UISETP.NE.AND.EX UP0, UPT, UR5, URZ, UPT, UP0 ;  /* 0x0000003f0500728c */ /* 0x000fe4000bf05300 */
[----:B------:R-:W-:Y:S02]  /*2950*/  ISETP.NE.AND.EX P4, PT, RZ, UR5, PT, P4 ;  /* 0x00000005ff007c0c */ /* 0x000fe4000bf85340 */
[----:B------:R-:W-:-:S02]  /*2960*/  PLOP3.LUT P0, PT, PT, PT, PT, 0x8, 0x0 ;  /* 0x000000000000781c */ /* 0x000fc40003f0e170 */
[----:B------:R-:W-:-:S04]  /*2970*/  PLOP3.LUT P1, PT, PT, PT, UP0, 0x80, 0x0 ;  /* 0x000000000000781c */ /* 0x000fc80003f2f008 */
[----:B------:R-:W-:-:S05]  /*2980*/  PLOP3.LUT P1, PT, P1, PT, PT, 0x8, 0x0 ;  /* 0x000000000000781c */ /* 0x000fca0000f2e170 */
[----:B------:R-:W-:Y:S08]  /*2990*/  @P4 BRA P3, `(.L_x_44) ;  /* 0x0000000000244947 */ /* 0x000ff00001800000 */
[----:B------:R-:W-:Y:S04]  /*29a0*/  BSSY B0, `(.L_x_44) ;  /* 0x0000008000007945 */ /* 0x000fe80003800000 */
[----:B------:R-:W-:Y:S05]  /*29b0*/  @!P2 BRA `(.L_x_45) ;  /* 0x000000000014a947 */ /* 0x000fea0003800000 */
[----:B------:R-:W-:Y:S02]  /*29c0*/  LOP3.LUT P3, RZ, R154, 0xff, RZ, 0xc0, !PT ;  /* 0x000000ff9aff7812 */ /* 0x000fe4000786c0ff */
[----:B------:R-:W-:-:S11]  /*29d0*/  PLOP3.LUT P0, PT, P1, PT, PT, 0x80, 0x0 ;  /* 0x000000000000781c */ /* 0x000fd60000f0f070 */
[----:B------:R-:W-:Y:S05]  /*29e0*/  @!P3 BRA `(.L_x_46) ;  /* 0x00000000000cb947 */ /* 0x000fea0003800000 */
[----:B-----5:R-:W-:Y:S01]  /*29f0*/  FSETP.EQ.AND P0, PT, R157, RZ, PT ;  /* 0x000000ff9d00720b */ /* 0x020fe20003f02000 */
[----:B------:R-:W-:-:S12]  /*2a00*/  BRA `(.L_x_46) ;  /* 0x0000000000047947 */ /* 0x000fd80003800000 */
.L_x_45:
[----:B-----5:R-:W-:-:S13]  /*2a10*/  FSETP.EQ.AND P0, PT, R157, RZ, PT ;  /* 0x000000ff9d00720b */ /* 0x020fda0003f02000 */
.L_x_46:
[----:B------:R-:W-:Y:S05]  /*2a20*/  BSYNC B0 ;  /* 0x0000000000007941 */ /* 0x000fea0003800000 */
.L_x_44:
[----:B------:R-:W-:Y:S04]  /*2a30*/  BSSY B0, `(.L_x_47) ;  /* 0x0000007000007945 */ /* 0x000fe80003800000 */
[----:B------:R-:W-:Y:S05]  /*2a40*/  @!P2 BRA `(.L_x_48) ;  /* 0x000000000010a947 */ /* 0x000fea0003800000 */
[----:B------:R-:W-:-:S13]  /*2a50*/  LOP3.LUT P2, RZ, R154, 0xff, RZ, 0xc0, !PT ;  /* 0x000000ff9aff7812 */ /* 0x000fda000784c0ff */
[----:B------:R-:W-:Y:S05]  /*2a60*/  @!P2 BRA `(.L_x_49) ;  /* 0x00000000000ca947 */ /* 0x000fea0003800000 */
[----:B-----5:R-:W-:Y:S01]  /*2a70*/  FSETP.EQ.AND P1, PT, R157, RZ, PT ;  /* 0x000000ff9d00720b */ /* 0x020fe20003f22000 */
[----:B------:R-:W-:-:S12]  /*2a80*/  BRA `(.L_x_49) ;  /* 0x0000000000047947 */ /* 0x000fd80003800000 */
.L_x_48:
[----:B-----5:R-:W-:-:S13]  /*2a90*/  FSETP.EQ.AND P1, PT, R157, RZ, PT ;  /* 0x000000ff9d00720b */ /* 0x020fda0003f22000 */
.L_x_49:
[----:B------:R-:W-:Y:S05]  /*2aa0*/  BSYNC B0 ;  /* 0x0000000000007941 */ /* 0x000fea0003800000 */
.L_x_47:
[----:B------:R-:W-:Y:S01]  /*2ab0*/  BSSY B0, `(.L_x_50) ;  /* 0x0000024000007945 */ /* 0x000fe20003800000 */
[----:B------:R-:W-:Y:S01]  /*2ac0*/  IMAD.MOV.U32 R12, RZ, RZ, RZ ;  /* 0x000000ffff0c7224 */ /* 0x000fe200078e00ff */
[----:B------:R-:W-:Y:S02]  /*2ad0*/  CS2R R6, SRZ ;  /* 0x0000000000067805 */ /* 0x000fe4000001ff00 */
[----:B-1234-:R-:W-:Y:S02]  /*2ae0*/  CS2R R4, SRZ ;  /* 0x0000000000047805 */ /* 0x01efe4000001ff00 */
[----:B------:R-:W-:Y:S02]  /*2af0*/  CS2R R10, SRZ ;  /* 0x00000000000a7805 */ /* 0x000fe4000001ff00 */
[----:B------:R-:W-:Y:S01]  /*2b00*/  CS2R R8, SRZ ;  /* 0x0000000000087805 */ /* 0x000fe2000001ff00 */
[----:B------:R-:W-:Y:S06]  /*2b10*/  @P0 BRA `(.L_x_51) ;  /* 0x0000000000740947 */ /* 0x000fec0003800000 */
[----:B------:R-:W-:-:S13]  /*2b20*/  ISETP.NE.AND P2, PT, R158, 0x3, PT ;  /* 0x000000039e00780c */ /* 0x000fda0003f45270 */
[----:B------:R-:W-:Y:S05]  /*2b30*/  @!P2 BRA `(.L_x_52) ;  /* 0x000000000004a947 */ /* 0x000fea0003800000 */
[----:B------:R-:W-:Y:S01]  /*2b40*/  BPT.TRAP 0x1 ;  /* 0x000000040000795c */ /* 0x000fe20000300000 */
.L_x_52:
[----:B------:R-:W-:Y:S02]  /*2b50*/  SHF.L.U32 R0, RZ, 0x1f, RZ ;  /* 0x0000001fff007819 */ /* 0x000fe400000006ff */
[----:B------:R-:W-:Y:S02]  /*2b60*/  MOV R12, 0x1 ;  /* 0x00000001000c7802 */ /* 0x000fe40000000f00 */
[----:B------:R-:W1:Y:S01]  /*2b70*/  SYNCS.PHASECHK.TRANS64.TRYWAIT P2, [UR52+0x40], R0 ;  /* 0x00004000ff0075a7 */ /* 0x000e620008040174 */
[----:B------:R-:W-:Y:S01]  /*2b80*/  MOV R7, RZ ;  /* 0x000000ff00077202 */ /* 0x000fe20000000f00 */
[----:B-1----:R-:W-:Y:S06]  /*2b90*/  @!P2 BRA `(.L_x_53) ;  /* 0x0000013000c8a947 */ /* 0x002fec0003800000 */
.L_x_620:
[----:B------:R-:W-:Y:S02]  /*2ba0*/  MOV R6, RZ ;  /* 0x000000ff00067202 */ /* 0x000fe40000000f00 */
[----:B------:R-:W-:Y:S02]  /*2bb0*/  CS2R R4, SRZ ;  /* 0x0000000000047805 */ /* 0x000fe4000001ff00 */
[----:B------:R-:W-:Y:S02]  /*2bc0*/  CS2R R10, SRZ ;  /* 0x00000000000a7805 */ /* 0x000fe4000001ff00 */
[----:B------:R-:W-:Y:S01]  /*2bd0*/  CS2R R8, SRZ ;  /* 0x0000000000087805 */ /* 0x000fe2000001ff00 */
[----:B------:R-:W-:Y:S06]  /*2be0*/  @P1 BRA `(.L_x_51) ;  /* 0x0000000000401947 */ /* 0x000fec0003800000 */
[C---:B-1----:R-:W-:Y:S01]  /*2bf0*/  SHF.L.U32 R0, R18.reuse, 0x4, RZ ;  /* 0x0000000412007819 */ /* 0x042fe200000006ff */
[C---:B------:R-:W-:Y:S01]  /*2c00*/  IMAD.SHL.U32 R7, R18.reuse, 0x4, RZ ;  /* 0x0000000412077824 */ /* 0x040fe200078e00ff */
[----:B------:R-:W-:Y:S01]  /*2c10*/  SHF.L.U32 R3, R18, 0x5, RZ ;  /* 0x0000000512037819 */ /* 0x000fe200000006ff */
[----:B------:R-:W-:Y:S05]  /*2c20*/  WARPSYNC.ALL ;  /* 0x0000000000007948 */ /* 0x000fea0003800000 */
[----:B------:R-:W-:Y:S02]  /*2c30*/  SHF.R.U32.HI R5, RZ, 0x1, R18 ;  /* 0x00000001ff057819 */ /* 0x000fe40000011612 */
[----:B------:R-:W-:-:S02]  /*2c40*/  LOP3.LUT R0, R0, 0xe00, RZ, 0xc0, !PT ;  /* 0x00000e0000007812 */ /* 0x000fc400078ec0ff */
[----:B------:R-:W-:Y:S02]  /*2c50*/  LOP3.LUT R4, R3, 0xc0, RZ, 0xc0, !PT ;  /* 0x000000c003047812 */ /* 0x000fe400078ec0ff */
[----:B------:R-:W-:Y:S02]  /*2c60*/  LOP3.LUT R0, R0, 0x20, R3, 0xf8, !PT ;  /* 0x0000002000007812 */ /* 0x000fe400078ef803 */
[----:B------:R-:W-:Y:S02]  /*2c70*/  LOP3.LUT R4, R4, 0x8, R5, 0xf8, !PT ;  /* 0x0000000804047812 */ /* 0x000fe400078ef805 */
[----:B------:R-:W-:Y:S02]  /*2c80*/  LOP3.LUT R0, R0, 0x100, R3, 0xf8, !PT ;  /* 0x0000010000007812 */ /* 0x000fe400078ef803 */
[----:B------:R-:W-:-:S04]  /*2c90*/  LOP3.LUT R7, R4, 0x18, R7, 0x78, !PT ;  /* 0x0000001804077812 */ /* 0x000fc800078e7807 */
[----:B------:R-:W-:-:S04]  /*2ca0*/  LOP3.LUT R0, R0, R7, RZ, 0xfc, !PT ;  /* 0x0000000700007212 */ /* 0x000fc800078efcff */
[----:B------:R-:W-:-:S04]  /*2cb0*/  LEA R0, R0, UR52, 0x1 ;  /* 0x0000003400007c11 */ /* 0x000fc8000f8e08ff */
[----:B------:R-:W-:Y:S01]  /*2cc0*/  LEA R4, R155, R0, 0x1 ;  /* 0x000000009b047211 */ /* 0x000fe200078e08ff */
[----:B------:R2:W3:Y:S05]  /*2cd0*/  LDSM.16.M88.4 R8, [R0+0x200] ;  /* 0x000200000008783b */ /* 0x0004ea0000000200 */
[----:B------:R-:W4:Y:S02]  /*2ce0*/  LDSM.16.M88.4 R4, [R4+0x200] ;  /* 0x000200000404783b */ /* 0x000f240000000200 */
.L_x_51:
[----:B------:R-:W-:Y:S05]  /*2cf0*/  BSYNC B0 ;  /* 0x0000000000007941 */ /* 0x000fea0003800000 */
.L_x_50:
[----:B---3--:R-:W-:Y:S01]  /*2d00*/  SHF.L.U32 R14, R8, 0x10, RZ ;  /* 0x00000010080e7819 */ /* 0x008fe200000006ff */
[----:B----4-:R-:W-:Y:S01]  /*2d10*/  IMAD.U32 R170, R4, 0x10000, RZ ;  /* 0x0001000004aa7824 */ /* 0x010fe200078e00ff */
[----:B-12---:R-:W-:Y:S01]  /*2d20*/  LOP3.LUT R0, R18, 0xff, RZ, 0xc0, !PT ;  /* 0x000000ff12007812 */ /* 0x006fe200078ec0ff */
[----:B------:R-:W-:Y:S01]  /*2d30*/  BSSY B1, `(.L_x_54) ;  /* 0x00000bf000017945 */ /* 0x000fe20003800000 */
[----:B------:R-:W-:Y:S01]  /*2d40*/  LOP3.LUT R8, R8, 0xffff0000, RZ, 0xc0, !PT ;  /* 0xffff000008087812 */ /* 0x000fe200078ec0ff */
[C---:B-----5:R-:W-:Y:S01]  /*2d50*/  FMUL R13, R157.reuse, R14 ;  /* 0x0000000e9d0d7220 */ /* 0x060fe20000400000 */
[----:B------:R-:W-:Y:S01]  /*2d60*/  IADD3 R0, R0, 0x1f, RZ ;  /* 0x0000001f00007810 */ /* 0x000fe20007ffe0ff */
[C---:B------:R-:W-:Y:S01]  /*2d70*/  FMUL R163, R157.reuse, R170 ;  /* 0x000000aa9da37220 */ /* 0x040fe20000400000 */
[----:B------:R-:W-:Y:S01]  /*2d80*/  MOV R3, 0x3bbb989d ;  /* 0x3bbb989d00037802 */ /* 0x000fe20000000f00 */
[C---:B------:R-:W-:Y:S01]  /*2d90*/  FFMA R88, R156.reuse, R88, R13 ;  /* 0x000000589c587223 */ /* 0x040fe2000000000d */
[----:B------:R-:W-:Y:S01]  /*2da0*/  FMUL R14, R157, R8 ;  /* 0x000000089d0e7220 */ /* 0x000fe20000400000 */
[C---:B------:R-:W-:Y:S01]  /*2db0*/  SHF.L.U32 R174, R5.reuse, 0x10, RZ ;  /* 0x0000001005ae7819 */ /* 0x040fe200000006ff */
[----:B------:R-:W-:Y:S01]  /*2dc0*/  FFMA R96, R156, R96, R163 ;  /* 0x000000609c607223 */ /* 0x000fe200000000a3 */
[----:B------:R-:W-:Y:S01]  /*2dd0*/  LOP3.LUT R176, R5, 0xffff0000, RZ, 0xc0, !PT ;  /* 0xffff000005b07812 */ /* 0x000fe200078ec0ff */
[----:B------:R-:W-:Y:S01]  /*2de0*/  FFMA.SAT R5, -R88, R3, 0.5 ;  /* 0x3f00000058057423 */ /* 0x000fe20000002103 */
[----:B------:R-:W-:Y:S01]  /*2df0*/  ISETP.GT.U32.AND P5, PT, R0, 0x3e, PT ;  /* 0x0000003e0000780c */ /* 0x000fe20003fa4070 */
[----:B------:R-:W-:Y:S01]  /*2e00*/  IMAD.MOV.U32 R0, RZ, RZ, 0x437c0000 ;  /* 0x437c0000ff007424 */ /* 0x000fe200078e00ff */
[----:B------:R-:W-:-:S02]  /*2e10*/  SHF.L.U32 R178, R6, 0x10, RZ ;  /* 0x0000001006b27819 */ /* 0x000fc400000006ff */
[----:B------:R-:W-:Y:S01]  /*2e20*/  LOP3.LUT R180, R6, 0xffff0000, RZ, 0xc0, !PT ;  /* 0xffff000006b47812 */ /* 0x000fe200078ec0ff */
[----:B------:R-:W-:Y:S01]  /*2e30*/  FFMA R6, R156, R89, R14 ;  /* 0x000000599c067223 */ /* 0x000fe2000000000e */
[----:B------:R-:W-:Y:S01]  /*2e40*/  LOP3.LUT R172, R4, 0xffff0000, RZ, 0xc0, !PT ;  /* 0xffff000004ac7812 */ /* 0x000fe200078ec0ff */
[----:B------:R-:W-:Y:S01]  /*2e50*/  FFMA.RM R4, R5, R0, 12582913 ;  /* 0x4b40000105047423 */ /* 0x000fe20000004000 */
[----:B------:R-:W-:Y:S01]  /*2e60*/  SHF.L.U32 R164, R10, 0x10, RZ ;  /* 0x000000100aa47819 */ /* 0x000fe200000006ff */
[-C--:B------:R-:W-:Y:S01]  /*2e70*/  FFMA.SAT R5, -R6, R3.reuse, 0.5 ;  /* 0x3f00000006057423 */ /* 0x080fe20000002103 */
[----:B------:R-:W-:Y:S01]  /*2e80*/  SHF.L.U32 R20, R9, 0x10, RZ ;  /* 0x0000001009147819 */ /* 0x000fe200000006ff */
[----:B------:R-:W-:Y:S01]  /*2e90*/  FMUL R165, R157, R172 ;  /* 0x000000ac9da57220 */ /* 0x000fe20000400000 */
[----:B------:R-:W-:Y:S01]  /*2ea0*/  LOP3.LUT R162, R9, 0xffff0000, RZ, 0xc0, !PT ;  /* 0xffff000009a27812 */ /* 0x000fe200078ec0ff */
[----:B------:R-:W-:Y:S01]  /*2eb0*/  FFMA.RM R5, R5, R0, 12582913 ;  /* 0x4b40000105057423 */ /* 0x000fe20000004000 */
[----:B------:R-:W-:Y:S01]  /*2ec0*/  FMUL R23, R157, R164 ;  /* 0x000000a49d177220 */ /* 0x000fe20000400000 */
[----:B------:R-:W-:Y:S01]  /*2ed0*/  SHF.L.U32 R182, R7, 0x10, RZ ;  /* 0x0000001007b67819 */ /* 0x000fe200000006ff */
[----:B------:R-:W-:Y:S01]  /*2ee0*/  FMUL R15, R157, R20 ;  /* 0x000000149d0f7220 */ /* 0x000fe20000400000 */
[----:B------:R-:W-:Y:S01]  /*2ef0*/  FADD R9, R5, -12583039 ;  /* 0xcb40007f05097421 */ /* 0x000fe20000000000 */
[----:B------:R-:W-:Y:S01]  /*2f00*/  FFMA R92, R156, R92, R23 ;  /* 0x0000005c9c5c7223 */ /* 0x000fe20000000017 */
[----:B------:R-:W-:Y:S01]  /*2f10*/  LOP3.LUT R184, R7, 0xffff0000, RZ, 0xc0, !PT ;  /* 0xffff000007b87812 */ /* 0x000fe200078ec0ff */
[----:B------:R-:W-:Y:S01]  /*2f20*/  FADD R7, R4, -12583039 ;  /* 0xcb40007f04077421 */ /* 0x000fe20000000000 */
[----:B------:R-:W-:Y:S01]  /*2f30*/  FFMA R9, -R6, 1.4426950216293334961, -R9 ;  /* 0x3fb8aa3b06097823 */ /* 0x000fe20000000909 */
[-C--:B------:R-:W-:Y:S01]  /*2f40*/  FFMA.SAT R171, -R92, R3.reuse, 0.5 ;  /* 0x3f0000005cab7423 */ /* 0x080fe20000002103 */
[----:B------:R-:W-:Y:S01]  /*2f50*/  FMUL R21, R157, R162 ;  /* 0x000000a29d157220 */ /* 0x000fe20000400000 */
[----:B------:R-:W-:Y:S01]  /*2f60*/  LOP3.LUT R168, R11, 0xffff0000, RZ, 0xc0, !PT ;  /* 0xffff00000ba87812 */ /* 0x000fe200078ec0ff */
[----:B------:R-:W-:Y:S01]  /*2f70*/  FFMA R9, -R6, 1.925963033500011079e-08, R9 ;  /* 0x32a5706006097823 */ /* 0x000fe20000000109 */
[----:B------:R-:W-:Y:S01]  /*2f80*/  FFMA.RM R164, R171, R0, 12582913 ;  /* 0x4b400001aba47423 */ /* 0x000fe20000004000 */
[----:B------:R-:W-:Y:S01]  /*2f90*/  FFMA R7, -R88, 1.4426950216293334961, -R7 ;  /* 0x3fb8aa3b58077823 */ /* 0x000fe20000000907 */
[----:B------:R-:W-:Y:S01]  /*2fa0*/  FFMA R90, R156, R90, R15 ;  /* 0x0000005a9c5a7223 */ /* 0x000fe2000000000f */
[----:B------:R1:W-:Y:S01]  /*2fb0*/  MUFU.EX2 R162, R9 ;  /* 0x0000000900a27308 */ /* 0x0003e20000000800 */
[----:B------:R-:W-:Y:S01]  /*2fc0*/  LOP3.LUT R10, R10, 0xffff0000, RZ, 0xc0, !PT ;  /* 0xffff00000a0a7812 */ /* 0x000fe200078ec0ff */
[----:B------:R-:W-:Y:S01]  /*2fd0*/  FMUL R161, R157, R168 ;  /* 0x000000a89da17220 */ /* 0x000fe20000400000 */
[----:B------:R-:W-:Y:S01]  /*2fe0*/  SHF.L.U32 R166, R11, 0x10, RZ ;  /* 0x000000100ba67819 */ /* 0x000fe200000006ff */
[----:B------:R-:W-:Y:S01]  /*2ff0*/  FFMA R11, -R88, 1.925963033500011079e-08, R7 ;  /* 0x32a57060580b7823 */ /* 0x000fe20000000107 */
[----:B------:R-:W-:Y:S01]  /*3000*/  FFMA.SAT R167, -R90, R3, 0.5 ;  /* 0x3f0000005aa77423 */ /* 0x000fe20000002103 */
[----:B------:R-:W-:Y:S01]  /*3010*/  FFMA R7, R156, R91, R21 ;  /* 0x0000005b9c077223 */ /* 0x000fe20000000015 */
[C---:B------:R-:W-:Y:S01]  /*3020*/  FMUL R159, R157.reuse, R10 ;  /* 0x0000000a9d9f7220 */ /* 0x040fe20000400000 */
[----:B------:R-:W-:Y:S01]  /*3030*/  FMUL R91, R157, R174 ;  /* 0x000000ae9d5b7220 */ /* 0x000fe20000400000 */
[----:B-1----:R-:W-:Y:S01]  /*3040*/  FADD R9, R164, -12583039 ;  /* 0xcb40007fa4097421 */ /* 0x002fe20000000000 */
[-C--:B------:R-:W-:Y:S01]  /*3050*/  FFMA.RM R10, R167, R0.reuse, 12582913 ;  /* 0x4b400001a70a7423 */ /* 0x080fe20000004000 */
[----:B------:R-:W-:Y:S01]  /*3060*/  FFMA.SAT R169, -R7, R3, 0.5 ;  /* 0x3f00000007a97423 */ /* 0x000fe20000002103 */
[----:B------:R-:W-:Y:S01]  /*3070*/  FFMA R8, R156, R93, R159 ;  /* 0x0000005d9c087223 */ /* 0x000fe2000000009f */
[----:B------:R-:W-:Y:S01]  /*3080*/  FFMA R9, -R92, 1.4426950216293334961, -R9 ;  /* 0x3fb8aa3b5c097823 */ /* 0x000fe20000000909 */
[----:B------:R-:W-:Y:S01]  /*3090*/  FADD R167, R10, -12583039 ;  /* 0xcb40007f0aa77421 */ /* 0x000fe20000000000 */
[----:B------:R-:W-:Y:S01]  /*30a0*/  FFMA.RM R20, R169, R0, 12582913 ;  /* 0x4b400001a9147423 */ /* 0x000fe20000004000 */
[C---:B------:R-:W-:Y:S01]  /*30b0*/  FMUL R89, R157.reuse, R166 ;  /* 0x000000a69d597220 */ /* 0x040fe20000400000 */
[----:B------:R-:W-:Y:S01]  /*30c0*/  FFMA R173, -R92, 1.925963033500011079e-08, R9 ;  /* 0x32a570605cad7823 */ /* 0x000fe20000000109 */
[----:B------:R-:W-:Y:S01]  /*30d0*/  FFMA R9, R156, R95, R161 ;  /* 0x0000005f9c097223 */ /* 0x000fe200000000a1 */
[----:B------:R-:W-:Y:S01]  /*30e0*/  FFMA R169, -R90, 1.4426950216293334961, -R167 ;  /* 0x3fb8aa3b5aa97823 */ /* 0x000fe200000009a7 */
[----:B------:R-:W-:Y:S01]  /*30f0*/  FADD R168, R20, -12583039 ;  /* 0xcb40007f14a87421 */ /* 0x000fe20000000000 */
[----:B------:R-:W-:Y:S01]  /*3100*/  FMUL R167, R157, R176 ;  /* 0x000000b09da77220 */ /* 0x000fe20000400000 */
[----:B------:R-:W-:Y:S01]  /*3110*/  FFMA.SAT R179, -R9, R3, 0.5 ;  /* 0x3f00000009b37423 */ /* 0x000fe20000002103 */
[----:B------:R-:W-:Y:S01]  /*3120*/  FFMA R97, R156, R97, R165 ;  /* 0x000000619c617223 */ /* 0x000fe200000000a5 */
[----:B------:R-:W-:Y:S01]  /*3130*/  FFMA R166, -R90, 1.925963033500011079e-08, R169 ;  /* 0x32a570605aa67823 */ /* 0x000fe200000001a9 */
[----:B------:R-:W-:Y:S01]  /*3140*/  FFMA R168, -R7, 1.4426950216293334961, -R168 ;  /* 0x3fb8aa3b07a87823 */ /* 0x000fe200000009a8 */
[----:B------:R-:W-:Y:S01]  /*3150*/  FFMA.RM R174, R179, R0, 12582913 ;  /* 0x4b400001b3ae7423 */ /* 0x000fe20000004000 */
[-C--:B------:R-:W-:Y:S01]  /*3160*/  FFMA.SAT R179, -R96, R3.reuse, 0.5 ;  /* 0x3f00000060b37423 */ /* 0x080fe20000002103 */
[-C--:B------:R-:W-:Y:S01]  /*3170*/  FFMA.SAT R169, -R8, R3.reuse, 0.5 ;  /* 0x3f00000008a97423 */ /* 0x080fe20000002103 */
[----:B------:R-:W-:Y:S01]  /*3180*/  FFMA R170, -R7, 1.925963033500011079e-08, R168 ;  /* 0x32a5706007aa7823 */ /* 0x000fe200000001a8 */
[C---:B------:R-:W-:Y:S01]  /*3190*/  FFMA R98, R156.reuse, R98, R91 ;  /* 0x000000629c627223 */ /* 0x040fe2000000005b */
[-C--:B------:R-:W-:Y:S01]  /*31a0*/  FFMA.RM R176, R179, R0.reuse, 12582913 ;  /* 0x4b400001b3b07423 */ /* 0x080fe20000004000 */
[-C--:B------:R-:W-:Y:S01]  /*31b0*/  FFMA.SAT R179, -R97, R3.reuse, 0.5 ;  /* 0x3f00000061b37423 */ /* 0x080fe20000002103 */
[----:B------:R-:W-:Y:S01]  /*31c0*/  FFMA.RM R168, R169, R0, 12582913 ;  /* 0x4b400001a9a87423 */ /* 0x000fe20000004000 */
[----:B------:R-:W-:Y:S01]  /*31d0*/  FFMA R94, R156, R94, R89 ;  /* 0x0000005e9c5e7223 */ /* 0x000fe20000000059 */
[----:B------:R-:W-:Y:S01]  /*31e0*/  FADD R181, R176, -12583039 ;  /* 0xcb40007fb0b57421 */ /* 0x000fe20000000000 */
[----:B------:R-:W-:Y:S01]  /*31f0*/  FFMA.RM R179, R179, R0, 12582913 ;  /* 0x4b400001b3b37423 */ /* 0x000fe20000004000 */
[----:B------:R-:W-:Y:S01]  /*3200*/  FADD R171, R168, -12583039 ;  /* 0xcb40007fa8ab7421 */ /* 0x000fe20000000000 */
[-C--:B------:R-:W-:Y:S01]  /*3210*/  FFMA.SAT R183, -R98, R3.reuse, 0.5 ;  /* 0x3f00000062b77423 */ /* 0x080fe20000002103 */
[----:B------:R-:W-:Y:S01]  /*3220*/  FFMA R181, -R96, 1.4426950216293334961, -R181 ;  /* 0x3fb8aa3b60b57823 */ /* 0x000fe200000009b5 */
[C---:B------:R-:W-:Y:S01]  /*3230*/  FMUL R95, R157.reuse, R182 ;  /* 0x000000b69d5f7220 */ /* 0x040fe20000400000 */
[----:B------:R-:W-:Y:S01]  /*3240*/  FMUL R169, R157, R180 ;  /* 0x000000b49da97220 */ /* 0x000fe20000400000 */
[----:B------:R-:W-:Y:S01]  /*3250*/  FADD R182, R179, -12583039 ;  /* 0xcb40007fb3b67421 */ /* 0x000fe20000000000 */
[----:B------:R-:W-:Y:S01]  /*3260*/  FFMA.SAT R175, -R94, R3, 0.5 ;  /* 0x3f0000005eaf7423 */ /* 0x000fe20000002103 */
[----:B------:R-:W-:Y:S01]  /*3270*/  FFMA R99, R156, R99, R167 ;  /* 0x000000639c637223 */ /* 0x000fe200000000a7 */
[----:B------:R-:W-:Y:S01]  /*3280*/  FFMA R180, -R96, 1.925963033500011079e-08, R181 ;  /* 0x32a5706060b47823 */ /* 0x000fe200000001b5 */
[C---:B------:R-:W-:Y:S01]  /*3290*/  FFMA R171, -R8.reuse, 1.4426950216293334961, -R171 ;  /* 0x3fb8aa3b08ab7823 */ /* 0x040fe200000009ab */
[----:B------:R-:W-:Y:S01]  /*32a0*/  FFMA.RM R181, R183, R0, 12582913 ;  /* 0x4b400001b7b57423 */ /* 0x000fe20000004000 */
[----:B------:R-:W-:Y:S01]  /*32b0*/  FMUL R93, R157, R178 ;  /* 0x000000b29d5d7220 */ /* 0x000fe20000400000 */
[----:B------:R-:W-:Y:S01]  /*32c0*/  FFMA R182, -R97, 1.4426950216293334961, -R182 ;  /* 0x3fb8aa3b61b67823 */ /* 0x000fe200000009b6 */
[----:B------:R-:W-:Y:S01]  /*32d0*/  FFMA.RM R172, R175, R0, 12582913 ;  /* 0x4b400001afac7423 */ /* 0x000fe20000004000 */
[-C--:B------:R-:W-:Y:S01]  /*32e0*/  FFMA.SAT R185, -R99, R3.reuse, 0.5 ;  /* 0x3f00000063b97423 */ /* 0x080fe20000002103 */
[----:B------:R-:W1:Y:S01]  /*32f0*/  MUFU.EX2 R11, R11 ;  /* 0x0000000b000b7308 */ /* 0x000e620000000800 */
[----:B------:R-:W-:Y:S01]  /*3300*/  FFMA R175, -R8, 1.925963033500011079e-08, R171 ;  /* 0x32a5706008af7823 */ /* 0x000fe200000001ab */
[----:B------:R-:W-:Y:S01]  /*3310*/  FADD R183, R181, -12583039 ;  /* 0xcb40007fb5b77421 */ /* 0x000fe20000000000 */
[----:B------:R-:W-:Y:S01]  /*3320*/  FMUL R171, R157, R184 ;  /* 0x000000b89dab7220 */ /* 0x000fe20000400000 */
[----:B------:R-:W-:Y:S01]  /*3330*/  FFMA R100, R156, R100, R93 ;  /* 0x000000649c647223 */ /* 0x000fe2000000005d */
[----:B------:R-:W-:Y:S01]  /*3340*/  FFMA R184, -R97, 1.925963033500011079e-08, R182 ;  /* 0x32a5706061b87823 */ /* 0x000fe200000001b6 */
[----:B------:R-:W-:Y:S01]  /*3350*/  FADD R178, R174, -12583039 ;  /* 0xcb40007faeb27421 */ /* 0x000fe20000000000 */
[----:B------:R-:W-:Y:S01]  /*3360*/  FFMA.RM R182, R185, R0, 12582913 ;  /* 0x4b400001b9b67423 */ /* 0x000fe20000004000 */
[----:B------:R-:W-:Y:S01]  /*3370*/  FFMA R183, -R98, 1.4426950216293334961, -R183 ;  /* 0x3fb8aa3b62b77823 */ /* 0x000fe200000009b7 */
[----:B------:R-:W-:Y:S01]  /*3380*/  FFMA.SAT R187, -R100, R3, 0.5 ;  /* 0x3f00000064bb7423 */ /* 0x000fe20000002103 */
[----:B------:R-:W-:Y:S01]  /*3390*/  FFMA R101, R156, R101, R169 ;  /* 0x000000659c657223 */ /* 0x000fe200000000a9 */
[----:B------:R-:W-:Y:S01]  /*33a0*/  FFMA R178, -R9, 1.4426950216293334961, -R178 ;  /* 0x3fb8aa3b09b27823 */ /* 0x000fe200000009b2 */
[----:B------:R-:W-:Y:S01]  /*33b0*/  FADD R186, R182, -12583039 ;  /* 0xcb40007fb6ba7421 */ /* 0x000fe20000000000 */
[C---:B------:R-:W-:Y:S01]  /*33c0*/  FFMA R102, R156.reuse, R102, R95 ;  /* 0x000000669c667223 */ /* 0x040fe2000000005f */
[----:B------:R-:W-:Y:S01]  /*33d0*/  FFMA R103, R156, R103, R171 ;  /* 0x000000679c677223 */ /* 0x000fe200000000ab */
[----:B------:R-:W-:Y:S01]  /*33e0*/  FFMA R185, -R98, 1.925963033500011079e-08, R183 ;  /* 0x32a5706062b97823 */ /* 0x000fe200000001b7 */
[-C--:B------:R-:W-:Y:S01]  /*33f0*/  FFMA.RM R183, R187, R0.reuse, 12582913 ;  /* 0x4b400001bbb77423 */ /* 0x080fe20000004000 */
[----:B------:R-:W2:Y:S01]  /*3400*/  MUFU.EX2 R166, R166 ;  /* 0x000000a600a67308 */ /* 0x000ea20000000800 */
[-C--:B------:R-:W-:Y:S01]  /*3410*/  FFMA.SAT R189, -R101, R3.reuse, 0.5 ;  /* 0x3f00000065bd7423 */ /* 0x080fe20000002103 */
[----:B------:R-:W-:Y:S01]  /*3420*/  FFMA R178, -R9, 1.925963033500011079e-08, R178 ;  /* 0x32a5706009b27823 */ /* 0x000fe200000001b2 */
[----:B------:R-:W-:Y:S01]  /*3430*/  FFMA R186, -R99, 1.4426950216293334961, -R186 ;  /* 0x3fb8aa3b63ba7823 */ /* 0x000fe200000009ba */
[-C--:B------:R-:W-:Y:S01]  /*3440*/  FFMA.SAT R191, -R102, R3.reuse, 0.5 ;  /* 0x3f00000066bf7423 */ /* 0x080fe20000002103 */
[----:B------:R-:W-:Y:S01]  /*3450*/  FFMA.SAT R193, -R103, R3, 0.5 ;  /* 0x3f00000067c17423 */ /* 0x000fe20000002103 */
[----:B------:R-:W-:Y:S01]  /*3460*/  SHF.L.U32 R188, R4, 0x17, RZ ;  /* 0x0000001704bc7819 */ /* 0x000fe200000006ff */
[----:B------:R-:W-:Y:S01]  /*3470*/  FADD R187, R183, -12583039 ;  /* 0xcb40007fb7bb7421 */ /* 0x000fe20000000000 */
[----:B------:R-:W3:Y:S01]  /*3480*/  MUFU.EX2 R170, R170 ;  /* 0x000000aa00aa7308 */ /* 0x000ee20000000800 */
[-C--:B------:R-:W-:Y:S01]  /*3490*/  FFMA.RM R3, R189, R0.reuse, 12582913 ;  /* 0x4b400001bd037423 */ /* 0x080fe20000004000 */
[----:B------:R-:W-:Y:S01]  /*34a0*/  SHF.L.U32 R5, R5, 0x17, RZ ;  /* 0x0000001705057819 */ /* 0x000fe200000006ff */
[----:B------:R-:W-:Y:S01]  /*34b0*/  FFMA R189, -R99, 1.925963033500011079e-08, R186 ;  /* 0x32a5706063bd7823 */ /* 0x000fe200000001ba */
[-C--:B------:R-:W-:Y:S01]  /*34c0*/  FFMA.RM R186, R191, R0.reuse, 12582913 ;  /* 0x4b400001bfba7423 */ /* 0x080fe20000004000 */
[----:B------:R-:W-:Y:S01]  /*34d0*/  FFMA.RM R193, R193, R0, 12582913 ;  /* 0x4b400001c1c17423 */ /* 0x000fe20000004000 */
[----:B------:R-:W-:Y:S01]  /*34e0*/  FFMA R187, -R100, 1.4426950216293334961, -R187 ;  /* 0x3fb8aa3b64bb7823 */ /* 0x000fe200000009bb */
[----:B-1----:R-:W-:Y:S01]  /*34f0*/  FFMA R0, R188, R11, 1 ;  /* 0x3f800000bc007423 */ /* 0x002fe2000000000b */
[----:B------:R-:W1:Y:S01]  /*3500*/  MUFU.EX2 R173, R173 ;  /* 0x000000ad00ad7308 */ /* 0x000e620000000800 */
[----:B------:R-:W-:Y:S01]  /*3510*/  SHF.L.U32 R11, R10, 0x17, RZ ;  /* 0x000000170a0b7819 */ /* 0x000fe200000006ff */
[----:B------:R-:W-:Y:S01]  /*3520*/  FFMA R10, R5, R162, 1 ;  /* 0x3f800000050a7423 */ /* 0x000fe200000000a2 */
[----:B------:R-:W-:Y:S01]  /*3530*/  FADD R5, R186, -12583039 ;  /* 0xcb40007fba057421 */ /* 0x000fe20000000000 */
[----:B------:R-:W-:Y:S01]  /*3540*/  FFMA R188, -R100, 1.925963033500011079e-08, R187 ;  /* 0x32a5706064bc7823 */ /* 0x000fe200000001bb */
[----:B------:R-:W-:Y:S01]  /*3550*/  SHF.L.U32 R187, R20, 0x17, RZ ;  /* 0x0000001714bb7819 */ /* 0x000fe200000006ff */
[----:B------:R-:W-:Y:S01]  /*3560*/  FADD R177, R172, -12583039 ;  /* 0xcb40007facb17421 */ /* 0x000fe20000000000 */
[----:B------:R-:W-:Y:S01]  /*3570*/  FFMA R5, -R102, 1.4426950216293334961, -R5 ;  /* 0x3fb8aa3b66057823 */ /* 0x000fe20000000905 */
[----:B------:R-:W4:Y:S01]  /*3580*/  MUFU.EX2 R178, R178 ;  /* 0x000000b200b27308 */ /* 0x000f220000000800 */
[----:B------:R-:W-:Y:S01]  /*3590*/  SHF.L.U32 R164, R164, 0x17, RZ ;  /* 0x00000017a4a47819 */ /* 0x000fe200000006ff */
[----:B------:R-:W-:Y:S01]  /*35a0*/  FADD R190, R3, -12583039 ;  /* 0xcb40007f03be7421 */ /* 0x000fe20000000000 */
[----:B------:R-:W-:Y:S01]  /*35b0*/  FADD R162, R193, -12583039 ;  /* 0xcb40007fc1a27421 */ /* 0x000fe20000000000 */
[----:B------:R-:W-:Y:S01]  /*35c0*/  FFMA R177, -R94, 1.4426950216293334961, -R177 ;  /* 0x3fb8aa3b5eb17823 */ /* 0x000fe200000009b1 */
[----:B--2---:R-:W-:Y:S01]  /*35d0*/  FFMA R11, R11, R166, 1 ;  /* 0x3f8000000b0b7423 */ /* 0x004fe200000000a6 */
[----:B---3--:R-:W-:Y:S01]  /*35e0*/  FFMA R20, R187, R170, 1 ;  /* 0x3f800000bb147423 */ /* 0x008fe200000000aa */
[----:B------:R-:W-:Y:S01]  /*35f0*/  IMAD.SHL.U32 R170, R168, 0x800000, RZ ;  /* 0x00800000a8aa7824 */ /* 0x000fe200078e00ff */
[----:B------:R-:W2:Y:S01]  /*3600*/  MUFU.EX2 R175, R175 ;  /* 0x000000af00af7308 */ /* 0x000ea20000000800 */
[----:B------:R-:W-:Y:S01]  /*3610*/  FFMA R166, -R102, 1.925963033500011079e-08, R5 ;  /* 0x32a5706066a67823 */ /* 0x000fe20000000105 */
[----:B------:R-:W-:Y:S01]  /*3620*/  FFMA R190, -R101, 1.4426950216293334961, -R190 ;  /* 0x3fb8aa3b65be7823 */ /* 0x000fe200000009be */
[----:B-1----:R-:W-:Y:S01]  /*3630*/  FFMA R168, R164, R173, 1 ;  /* 0x3f800000a4a87423 */ /* 0x002fe200000000ad */
[----:B------:R-:W-:Y:S01]  /*3640*/  FFMA R162, -R103, 1.4426950216293334961, -R162 ;  /* 0x3fb8aa3b67a27823 */ /* 0x000fe200000009a2 */
[----:B------:R-:W-:Y:S01]  /*3650*/  SHF.L.U32 R5, R174, 0x17, RZ ;  /* 0x00000017ae057819 */ /* 0x000fe200000006ff */
[----:B------:R-:W-:Y:S01]  /*3660*/  FFMA R177, -R94, 1.925963033500011079e-08, R177 ;  /* 0x32a570605eb17823 */ /* 0x000fe200000001b1 */
[----:B------:R-:W-:Y:S01]  /*3670*/  SHF.L.U32 R173, R176, 0x17, RZ ;  /* 0x00000017b0ad7819 */ /* 0x000fe200000006ff */
[----:B------:R-:W1:Y:S01]  /*3680*/  MUFU.EX2 R184, R184 ;  /* 0x000000b800b87308 */ /* 0x000e620000000800 */
[----:B------:R-:W-:Y:S01]  /*3690*/  IADD3 R176, R0, 0x1800000, RZ ;  /* 0x0180000000b07810 */ /* 0x000fe20007ffe0ff */
[----:B------:R-:W-:Y:S01]  /*36a0*/  FFMA R190, -R101, 1.925963033500011079e-08, R190 ;  /* 0x32a5706065be7823 */ /* 0x000fe200000001be */
[----:B------:R-:W-:Y:S01]  /*36b0*/  FFMA R164, -R103, 1.925963033500011079e-08, R162 ;  /* 0x32a5706067a47823 */ /* 0x000fe200000001a2 */
[----:B----4-:R-:W-:Y:S01]  /*36c0*/  FFMA R174, R5, R178, 1 ;  /* 0x3f80000005ae7423 */ /* 0x010fe200000000b2 */
[----:B------:R-:W-:Y:S01]  /*36d0*/  LOP3.LUT R5, R176, 0x7f800000, RZ, 0xc0, !PT ;  /* 0x7f800000b0057812 */ /* 0x000fe200078ec0ff */
[----:B------:R-:W-:Y:S01]  /*36e0*/  IMAD.SHL.U32 R162, R181, 0x800000, RZ ;  /* 0x00800000b5a27824 */ /* 0x000fe200078e00ff */
[----:B------:R-:W-:Y:S01]  /*36f0*/  SHF.L.U32 R179, R179, 0x17, RZ ;  /* 0x00000017b3b37819 */ /* 0x000fe200000006ff */
[----:B------:R-:W3:Y:S01]  /*3700*/  MUFU.EX2 R180, R180 ;  /* 0x000000b400b47308 */ /* 0x000ee20000000800 */
[----:B--2---:R-:W-:Y:S01]  /*3710*/  FFMA R170, R170, R175, 1 ;  /* 0x3f800000aaaa7423 */ /* 0x004fe200000000af */
[----:B------:R-:W-:-:S02]  /*3720*/  ISETP.GT.U32.AND P2, PT, R5, 0x1ffffff, PT ;  /* 0x01ffffff0500780c */ /* 0x000fc40003f44070 */
[----:B------:R-:W-:Y:S02]  /*3730*/  SHF.L.U32 R5, R182, 0x17, RZ ;  /* 0x00000017b6057819 */ /* 0x000fe400000006ff */
[----:B------:R-:W-:Y:S02]  /*3740*/  SHF.L.U32 R181, R183, 0x17, RZ ;  /* 0x00000017b7b57819 */ /* 0x000fe400000006ff */
[----:B------:R-:W2:Y:S01]  /*3750*/  MUFU.EX2 R177, R177 ;  /* 0x000000b100b17308 */ /* 0x000ea20000000800 */
[----:B-1----:R-:W-:Y:S01]  /*3760*/  FFMA R178, R179, R184, 1 ;  /* 0x3f800000b3b27423 */ /* 0x002fe200000000b8 */
[----:B------:R-:W-:Y:S02]  /*3770*/  SHF.L.U32 R172, R172, 0x17, RZ ;  /* 0x00000017acac7819 */ /* 0x000fe400000006ff */
[----:B------:R-:W-:Y:S02]  /*3780*/  SHF.L.U32 R182, R3, 0x17, RZ ;  /* 0x0000001703b67819 */ /* 0x000fe400000006ff */
[----:B------:R-:W-:-:S02]  /*3790*/  SHF.L.U32 R183, R186, 0x17, RZ ;  /* 0x00000017bab77819 */ /* 0x000fc400000006ff */
[----:B------:R-:W1:Y:S01]  /*37a0*/  MUFU.EX2 R185, R185 ;  /* 0x000000b900b97308 */ /* 0x000e620000000800 */
[----:B------:R-:W-:Y:S01]  /*37b0*/  SHF.L.U32 R184, R193, 0x17, RZ ;  /* 0x00000017c1b87819 */ /* 0x000fe200000006ff */
[----:B---3--:R-:W-:-:S06]  /*37c0*/  FFMA R176, R173, R180, 1 ;  /* 0x3f800000adb07423 */ /* 0x008fcc00000000b4 */
[----:B------:R-:W3:Y:S01]  /*37d0*/  MUFU.EX2 R4, R189 ;  /* 0x000000bd00047308 */ /* 0x000ee20000000800 */
[----:B--2---:R-:W-:-:S07]  /*37e0*/  FFMA R172, R172, R177, 1 ;  /* 0x3f800000acac7423 */ /* 0x004fce00000000b1 */
[----:B------:R-:W2:Y:S01]  /*37f0*/  MUFU.EX2 R188, R188 ;  /* 0x000000bc00bc7308 */ /* 0x000ea20000000800 */
[----:B-1----:R-:W-:-:S07]  /*3800*/  FFMA R179, R162, R185, 1 ;  /* 0x3f800000a2b37423 */ /* 0x002fce00000000b9 */
[----:B------:R-:W1:Y:S01]  /*3810*/  MUFU.EX2 R187, R190 ;  /* 0x000000be00bb7308 */ /* 0x000e620000000800 */
[----:B---3--:R-:W-:-:S07]  /*3820*/  FFMA R180, R5, R4, 1 ;  /* 0x3f80000005b47423 */ /* 0x008fce0000000004 */
[----:B------:R-:W3:Y:S01]  /*3830*/  MUFU.EX2 R166, R166 ;  /* 0x000000a600a67308 */ /* 0x000ee20000000800 */
[----:B--2---:R-:W-:-:S07]  /*3840*/  FFMA R181, R181, R188, 1 ;  /* 0x3f800000b5b57423 */ /* 0x004fce00000000bc */
[----:B------:R-:W2:Y:S01]  /*3850*/  MUFU.EX2 R175, R164 ;  /* 0x000000a400af7308 */ /* 0x000ea20000000800 */
[----:B-1----:R-:W-:Y:S01]  /*3860*/  FFMA R182, R182, R187, 1 ;  /* 0x3f800000b6b67423 */ /* 0x002fe200000000bb */
[----:B---3--:R-:W-:Y:S01]  /*3870*/  FFMA R183, R183, R166, 1 ;  /* 0x3f800000b7b77423 */ /* 0x008fe200000000a6 */
[----:B--2---:R-:W-:Y:S01]  /*3880*/  FFMA R184, R184, R175, 1 ;  /* 0x3f800000b8b87423 */ /* 0x004fe200000000af */
[----:B------:R-:W-:Y:S06]  /*3890*/  @P2 BRA `(.L_x_55) ;  /* 0x0000000000102947 */ /* 0x000fec0003800000 */
[----:B------:R-:W-:-:S07]  /*38a0*/  MOV R4, 0x38c0 ;  /* 0x000038c000047802 */ /* 0x000fce0000000f00 */
[----:B------:R-:W-:Y:S05]  /*38b0*/  CALL.REL.NOINC `($__internal_0_$__cuda_sm20_rcp_rn_f32_slowpath) ;  /* 0x0000012c00c87944 */ /* 0x000fea0003c00000 */
[----:B------:R-:W-:Y:S01]  /*38c0*/  IMAD.MOV.U32 R185, RZ, RZ, R0 ;  /* 0x000000ffffb97224 */ /* 0x000fe200078e0000 */
[----:B------:R-:W-:Y:S06]  /*38d0*/  BRA `(.L_x_56) ;  /* 0x0000000000107947 */ /* 0x000fec0003800000 */
.L_x_55:
[----:B------:R-:W1:Y:S02]  /*38e0*/  MUFU.RCP R185, R0 ;  /* 0x0000000000b97308 */ /* 0x000e640000001000 */
[----:B-1----:R-:W-:-:S04]  /*38f0*/  FFMA R3, R0, R185, -1 ;  /* 0xbf80000000037423 */ /* 0x002fc800000000b9 */
[----:B------:R-:W-:-:S04]  /*3900*/  FADD.FTZ R4, -R3, -RZ ;  /* 0x800000ff03047221 */ /* 0x000fc80000010100 */
[----:B------:R-:W-:-:S07]  /*3910*/  FFMA R185, R185, R4, R185 ;  /* 0x00000004b9b97223 */ /* 0x000fce00000000b9 */
.L_x_56:
[----:B------:R-:W-:Y:S05]  /*3920*/  BSYNC B1 ;  /* 0x0000000000017941 */ /* 0x000fea0003800000 */
.L_x_54:
[----:B------:R-:W-:Y:S01]  /*3930*/  IADD3 R0, R10, 0x1800000, RZ ;  /* 0x018000000a007810 */ /* 0x000fe20007ffe0ff */
[----:B------:R-:W-:Y:S03]  /*3940*/  BSSY B1, `(.L_x_57) ;  /* 0x000000d000017945 */ /* 0x000fe60003800000 */
[----:B------:R-:W-:-:S04]  /*3950*/  LOP3.LUT R0, R0, 0x7f800000, RZ, 0xc0, !PT ;  /* 0x7f80000000007812 */ /* 0x000fc800078ec0ff */
[----:B------:R-:W-:-:S13]  /*3960*/  ISETP.GT.U32.AND P2, PT, R0, 0x1ffffff, PT ;  /* 0x01ffffff0000780c */ /* 0x000fda0003f44070 */
[----:B------:R-:W-:Y:S05]  /*3970*/  @P2 BRA `(.L_x_58) ;  /* 0x0000000000142947 */ /* 0x000fea0003800000 */
[----:B------:R-:W-:Y:S02]  /*3980*/  MOV R0, R10 ;  /* 0x0000000a00007202 */ /* 0x000fe40000000f00 */
[----:B------:R-:W-:-:S07]  /*3990*/  MOV R4, 0x39b0 ;  /* 0x000039b000047802 */ /* 0x000fce0000000f00 */
[----:B------:R-:W-:Y:S05]  /*39a0*/  CALL.REL.NOINC `($__internal_0_$__cuda_sm20_rcp_rn_f32_slowpath) ;  /* 0x0000012c008c7944 */ /* 0x000fea0003c00000 */
[----:B------:R-:W-:Y:S01]  /*39b0*/  MOV R187, R0 ;  /* 0x0000000000bb7202 */ /* 0x000fe20000000f00 */
[----:B------:R-:W-:Y:S06]  /*39c0*/  BRA `(.L_x_59) ;  /* 0x0000000000107947 */ /* 0x000fec0003800000 */
.L_x_58:
[----:B------:R-:W1:Y:S02]  /*39d0*/  MUFU.RCP R187, R10 ;  /* 0x0000000a00bb7308 */ /* 0x000e640000001000 */
[----:B-1----:R-:W-:-:S04]  /*39e0*/  FFMA R0, R10, R187, -1 ;  /* 0xbf8000000a007423 */ /* 0x002fc800000000bb */
[----:B------:R-:W-:-:S04]  /*39f0*/  FADD.FTZ R0, -R0, -RZ ;  /* 0x800000ff00007221 */ /* 0x000fc80000010100 */
[----:B------:R-:W-:-:S07]  /*3a00*/  FFMA R187, R187, R0, R187 ;  /* 0x00000000bbbb7223 */ /* 0x000fce00000000bb */
.L_x_59:
[----:B------:R-:W-:Y:S05]  /*3a10*/  BSYNC B1 ;  /* 0x0000000000017941 */ /* 0x000fea0003800000 */
.L_x_57:
        /* <DEDUP_REMOVED lines=8> */
[----:B------:R-:W-:Y:S01]  /*3aa0*/  IMAD.MOV.U32 R189, RZ, RZ, R0 ;  /* 0x000000ffffbd7224 */ /* 0x000fe200078e0000 */
[----:B------:R-:W-:Y:S06]  /*3ab0*/  BRA `(.L_x_62) ;  /* 0x0000000000107947 */ /* 0x000fec0003800000 */
.L_x_61:
[----:B------:R-:W1:Y:S02]  /*3ac0*/  MUFU.RCP R0, R11 ;  /* 0x0000000b00007308 */ /* 0x000e640000001000 */
[----:B-1----:R-:W-:-:S04]  /*3ad0*/  FFMA R3, R11, R0, -1 ;  /* 0xbf8000000b037423 */ /* 0x002fc80000000000 */
[----:B------:R-:W-:-:S04]  /*3ae0*/  FADD.FTZ R3, -R3, -RZ ;  /* 0x800000ff03037221 */ /* 0x000fc80000010100 */
[----:B------:R-:W-:-:S07]  /*3af0*/  FFMA R189, R0, R3, R0 ;  /* 0x0000000300bd7223 */ /* 0x000fce0000000000 */
.L_x_62:
[----:B------:R-:W-:Y:S05]  /*3b00*/  BSYNC B1 ;  /* 0x0000000000017941 */ /* 0x000fea0003800000 */
.L_x_60:
        /* <DEDUP_REMOVED lines=10> */
.L_x_64:
[----:B------:R-:W1:Y:S02]  /*3bb0*/  MUFU.RCP R3, R20 ;  /* 0x0000001400037308 */ /* 0x000e640000001000 */
[----:B-1----:R-:W-:-:S04]  /*3bc0*/  FFMA R0, R20, R3, -1 ;  /* 0xbf80000014007423 */ /* 0x002fc80000000003 */
[----:B------:R-:W-:-:S04]  /*3bd0*/  FADD.FTZ R0, -R0, -RZ ;  /* 0x800000ff00007221 */ /* 0x000fc80000010100 */
[----:B------:R-:W-:-:S07]  /*3be0*/  FFMA R10, R3, R0, R3 ;  /* 0x00000000030a7223 */ /* 0x000fce0000000003 */
.L_x_65:
[----:B------:R-:W-:Y:S05]  /*3bf0*/  BSYNC B1 ;  /* 0x0000000000017941 */ /* 0x000fea0003800000 */
.L_x_63:
        /* <DEDUP_REMOVED lines=10> */
.L_x_67:
[----:B------:R-:W1:Y:S02]  /*3ca0*/  MUFU.RCP R11, R168 ;  /* 0x000000a8000b7308 */ /* 0x000e640000001000 */
[----:B-1----:R-:W-:-:S04]  /*3cb0*/  FFMA R0, R168, R11, -1 ;  /* 0xbf800000a8007423 */ /* 0x002fc8000000000b */
[----:B------:R-:W-:-:S04]  /*3cc0*/  FADD.FTZ R0, -R0, -RZ ;  /* 0x800000ff00007221 */ /* 0x000fc80000010100 */
[----:B------:R-:W-:-:S07]  /*3cd0*/  FFMA R11, R11, R0, R11 ;  /* 0x000000000b0b7223 */ /* 0x000fce000000000b */
.L_x_68:
[----:B------:R-:W-:Y:S05]  /*3ce0*/  BSYNC B1 ;  /* 0x0000000000017941 */ /* 0x000fea0003800000 */
.L_x_66:
        /* <DEDUP_REMOVED lines=10> */
.L_x_70:
[----:B------:R-:W1:Y:S02]  /*3d90*/  MUFU.RCP R191, R170 ;  /* 0x000000aa00bf7308 */ /* 0x000e640000001000 */
[----:B-1----:R-:W-:-:S04]  /*3da0*/  FFMA R0, R170, R191, -1 ;  /* 0xbf800000aa007423 */ /* 0x002fc800000000bf */
[----:B------:R-:W-:-:S04]  /*3db0*/  FADD.FTZ R0, -R0, -RZ ;  /* 0x800000ff00007221 */ /* 0x000fc80000010100 */
[----:B------:R-:W-:-:S07]  /*3dc0*/  FFMA R191, R191, R0, R191 ;  /* 0x00000000bfbf7223 */ /* 0x000fce00000000bf */
.L_x_71:
[----:B------:R-:W-:Y:S05]  /*3dd0*/  BSYNC B1 ;  /* 0x0000000000017941 */ /* 0x000fea0003800000 */
.L_x_69:
        /* <DEDUP_REMOVED lines=10> */
.L_x_73:
[----:B------:R-:W1:Y:S02]  /*3e80*/  MUFU.RCP R193, R172 ;  /* 0x000000ac00c17308 */ /* 0x000e640000001000 */
[----:B-1----:R-:W-:-:S04]  /*3e90*/  FFMA R0, R172, R193, -1 ;  /* 0xbf800000ac007423 */ /* 0x002fc800000000c1 */
[----:B------:R-:W-:-:S04]  /*3ea0*/  FADD.FTZ R0, -R0, -RZ ;  /* 0x800000ff00007221 */ /* 0x000fc80000010100 */
[----:B------:R-:W-:-:S07]  /*3eb0*/  FFMA R193, R193, R0, R193 ;  /* 0x00000000c1c17223 */ /* 0x000fce00000000c1 */
.L_x_74:
[----:B------:R-:W-:Y:S05]  /*3ec0*/  BSYNC B1 ;  /* 0x0000000000017941 */ /* 0x000fea0003800000 */
.L_x_72:
        /* <DEDUP_REMOVED lines=10> */
.L_x_76:
[----:B------:R-:W1:Y:S02]  /*3f70*/  MUFU.RCP R3, R174 ;  /* 0x000000ae00037308 */ /* 0x000e640000001000 */
[----:B-1----:R-:W-:-:S04]  /*3f80*/  FFMA R0, R174, R3, -1 ;  /* 0xbf800000ae007423 */ /* 0x002fc80000000003 */
[----:B------:R-:W-:-:S04]  /*3f90*/  FADD.FTZ R0, -R0, -RZ ;  /* 0x800000ff00007221 */ /* 0x000fc80000010100 */
[----:B------:R-:W-:-:S07]  /*3fa0*/  FFMA R20, R3, R0, R3 ;  /* 0x0000000003147223 */ /* 0x000fce0000000003 */
.L_x_77:
[----:B------:R-:W-:Y:S05]  /*3fb0*/  BSYNC B1 ;  /* 0x0000000000017941 */ /* 0x000fea0003800000 */
.L_x_75:
        /* <DEDUP_REMOVED lines=10> */
.L_x_79:
[----:B------:R-:W1:Y:S02]  /*4060*/  MUFU.RCP R195, R176 ;  /* 0x000000b000c37308 */ /* 0x000e640000001000 */
[----:B-1----:R-:W-:-:S04]  /*4070*/  FFMA R0, R176, R195, -1 ;  /* 0xbf800000b0007423 */ /* 0x002fc800000000c3 */
[----:B------:R-:W-:-:S04]  /*4080*/  FADD.FTZ R0, -R0, -RZ ;  /* 0x800000ff00007221 */ /* 0x000fc80000010100 */
[----:B------:R-:W-:-:S07]  /*4090*/  FFMA R195, R195, R0, R195 ;  /* 0x00000000c3c37223 */ /* 0x000fce00000000c3 */
.L_x_80:
[----:B------:R-:W-:Y:S05]  /*40a0*/  BSYNC B1 ;  /* 0x0000000000017941 */ /* 0x000fea0003800000 */
.L_x_78:
        /* <DEDUP_REMOVED lines=10> */
.L_x_82:
[----:B------:R-:W1:Y:S02]  /*4150*/  MUFU.RCP R3, R178 ;  /* 0x000000b200037308 */ /* 0x000e640000001000 */
[----:B-1----:R-:W-:-:S04]  /*4160*/  FFMA R0, R178, R3, -1 ;  /* 0xbf800000b2007423 */ /* 0x002fc80000000003 */
[----:B------:R-:W-:-:S04]  /*4170*/  FADD.FTZ R0, -R0, -RZ ;  /* 0x800000ff00007221 */ /* 0x000fc80000010100 */
[----:B------:R-:W-:-:S07]  /*4180*/  FFMA R168, R3, R0, R3 ;  /* 0x0000000003a87223 */ /* 0x000fce0000000003 */
.L_x_83:
[----:B------:R-:W-:Y:S05]  /*4190*/  BSYNC B1 ;  /* 0x0000000000017941 */ /* 0x000fea0003800000 */
.L_x_81:
        /* <DEDUP_REMOVED lines=10> */
.L_x_85:
[----:B------:R-:W1:Y:S02]  /*4240*/  MUFU.RCP R0, R179 ;  /* 0x000000b300007308 */ /* 0x000e640000001000 */
[----:B-1----:R-:W-:-:S04]  /*4250*/  FFMA R3, R179, R0, -1 ;  /* 0xbf800000b3037423 */ /* 0x002fc80000000000 */
[----:B------:R-:W-:-:S04]  /*4260*/  FADD.FTZ R3, -R3, -RZ ;  /* 0x800000ff03037221 */ /* 0x000fc80000010100 */
[----:B------:R-:W-:-:S07]  /*4270*/  FFMA R197, R0, R3, R0 ;  /* 0x0000000300c57223 */ /* 0x000fce0000000000 */
.L_x_86:
[----:B------:R-:W-:Y:S05]  /*4280*/  BSYNC B1 ;  /* 0x0000000000017941 */ /* 0x000fea0003800000 */
.L_x_84:
        /* <DEDUP_REMOVED lines=10> */
.L_x_88:
[----:B------:R-:W1:Y:S02]  /*4330*/  MUFU.RCP R3, R180 ;  /* 0x000000b400037308 */ /* 0x000e640000001000 */
[----:B-1----:R-:W-:-:S04]  /*4340*/  FFMA R0, R180, R3, -1 ;  /* 0xbf800000b4007423 */ /* 0x002fc80000000003 */
[----:B------:R-:W-:-:S04]  /*4350*/  FADD.FTZ R0, -R0, -RZ ;  /* 0x800000ff00007221 */ /* 0x000fc80000010100 */
[----:B------:R-:W-:-:S07]  /*4360*/  FFMA R170, R3, R0, R3 ;  /* 0x0000000003aa7223 */ /* 0x000fce0000000003 */
.L_x_89:
[----:B------:R-:W-:Y:S05]  /*4370*/  BSYNC B1 ;  /* 0x0000000000017941 */ /* 0x000fea0003800000 */
.L_x_87:
        /* <DEDUP_REMOVED lines=10> */
.L_x_91:
[----:B------:R-:W1:Y:S02]  /*4420*/  MUFU.RCP R0, R181 ;  /* 0x000000b500007308 */ /* 0x000e640000001000 */
[----:B-1----:R-:W-:-:S04]  /*4430*/  FFMA R3, R181, R0, -1 ;  /* 0xbf800000b5037423 */ /* 0x002fc80000000000 */
[----:B------:R-:W-:-:S04]  /*4440*/  FADD.FTZ R3, -R3, -RZ ;  /* 0x800000ff03037221 */ /* 0x000fc80000010100 */
[----:B------:R-:W-:-:S07]  /*4450*/  FFMA R179, R0, R3, R0 ;  /* 0x0000000300b37223 */ /* 0x000fce0000000000 */
.L_x_92:
[----:B------:R-:W-:Y:S05]  /*4460*/  BSYNC B1 ;  /* 0x0000000000017941 */ /* 0x000fea0003800000 */
.L_x_90:
        /* <DEDUP_REMOVED lines=10> */
.L_x_94:
[----:B------:R-:W1:Y:S02]  /*4510*/  MUFU.RCP R3, R182 ;  /* 0x000000b600037308 */ /* 0x000e640000001000 */
[----:B-1----:R-:W-:-:S04]  /*4520*/  FFMA R0, R182, R3, -1 ;  /* 0xbf800000b6007423 */ /* 0x002fc80000000003 */
[----:B------:R-:W-:-:S04]  /*4530*/  FADD.FTZ R0, -R0, -RZ ;  /* 0x800000ff00007221 */ /* 0x000fc80000010100 */
[----:B------:R-:W-:-:S07]  /*4540*/  FFMA R172, R3, R0, R3 ;  /* 0x0000000003ac7223 */ /* 0x000fce0000000003 */
.L_x_95:
[----:B------:R-:W-:Y:S05]  /*4550*/  BSYNC B1 ;  /* 0x0000000000017941 */ /* 0x000fea0003800000 */
.L_x_93:
        /* <DEDUP_REMOVED lines=10> */
.L_x_97:
[----:B------:R-:W1:Y:S02]  /*4600*/  MUFU.RCP R0, R183 ;  /* 0x000000b700007308 */ /* 0x000e640000001000 */
[----:B-1----:R-:W-:-:S04]  /*4610*/  FFMA R3, R183, R0, -1 ;  /* 0xbf800000b7037423 */ /* 0x002fc80000000000 */
[----:B------:R-:W-:-:S04]  /*4620*/  FADD.FTZ R3, -R3, -RZ ;  /* 0x800000ff03037221 */ /* 0x000fc80000010100 */
[----:B------:R-:W-:-:S07]  /*4630*/  FFMA R181, R0, R3, R0 ;  /* 0x0000000300b57223 */ /* 0x000fce0000000000 */
.L_x_98:
[----:B------:R-:W-:Y:S05]  /*4640*/  BSYNC B1 ;  /* 0x0000000000017941 */ /* 0x000fea0003800000 */
.L_x_96:
        /* <DEDUP_REMOVED lines=8> */
[----:B------:R-:W-:Y:S05]  /*46d0*/  BRA `(.L_x_101) ;  /* 0x0000000000107947 */ /* 0x000fea0003800000 */
.L_x_100:
[----:B------:R-:W1:Y:S02]  /*46e0*/  MUFU.RCP R3, R184 ;  /* 0x000000b800037308 */ /* 0x000e640000001000 */
[----:B-1----:R-:W-:-:S04]  /*46f0*/  FFMA R0, R184, R3, -1 ;  /* 0xbf800000b8007423 */ /* 0x002fc80000000003 */
[----:B------:R-:W-:-:S04]  /*4700*/  FADD.FTZ R0, -R0, -RZ ;  /* 0x800000ff00007221 */ /* 0x000fc80000010100 */
[----:B------:R-:W-:-:S07]  /*4710*/  FFMA R0, R3, R0, R3 ;  /* 0x0000000003007223 */ /* 0x000fce0000000003 */
.L_x_101:
[----:B------:R-:W-:Y:S05]  /*4720*/  BSYNC B1 ;  /* 0x0000000000017941 */ /* 0x000fea0003800000 */
.L_x_99:
[----:B------:R-:W-:Y:S01]  /*4730*/  FMUL R4, R88, R185 ;  /* 0x000000b958047220 */ /* 0x000fe20000400000 */
[----:B------:R-:W-:Y:S01]  /*4740*/  SHF.L.U32 R88, R18, 0x5, RZ ;  /* 0x0000000512587819 */ /* 0x000fe200000006ff */
[----:B------:R-:W-:Y:S01]  /*4750*/  FMUL R187, R6, R187 ;  /* 0x000000bb06bb7220 */ /* 0x000fe20000400000 */
[----:B------:R-:W-:Y:S01]  /*4760*/  SHF.L.U32 R3, R18, 0x4, RZ ;  /* 0x0000000412037819 */ /* 0x000fe200000006ff */
[----:B------:R-:W-:Y:S01]  /*4770*/  FMUL R5, R90, R189 ;  /* 0x000000bd5a057220 */ /* 0x000fe20000400000 */
[----:B------:R-:W-:Y:S01]  /*4780*/  FMUL R6, R92, R11 ;  /* 0x0000000b5c067220 */ /* 0x000fe20000400000 */
[----:B------:R-:W-:Y:S01]  /*4790*/  SHF.R.U32.HI R90, RZ, 0x1, R18 ;  /* 0x00000001ff5a7819 */ /* 0x000fe20000011612 */
[----:B------:R-:W-:Y:S01]  /*47a0*/  FMUL R10, R7, R10 ;  /* 0x0000000a070a7220 */ /* 0x000fe20000400000 */
[----:B------:R-:W-:Y:S01]  /*47b0*/  LOP3.LUT R11, R88, 0xc0, RZ, 0xc0, !PT ;  /* 0x000000c0580b7812 */ /* 0x000fe200078ec0ff */
[----:B------:R-:W-:Y:S01]  /*47c0*/  FMUL R7, R94, R193 ;  /* 0x000000c15e077220 */ /* 0x000fe20000400000 */
[----:B------:R-:W-:Y:S01]  /*47d0*/  LOP3.LUT R3, R3, 0xe00, RZ, 0xc0, !PT ;  /* 0x00000e0003037812 */ /* 0x000fe200078ec0ff */
[----:B------:R-:W-:Y:S01]  /*47e0*/  FMUL R20, R9, R20 ;  /* 0x0000001409147220 */ /* 0x000fe20000400000 */
[----:B------:R-:W-:Y:S01]  /*47f0*/  LOP3.LUT R11, R11, 0x8, R90, 0xf8, !PT ;  /* 0x000000080b0b7812 */ /* 0x000fe200078ef85a */
[----:B------:R-:W-:Y:S01]  /*4800*/  FMUL R191, R8, R191 ;  /* 0x000000bf08bf7220 */ /* 0x000fe20000400000 */
[--C-:B------:R-:W-:Y:S01]  /*4810*/  LOP3.LUT R3, R3, 0x20, R88.reuse, 0xf8, !PT ;  /* 0x0000002003037812 */ /* 0x100fe200078ef858 */
[----:B------:R-:W-:Y:S01]  /*4820*/  FMUL R0, R103, R0 ;  /* 0x0000000067007220 */ /* 0x000fe20000400000 */
[----:B------:R-:W-:Y:S01]  /*4830*/  SHF.L.U32 R90, R18, 0x2, RZ ;  /* 0x00000002125a7819 */ /* 0x000fe200000006ff */
[----:B------:R-:W-:Y:S01]  /*4840*/  FMUL R8, R96, R195 ;  /* 0x000000c360087220 */ /* 0x000fe20000400000 */
[----:B------:R-:W-:Y:S01]  /*4850*/  LOP3.LUT R3, R3, 0x100, R88, 0xf8, !PT ;  /* 0x0000010003037812 */ /* 0x000fe200078ef858 */
[----:B------:R-:W-:Y:S01]  /*4860*/  FMUL R97, R97, R168 ;  /* 0x000000a861617220 */ /* 0x000fe20000400000 */
[----:B------:R-:W-:Y:S01]  /*4870*/  LOP3.LUT R90, R11, 0x18, R90, 0x78, !PT ;  /* 0x000000180b5a7812 */ /* 0x000fe200078e785a */
[----:B------:R-:W-:Y:S01]  /*4880*/  FMUL R11, R102, R181 ;  /* 0x000000b5660b7220 */ /* 0x000fe20000400000 */
[----:B------:R-:W-:Y:S01]  /*4890*/  F2FP.BF16.F32.PACK_AB R7, R20, R7 ;  /* 0x000000071407723e */ /* 0x000fe200000010ff */
[----:B------:R-:W-:Y:S01]  /*48a0*/  FMUL R9, R98, R197 ;  /* 0x000000c562097220 */ /* 0x000fe20000400000 */
[----:B------:R-:W-:Y:S01]  /*48b0*/  LOP3.LUT R3, R3, R90, RZ, 0xfc, !PT ;  /* 0x0000005a03037212 */ /* 0x000fe200078efcff */
[----:B------:R-:W-:Y:S01]  /*48c0*/  FMUL R170, R99, R170 ;  /* 0x000000aa63aa7220 */ /* 0x000fe20000400000 */
[----:B------:R-:W-:Y:S01]  /*48d0*/  FMUL R179, R100, R179 ;  /* 0x000000b364b37220 */ /* 0x000fe20000400000 */
[----:B------:R-:W-:Y:S01]  /*48e0*/  FMUL R172, R101, R172 ;  /* 0x000000ac65ac7220 */ /* 0x000fe20000400000 */
[----:B------:R-:W-:Y:S01]  /*48f0*/  LEA R20, R3, UR52, 0x1 ;  /* 0x0000003403147c11 */ /* 0x000fe2000f8e08ff */
[----:B------:R-:W-:Y:S05]  /*4900*/  WARPSYNC.ALL ;  /* 0x0000000000007948 */ /* 0x000fea0003800000 */
[----:B------:R-:W-:Y:S01]  /*4910*/  F2FP.BF16.F32.PACK_AB R4, R187, R4 ;  /* 0x00000004bb04723e */ /* 0x000fe200000010ff */
[----:B------:R-:W-:Y:S01]  /*4920*/  BSSY B0, `(.L_x_102) ;  /* 0x0000018000007945 */ /* 0x000fe20003800000 */
[----:B------:R-:W-:-:S02]  /*4930*/  F2FP.BF16.F32.PACK_AB R5, R10, R5 ;  /* 0x000000050a05723e */ /* 0x000fc400000010ff */
[----:B------:R-:W-:Y:S02]  /*4940*/  F2FP.BF16.F32.PACK_AB R6, R191, R6 ;  /* 0x00000006bf06723e */ /* 0x000fe400000010ff */
[----:B------:R-:W-:Y:S01]  /*4950*/  F2FP.BF16.F32.PACK_AB R11, R0, R11 ;  /* 0x0000000b000b723e */ /* 0x000fe200000010ff */
[----:B------:R-:W-:Y:S01]  /*4960*/  IMAD R0, R155, 0x2, R20 ;  /* 0x000000029b007824 */ /* 0x000fe200078e0214 */
[----:B------:R-:W-:Y:S01]  /*4970*/  F2FP.BF16.F32.PACK_AB R8, R97, R8 ;  /* 0x000000086108723e */ /* 0x000fe200000010ff */
[----:B------:R1:W-:Y:S01]  /*4980*/  STSM.16.M88.4 [R20+0x200], R4 ;  /* 0x0002000414007844 */ /* 0x0003e20000000200 */
[----:B------:R-:W-:Y:S02]  /*4990*/  F2FP.BF16.F32.PACK_AB R9, R170, R9 ;  /* 0x00000009aa09723e */ /* 0x000fe400000010ff */
[----:B------:R-:W-:-:S05]  /*49a0*/  F2FP.BF16.F32.PACK_AB R10, R172, R179 ;  /* 0x000000b3ac0a723e */ /* 0x000fca00000010ff */
[----:B------:R1:W-:Y:S01]  /*49b0*/  STSM.16.M88.4 [R0+0x200], R8 ;  /* 0x0002000800007844 */ /* 0x0003e20000000200 */
[----:B------:R-:W-:Y:S01]  /*49c0*/  @!PT LDS RZ, [RZ] ;  /* 0x00000000fffff984 */ /* 0x000fe20000000800 */
[----:B------:R-:W-:Y:S01]  /*49d0*/  @!PT LDS RZ, [RZ] ;  /* 0x00000000fffff984 */ /* 0x000fe20000000800 */
[----:B------:R-:W-:Y:S01]  /*49e0*/  @!PT LDS RZ, [RZ] ;  /* 0x00000000fffff984 */ /* 0x000fe20000000800 */
[----:B------:R-:W-:Y:S01]  /*49f0*/  @!PT LDS RZ, [RZ] ;  /* 0x00000000fffff984 */ /* 0x000fe20000000800 */
[----:B------:R2:W-:Y:S06]  /*4a00*/  MEMBAR.ALL.CTA ;  /* 0x0000000000007992 */ /* 0x0005ec0000008000 */
[----:B--2---:R-:W2:Y:S02]  /*4a10*/  FENCE.VIEW.ASYNC.S ;  /* 0x00000000000073c6 */ /* 0x004ea40000000000 */
[----:B--2---:R-:W-:Y:S06]  /*4a20*/  BAR.SYNC.DEFER_BLOCKING 0x1, 0x100 ;  /* 0x0044000000007b1d */ /* 0x004fec0000010000 */
[----:B------:R-:W-:Y:S05]  /*4a30*/  @P5 BRA `(.L_x_103) ;  /* 0x0000000000185947 */ /* 0x000fea0003800000 */
[----:B------:R-:W-:Y:S02]  /*4a40*/  UIADD3 UR4, UP0, UR54, 0x4f0, URZ ;  /* 0x000004f036047890 */ /* 0x000fe4000ff1e03f */
[----:B------:R-:W-:Y:S02]  /*4a50*/  UIADD3 UR44, UR52, 0x200, URZ ;  /* 0x00000200342c7890 */ /* 0x000fe4000fffe03f */
[----:B------:R-:W-:-:S09]  /*4a60*/  UIADD3.X UR5, URZ, UR55, URZ, UP0, !UPT ;  /* 0x000000373f057290 */ /* 0x000fd200087fe43f */
[----:B------:R2:W-:Y:S01]  /*4a70*/  UTMASTG.3D [UR44], [UR4] ;  /* 0x0000002c040073b5 */ /* 0x0005e20008010000 */
[----:B------:R0:W-:Y:S01]  /*4a80*/  UTMACMDFLUSH ;  /* 0x00000000000079b7 */ /* 0x0001e20000000000 */
[----:B--2---:R-:W-:-:S04]  /*4a90*/  DEPBAR.LE SB0, 0x1 ;  /* 0x000080400000791a */ /* 0x004fc80000000000 */
.L_x_103:
[----:B------:R-:W-:Y:S05]  /*4aa0*/  BSYNC B0 ;  /* 0x0000000000007941 */ /* 0x000fea0003800000 */
.L_x_102:
[----:B------:R-:W-:Y:S01]  /*4ab0*/  BAR.SYNC.DEFER_BLOCKING 0x1, 0x100 ;  /* 0x0044000000007b1d */ /* 0x000fe20000010000 */
[----:B------:R-:W-:Y:S02]  /*4ac0*/  ISETP.NE.AND P2, PT, RZ, UR39, PT ;  /* 0x00000027ff007c0c */ /* 0x000fe4000bf45270 */
[----:B------:R-:W-:-:S04]  /*4ad0*/  IADD3 R97, R20, 0x200, RZ ;  /* 0x0000020014617810 */ /* 0x000fc80007ffe0ff */
[----:B------:R-:W-:-:S07]  /*4ae0*/  LEA R88, R155, R97, 0x1 ;  /* 0x000000619b587211 */ /* 0x000fce00078e08ff */
[----:B------:R-:W-:Y:S05]  /*4af0*/  @!P2 BRA `(.L_x_104) ;  /* 0x000000000034a947 */ /* 0x000fea0003800000 */
[----:B------:R-:W-:Y:S04]  /*4b00*/  BSSY B0, `(.L_x_105) ;  /* 0x0000009000007945 */ /* 0x000fe80003800000 */
[----:B------:R-:W-:Y:S05]  /*4b10*/  @P0 BRA `(.L_x_106) ;  /* 0x00000000001c0947 */ /* 0x000fea0003800000 */
[----:B------:R-:W-:-:S13]  /*4b20*/  ISETP.NE.AND P2, PT, R158, 0x3, PT ;  /* 0x000000039e00780c */ /* 0x000fda0003f45270 */
[----:B------:R-:W-:Y:S05]  /*4b30*/  @!P2 BRA `(.L_x_107) ;  /* 0x000000000004a947 */ /* 0x000fea0003800000 */
[----:B------:R-:W-:Y:S01]  /*4b40*/  BPT.TRAP 0x1 ;  /* 0x000000040000795c */ /* 0x000fe20000300000 */
.L_x_107:
[----:B------:R-:W-:-:S04]  /*4b50*/  ULEA UR4, UR36, UR52, 0x3 ;  /* 0x0000003424047291 */ /* 0x000fc8000f8e183f */
[----:B------:R-:W-:-:S04]  /*4b60*/  UIADD3 UR4, UR4, 0x60, URZ ;  /* 0x0000006004047890 */ /* 0x000fc8000fffe03f */
[----:B------:R-:W-:-:S09]  /*4b70*/  UPRMT UR4, UR51, 0x654, UR4 ;  /* 0x0000065433047896 */ /* 0x000fd20008000004 */
[----:B------:R-:W-:Y:S03]  /*4b80*/  SYNCS.ARRIVE.TRANS64.RED.A1T0 RZ, [UR4], RZ ;  /* 0x000000ffffff79a7 */ /* 0x000fe60008100404 */
.L_x_106:
[----:B------:R-:W-:Y:S05]  /*4b90*/  BSYNC B0 ;  /* 0x0000000000007941 */ /* 0x000fea0003800000 */
.L_x_105:
[----:B------:R-:W-:-:S04]  /*4ba0*/  UIADD3 UR36, UR36, 0x1, URZ ;  /* 0x0000000124247890 */ /* 0x000fc8000fffe03f */
[----:B------:R-:W-:-:S04]  /*4bb0*/  UISETP.NE.AND UP0, UPT, UR36, 0x4, UPT ;  /* 0x000000042400788c */ /* 0x000fc8000bf05270 */
[----:B------:R-:W-:-:S12]  /*4bc0*/  USEL UR36, UR36, URZ, UP0 ;  /* 0x0000003f24247287 */ /* 0x000fd80008000000 */
.L_x_104:
[----:B------:R-:W-:Y:S04]  /*4bd0*/  BSSY B0, `(.L_x_108) ;  /* 0x0000032000007945 */ /* 0x000fe80003800000 */
[----:B------:R-:W-:Y:S05]  /*4be0*/  @P0 BRA `(.L_x_109) ;  /* 0x0000000000c00947 */ /* 0x000fea0003800000 */
[----:B------:R-:W-:-:S13]  /*4bf0*/  ISETP.NE.AND P2, PT, R158, 0x3, PT ;  /* 0x000000039e00780c */ /* 0x000fda0003f45270 */
[----:B------:R-:W-:Y:S05]  /*4c00*/  @!P2 BRA `(.L_x_110) ;  /* 0x000000000004a947 */ /* 0x000fea0003800000 */
[----:B------:R-:W-:Y:S01]  /*4c10*/  BPT.TRAP 0x1 ;  /* 0x000000040000795c */ /* 0x000fe20000300000 */
.L_x_110:
[----:B-1----:R-:W-:Y:S01]  /*4c20*/  LEA R0, R12, UR52, 0x3 ;  /* 0x000000340c007c11 */ /* 0x002fe2000f8e18ff */
[----:B------:R-:W-:Y:S01]  /*4c30*/  BSSY B1, `(.L_x_111) ;  /* 0x0000004000017945 */ /* 0x000fe20003800000 */
[----:B------:R-:W-:-:S04]  /*4c40*/  SHF.L.U32 R3, RZ, 0x1f, RZ ;  /* 0x0000001fff037819 */ /* 0x000fc800000006ff */
[----:B------:R-:W1:Y:S02]  /*4c50*/  SYNCS.PHASECHK.TRANS64.TRYWAIT P2, [R0+URZ+0x40], R3 ;  /* 0x00004003000075a7 */ /* 0x000e64000804017f */
[----:B-1----:R-:W-:Y:S05]  /*4c60*/  @!P2 BRA `(.L_x_112) ;  /* 0x0000011000aca947 */ /* 0x002fea0003800000 */
.L_x_621:
[----:B------:R-:W-:Y:S05]  /*4c70*/  BSYNC B1 ;  /* 0x0000000000017941 */ /* 0x000fea0003800000 */
.L_x_111:
[----:B------:R-:W-:Y:S05]  /*4c80*/  @P1 BRA `(.L_x_113) ;  /* 0x0000000000941947 */ /* 0x000fea0003800000 */
[----:B-1----:R-:W-:Y:S01]  /*4c90*/  LEA R0, R12, R97, 0xd ;  /* 0x000000610c007211 */ /* 0x002fe200078e68ff */
[----:B------:R-:W-:Y:S05]  /*4ca0*/  WARPSYNC.ALL ;  /* 0x0000000000007948 */ /* 0x000fea0003800000 */
[----:B------:R-:W-:Y:S01]  /*4cb0*/  LEA R8, R155, R0, 0x1 ;  /* 0x000000009b087211 */ /* 0x000fe200078e08ff */
[----:B------:R-:W1:Y:S05]  /*4cc0*/  LDSM.16.M88.4 R4, [R0] ;  /* 0x000000000004783b */ /* 0x000e6a0000000200 */
[----:B------:R-:W2:Y:S01]  /*4cd0*/  LDSM.16.M88.4 R8, [R8] ;  /* 0x000000000808783b */ /* 0x000ea20000000200 */
[----:B-1----:R-:W-:Y:S01]  /*4ce0*/  SHF.L.U32 R14, R4, 0x10, RZ ;  /* 0x00000010040e7819 */ /* 0x002fe200000006ff */
[----:B------:R-:W-:Y:S01]  /*4cf0*/  IMAD.U32 R90, R5, 0x10000, RZ ;  /* 0x00010000055a7824 */ /* 0x000fe200078e00ff */
[----:B------:R-:W-:-:S02]  /*4d00*/  SHF.L.U32 R94, R6, 0x10, RZ ;  /* 0x00000010065e7819 */ /* 0x000fc400000006ff */
[----:B------:R-:W-:Y:S01]  /*4d10*/  LOP3.LUT R4, R4, 0xffff0000, RZ, 0xc0, !PT ;  /* 0xffff000004047812 */ /* 0x000fe200078ec0ff */
[----:B--2---:R-:W-:Y:S01]  /*4d20*/  IMAD.U32 R164, R11, 0x10000, RZ ;  /* 0x000100000ba47824 */ /* 0x004fe200078e00ff */
[C---:B------:R-:W-:Y:S01]  /*4d30*/  SHF.L.U32 R0, R8.reuse, 0x10, RZ ;  /* 0x0000001008007819 */ /* 0x040fe200000006ff */
[C---:B------:R-:W-:Y:S01]  /*4d40*/  FMUL R13, R157.reuse, R14 ;  /* 0x0000000e9d0d7220 */ /* 0x040fe20000400000 */
[----:B------:R-:W-:Y:S01]  /*4d50*/  LOP3.LUT R100, R8, 0xffff0000, RZ, 0xc0, !PT ;  /* 0xffff000008647812 */ /* 0x000fe200078ec0ff */
[C---:B------:R-:W-:Y:S01]  /*4d60*/  FMUL R14, R157.reuse, R4 ;  /* 0x000000049d0e7220 */ /* 0x040fe20000400000 */
[----:B------:R-:W-:Y:S01]  /*4d70*/  SHF.L.U32 R162, R10, 0x10, RZ ;  /* 0x000000100aa27819 */ /* 0x000fe200000006ff */
[----:B------:R-:W-:Y:S01]  /*4d80*/  FMUL R15, R157, R90 ;  /* 0x0000005a9d0f7220 */ /* 0x000fe20000400000 */
[----:B------:R-:W-:Y:S01]  /*4d90*/  LOP3.LUT R92, R5, 0xffff0000, RZ, 0xc0, !PT ;  /* 0xffff0000055c7812 */ /* 0x000fe200078ec0ff */
[C---:B------:R-:W-:Y:S01]  /*4da0*/  FMUL R23, R157.reuse, R94 ;  /* 0x0000005e9d177220 */ /* 0x040fe20000400000 */
[----:B------:R-:W-:Y:S01]  /*4db0*/  LOP3.LUT R6, R6, 0xffff0000, RZ, 0xc0, !PT ;  /* 0xffff000006067812 */ /* 0x000fe200078ec0ff */
[----:B------:R-:W-:Y:S01]  /*4dc0*/  FMUL R163, R157, R0 ;  /* 0x000000009da37220 */ /* 0x000fe20000400000 */
[----:B------:R-:W-:Y:S01]  /*4dd0*/  SHF.L.U32 R96, R7, 0x10, RZ ;  /* 0x0000001007607819 */ /* 0x000fe200000006ff */
[----:B------:R-:W-:Y:S01]  /*4de0*/  FMUL R21, R157, R92 ;  /* 0x0000005c9d157220 */ /* 0x000fe20000400000 */
[----:B------:R-:W-:Y:S01]  /*4df0*/  LOP3.LUT R98, R7, 0xffff0000, RZ, 0xc0, !PT ;  /* 0xffff000007627812 */ /* 0x000fe200078ec0ff */
[----:B------:R-:W-:Y:S01]  /*4e00*/  FMUL R159, R157, R6 ;  /* 0x000000069d9f7220 */ /* 0x000fe20000400000 */
[----:B------:R-:W-:Y:S01]  /*4e10*/  SHF.L.U32 R8, R9, 0x10, RZ ;  /* 0x0000001009087819 */ /* 0x000fe200000006ff */
[----:B------:R-:W-:Y:S01]  /*4e20*/  FMUL R89, R157, R96 ;  /* 0x000000609d597220 */ /* 0x000fe20000400000 */
[----:B------:R-:W-:Y:S01]  /*4e30*/  LOP3.LUT R102, R9, 0xffff0000, RZ, 0xc0, !PT ;  /* 0xffff000009667812 */ /* 0x000fe200078ec0ff */
[C---:B------:R-:W-:Y:S01]  /*4e40*/  FMUL R161, R157.reuse, R98 ;  /* 0x000000629da17220 */ /* 0x040fe20000400000 */
[----:B------:R-:W-:Y:S01]  /*4e50*/  LOP3.LUT R10, R10, 0xffff0000, RZ, 0xc0, !PT ;  /* 0xffff00000a0a7812 */ /* 0x000fe200078ec0ff */
[----:B------:R-:W-:Y:S01]  /*4e60*/  FMUL R165, R157, R100 ;  /* 0x000000649da57220 */ /* 0x000fe20000400000 */
[----:B------:R-:W-:Y:S01]  /*4e70*/  LOP3.LUT R166, R11, 0xffff0000, RZ, 0xc0, !PT ;  /* 0xffff00000ba67812 */ /* 0x000fe200078ec0ff */
[C---:B------:R-:W-:Y:S01]  /*4e80*/  FMUL R91, R157.reuse, R8 ;  /* 0x000000089d5b7220 */ /* 0x040fe20000400000 */
[C---:B------:R-:W-:Y:S01]  /*4e90*/  FMUL R167, R157.reuse, R102 ;  /* 0x000000669da77220 */ /* 0x040fe20000400000 */
[C---:B------:R-:W-:Y:S01]  /*4ea0*/  FMUL R93, R157.reuse, R162 ;  /* 0x000000a29d5d7220 */ /* 0x040fe20000400000 */
[C---:B------:R-:W-:Y:S01]  /*4eb0*/  FMUL R169, R157.reuse, R10 ;  /* 0x0000000a9da97220 */ /* 0x040fe20000400000 */
[C---:B------:R-:W-:Y:S01]  /*4ec0*/  FMUL R95, R157.reuse, R164 ;  /* 0x000000a49d5f7220 */ /* 0x040fe20000400000 */
[----:B------:R-:W-:-:S07]  /*4ed0*/  FMUL R171, R157, R166 ;  /* 0x000000a69dab7220 */ /* 0x000fce0000400000 */
.L_x_113:
[----:B------:R-:W-:-:S07]  /*4ee0*/  IADD3 R12, R12, 0x1, RZ ;  /* 0x000000010c0c7810 */ /* 0x000fce0007ffe0ff */
.L_x_109:
[----:B------:R-:W-:Y:S05]  /*4ef0*/  BSYNC B0 ;  /* 0x0000000000007941 */ /* 0x000fea0003800000 */
.L_x_108:
[----:B-1----:R-:W-:Y:S01]  /*4f00*/  MOV R3, 0x3bbb989d ;  /* 0x3bbb989d00037802 */ /* 0x002fe20000000f00 */
[C---:B------:R-:W-:Y:S01]  /*4f10*/  FFMA R24, R156.reuse, R24, R13 ;  /* 0x000000189c187223 */ /* 0x040fe2000000000d */
[----:B------:R-:W-:Y:S01]  /*4f20*/  MOV R0, 0x437c0000 ;  /* 0x437c000000007802 */ /* 0x000fe20000000f00 */
[C---:B------:R-:W-:Y:S01]  /*4f30*/  FFMA R25, R156.reuse, R25, R14 ;  /* 0x000000199c197223 */ /* 0x040fe2000000000e */
[----:B------:R-:W-:Y:S01]  /*4f40*/  FFMA R26, R156, R26, R15 ;  /* 0x0000001a9c1a7223 */ /* 0x000fe2000000000f */
[----:B------:R-:W-:Y:S01]  /*4f50*/  FFMA.SAT R5, -R24, R3, 0.5 ;  /* 0x3f00000018057423 */ /* 0x000fe20000002103 */
[C---:B------:R-:W-:Y:S01]  /*4f60*/  FFMA R27, R156.reuse, R27, R21 ;  /* 0x0000001b9c1b7223 */ /* 0x040fe20000000015 */
[----:B------:R-:W-:Y:S01]  /*4f70*/  FFMA R28, R156, R28, R23 ;  /* 0x0000001c9c1c7223 */ /* 0x000fe20000000017 */
[-C--:B------:R-:W-:Y:S01]  /*4f80*/  FFMA.SAT R9, -R26, R3.reuse, 0.5 ;  /* 0x3f0000001a097423 */ /* 0x080fe20000002103 */
[-C--:B------:R-:W-:Y:S01]  /*4f90*/  FFMA.RM R4, R5, R0.reuse, 12582913 ;  /* 0x4b40000105047423 */ /* 0x080fe20000004000 */
[-C--:B------:R-:W-:Y:S01]  /*4fa0*/  FFMA.SAT R5, -R25, R3.reuse, 0.5 ;  /* 0x3f00000019057423 */ /* 0x080fe20000002103 */
[----:B------:R-:W-:Y:S01]  /*4fb0*/  FFMA.SAT R11, -R27, R3, 0.5 ;  /* 0x3f0000001b0b7423 */ /* 0x000fe20000002103 */
[-C--:B------:R-:W-:Y:S01]  /*4fc0*/  FFMA.RM R6, R9, R0.reuse, 12582913 ;  /* 0x4b40000109067423 */ /* 0x080fe20000004000 */
[----:B------:R-:W-:Y:S01]  /*4fd0*/  FADD R7, R4, -12583039 ;  /* 0xcb40007f04077421 */ /* 0x000fe20000000000 */
[----:B------:R-:W-:Y:S01]  /*4fe0*/  FFMA.RM R5, R5, R0, 12582913 ;  /* 0x4b40000105057423 */ /* 0x000fe20000004000 */
[----:B------:R-:W-:Y:S01]  /*4ff0*/  FFMA R29, R156, R29, R159 ;  /* 0x0000001d9c1d7223 */ /* 0x000fe2000000009f */
[----:B------:R-:W-:Y:S01]  /*5000*/  FADD R9, R6, -12583039 ;  /* 0xcb40007f06097421 */ /* 0x000fe20000000000 */
[----:B------:R-:W-:Y:S01]  /*5010*/  FFMA R7, -R24, 1.4426950216293334961, -R7 ;  /* 0x3fb8aa3b18077823 */ /* 0x000fe20000000907 */
[----:B------:R-:W-:Y:S01]  /*5020*/  FADD R8, R5, -12583039 ;  /* 0xcb40007f05087421 */ /* 0x000fe20000000000 */
[-C--:B------:R-:W-:Y:S01]  /*5030*/  FFMA.SAT R99, -R28, R3.reuse, 0.5 ;  /* 0x3f0000001c637423 */ /* 0x080fe20000002103 */
[----:B------:R-:W-:Y:S01]  /*5040*/  FFMA R9, -R26, 1.4426950216293334961, -R9 ;  /* 0x3fb8aa3b1a097823 */ /* 0x000fe20000000909 */
[----:B------:R-:W-:Y:S01]  /*5050*/  FFMA.SAT R101, -R29, R3, 0.5 ;  /* 0x3f0000001d657423 */ /* 0x000fe20000002103 */
[C---:B------:R-:W-:Y:S01]  /*5060*/  FFMA R8, -R25.reuse, 1.4426950216293334961, -R8 ;  /* 0x3fb8aa3b19087823 */ /* 0x040fe20000000908 */
[----:B------:R-:W-:Y:S01]  /*5070*/  FFMA R7, -R24, 1.925963033500011079e-08, R7 ;  /* 0x32a5706018077823 */ /* 0x000fe20000000107 */
[C---:B------:R-:W-:Y:S01]  /*5080*/  FFMA R30, R156.reuse, R30, R89 ;  /* 0x0000001e9c1e7223 */ /* 0x040fe20000000059 */
[----:B------:R-:W-:Y:S01]  /*5090*/  FFMA R36, R156, R36, R93 ;  /* 0x000000249c247223 */ /* 0x000fe2000000005d */
[----:B------:R-:W-:Y:S01]  /*50a0*/  FFMA R10, -R25, 1.925963033500011079e-08, R8 ;  /* 0x32a57060190a7823 */ /* 0x000fe20000000108 */
[-C--:B------:R-:W-:Y:S01]  /*50b0*/  FFMA.RM R8, R11, R0.reuse, 12582913 ;  /* 0x4b4000010b087423 */ /* 0x080fe20000004000 */
[----:B------:R-:W-:Y:S01]  /*50c0*/  FFMA R11, -R26, 1.925963033500011079e-08, R9 ;  /* 0x32a570601a0b7823 */ /* 0x000fe20000000109 */
[----:B------:R-:W-:Y:S01]  /*50d0*/  FFMA.RM R9, R99, R0, 12582913 ;  /* 0x4b40000163097423 */ /* 0x000fe20000004000 */
[----:B------:R-:W1:Y:S01]  /*50e0*/  MUFU.EX2 R7, R7 ;  /* 0x0000000700077308 */ /* 0x000e620000000800 */
[----:B------:R-:W-:Y:S01]  /*50f0*/  FADD R90, R8, -12583039 ;  /* 0xcb40007f085a7421 */ /* 0x000fe20000000000 */
[----:B------:R-:W-:Y:S01]  /*5100*/  FFMA R31, R156, R31, R161 ;  /* 0x0000001f9c1f7223 */ /* 0x000fe200000000a1 */
[----:B------:R-:W-:Y:S01]  /*5110*/  FADD R99, R9, -12583039 ;  /* 0xcb40007f09637421 */ /* 0x000fe20000000000 */
[-C--:B------:R-:W-:Y:S01]  /*5120*/  FFMA.SAT R181, -R36, R3.reuse, 0.5 ;  /* 0x3f00000024b57423 */ /* 0x080fe20000002103 */
[C---:B------:R-:W-:Y:S01]  /*5130*/  FFMA R90, -R27.reuse, 1.4426950216293334961, -R90 ;  /* 0x3fb8aa3b1b5a7823 */ /* 0x040fe2000000095a */
[----:B------:R-:W-:Y:S01]  /*5140*/  FFMA R32, R156, R32, R163 ;  /* 0x000000209c207223 */ /* 0x000fe200000000a3 */
[----:B------:R-:W-:Y:S01]  /*5150*/  FFMA R99, -R28, 1.4426950216293334961, -R99 ;  /* 0x3fb8aa3b1c637823 */ /* 0x000fe20000000963 */
[----:B------:R-:W2:Y:S01]  /*5160*/  MUFU.EX2 R10, R10 ;  /* 0x0000000a000a7308 */ /* 0x000ea20000000800 */
[----:B------:R-:W-:Y:S01]  /*5170*/  FFMA R94, -R27, 1.925963033500011079e-08, R90 ;  /* 0x32a570601b5e7823 */ /* 0x000fe2000000015a */
[----:B------:R-:W-:Y:S01]  /*5180*/  FFMA.RM R90, R101, R0, 12582913 ;  /* 0x4b400001655a7423 */ /* 0x000fe20000004000 */
[----:B------:R-:W-:Y:S01]  /*5190*/  FFMA.SAT R101, -R30, R3, 0.5 ;  /* 0x3f0000001e657423 */ /* 0x000fe20000002103 */
[C---:B------:R-:W-:Y:S01]  /*51a0*/  FFMA R33, R156.reuse, R33, R165 ;  /* 0x000000219c217223 */ /* 0x040fe200000000a5 */
[----:B------:R-:W-:Y:S01]  /*51b0*/  FFMA R34, R156, R34, R91 ;  /* 0x000000229c227223 */ /* 0x000fe2000000005b */
[----:B------:R-:W-:Y:S01]  /*51c0*/  FADD R96, R90, -12583039 ;  /* 0xcb40007f5a607421 */ /* 0x000fe20000000000 */
[----:B------:R-:W-:Y:S01]  /*51d0*/  FFMA.RM R92, R101, R0, 12582913 ;  /* 0x4b400001655c7423 */ /* 0x000fe20000004000 */
[----:B------:R-:W-:Y:S01]  /*51e0*/  FFMA.SAT R101, -R31, R3, 0.5 ;  /* 0x3f0000001f657423 */ /* 0x000fe20000002103 */
[C---:B------:R-:W-:Y:S01]  /*51f0*/  FFMA R35, R156.reuse, R35, R167 ;  /* 0x000000239c237223 */ /* 0x040fe200000000a7 */
[----:B------:R-:W-:Y:S01]  /*5200*/  FFMA R96, -R29, 1.4426950216293334961, -R96 ;  /* 0x3fb8aa3b1d607823 */ /* 0x000fe20000000960 */
[C---:B------:R-:W-:Y:S01]  /*5210*/  FFMA R37, R156.reuse, R37, R169 ;  /* 0x000000259c257223 */ /* 0x040fe200000000a9 */
[C---:B------:R-:W-:Y:S01]  /*5220*/  FFMA R38, R156.reuse, R38, R95 ;  /* 0x000000269c267223 */ /* 0x040fe2000000005f */
[----:B------:R-:W-:Y:S01]  /*5230*/  FFMA R39, R156, R39, R171 ;  /* 0x000000279c277223 */ /* 0x000fe200000000ab */
[----:B------:R-:W3:Y:S01]  /*5240*/  MUFU.EX2 R11, R11 ;  /* 0x0000000b000b7308 */ /* 0x000ee20000000800 */
[-C--:B------:R-:W-:Y:S01]  /*5250*/  FFMA.RM R166, R181, R0.reuse, 12582913 ;  /* 0x4b400001b5a67423 */ /* 0x080fe20000004000 */
[----:B------:R-:W-:Y:S01]  /*5260*/  FFMA R98, -R28, 1.925963033500011079e-08, R99 ;  /* 0x32a570601c627823 */ /* 0x000fe20000000163 */
[----:B------:R-:W-:Y:S01]  /*5270*/  FFMA R100, -R29, 1.925963033500011079e-08, R96 ;  /* 0x32a570601d647823 */ /* 0x000fe20000000160 */
[----:B------:R-:W-:Y:S01]  /*5280*/  FADD R99, R92, -12583039 ;  /* 0xcb40007f5c637421 */ /* 0x000fe20000000000 */
[-C--:B------:R-:W-:Y:S01]  /*5290*/  FFMA.RM R96, R101, R0.reuse, 12582913 ;  /* 0x4b40000165607423 */ /* 0x080fe20000004000 */
[-C--:B------:R-:W-:Y:S01]  /*52a0*/  FFMA.SAT R101, -R32, R3.reuse, 0.5 ;  /* 0x3f00000020657423 */ /* 0x080fe20000002103 */
[-C--:B------:R-:W-:Y:S01]  /*52b0*/  FFMA.SAT R103, -R33, R3.reuse, 0.5 ;  /* 0x3f00000021677423 */ /* 0x080fe20000002103 */
[----:B------:R-:W4:Y:S01]  /*52c0*/  MUFU.EX2 R94, R94 ;  /* 0x0000005e005e7308 */ /* 0x000f220000000800 */
[-C--:B------:R-:W-:Y:S01]  /*52d0*/  FFMA.SAT R175, -R34, R3.reuse, 0.5 ;  /* 0x3f00000022af7423 */ /* 0x080fe20000002103 */
[-C--:B------:R-:W-:Y:S01]  /*52e0*/  FFMA.SAT R179, -R35, R3.reuse, 0.5 ;  /* 0x3f00000023b37423 */ /* 0x080fe20000002103 */
[-C--:B------:R-:W-:Y:S01]  /*52f0*/  FFMA.SAT R183, -R37, R3.reuse, 0.5 ;  /* 0x3f00000025b77423 */ /* 0x080fe20000002103 */
[-C--:B------:R-:W-:Y:S01]  /*5300*/  FFMA.SAT R185, -R38, R3.reuse, 0.5 ;  /* 0x3f00000026b97423 */ /* 0x080fe20000002103 */
[----:B------:R-:W-:Y:S01]  /*5310*/  FFMA.SAT R187, -R39, R3, 0.5 ;  /* 0x3f00000027bb7423 */ /* 0x000fe20000002103 */
[----:B------:R-:W-:Y:S01]  /*5320*/  FADD R3, R166, -12583039 ;  /* 0xcb40007fa6037421 */ /* 0x000fe20000000000 */
[----:B------:R-:W-:Y:S01]  /*5330*/  FFMA R99, -R30, 1.4426950216293334961, -R99 ;  /* 0x3fb8aa3b1e637823 */ /* 0x000fe20000000963 */
[----:B------:R-:W-:Y:S01]  /*5340*/  SHF.L.U32 R4, R4, 0x17, RZ ;  /* 0x0000001704047819 */ /* 0x000fe200000006ff */
[----:B------:R-:W5:Y:S01]  /*5350*/  MUFU.EX2 R100, R100 ;  /* 0x0000006400647308 */ /* 0x000f620000000800 */
[----:B------:R-:W-:Y:S01]  /*5360*/  FADD R162, R96, -12583039 ;  /* 0xcb40007f60a27421 */ /* 0x000fe20000000000 */
[-C--:B------:R-:W-:Y:S01]  /*5370*/  FFMA.RM R168, R183, R0.reuse, 12582913 ;  /* 0x4b400001b7a87423 */ /* 0x080fe20000004000 */
[----:B------:R-:W-:Y:S01]  /*5380*/  FFMA R3, -R36, 1.4426950216293334961, -R3 ;  /* 0x3fb8aa3b24037823 */ /* 0x000fe20000000903 */
[----:B------:R-:W-:Y:S01]  /*5390*/  FFMA R102, -R30, 1.925963033500011079e-08, R99 ;  /* 0x32a570601e667823 */ /* 0x000fe20000000163 */
[-C--:B------:R-:W-:Y:S01]  /*53a0*/  FFMA.RM R99, R101, R0.reuse, 12582913 ;  /* 0x4b40000165637423 */ /* 0x080fe20000004000 */
[-C--:B------:R-:W-:Y:S01]  /*53b0*/  FFMA.RM R103, R103, R0.reuse, 12582913 ;  /* 0x4b40000167677423 */ /* 0x080fe20000004000 */
[-C--:B------:R-:W-:Y:S01]  /*53c0*/  FFMA.RM R175, R175, R0.reuse, 12582913 ;  /* 0x4b400001afaf7423 */ /* 0x080fe20000004000 */
[-C--:B------:R-:W-:Y:S01]  /*53d0*/  FFMA.RM R179, R179, R0.reuse, 12582913 ;  /* 0x4b400001b3b37423 */ /* 0x080fe20000004000 */
[-C--:B------:R-:W-:Y:S01]  /*53e0*/  FFMA.RM R185, R185, R0.reuse, 12582913 ;  /* 0x4b400001b9b97423 */ /* 0x080fe20000004000 */
[----:B------:R-:W-:Y:S01]  /*53f0*/  FFMA.RM R187, R187, R0, 12582913 ;  /* 0x4b400001bbbb7423 */ /* 0x000fe20000004000 */
[----:B-1----:R-:W-:Y:S01]  /*5400*/  FFMA R170, R4, R7, 1 ;  /* 0x3f80000004aa7423 */ /* 0x002fe20000000007 */
[----:B------:R-:W-:Y:S01]  /*5410*/  SHF.L.U32 R5, R5, 0x17, RZ ;  /* 0x0000001705057819 */ /* 0x000fe200000006ff */
[C---:B------:R-:W-:Y:S01]  /*5420*/  FFMA R162, -R31.reuse, 1.4426950216293334961, -R162 ;  /* 0x3fb8aa3b1fa27823 */ /* 0x040fe200000009a2 */
[----:B------:R-:W-:Y:S01]  /*5430*/  FADD R4, R168, -12583039 ;  /* 0xcb40007fa8047421 */ /* 0x000fe20000000000 */
[----:B------:R-:W-:Y:S01]  /*5440*/  FFMA R0, -R36, 1.925963033500011079e-08, R3 ;  /* 0x32a5706024007823 */ /* 0x000fe20000000103 */
[----:B------:R-:W-:Y:S01]  /*5450*/  IMAD.SHL.U32 R6, R6, 0x800000, RZ ;  /* 0x0080000006067824 */ /* 0x000fe200078e00ff */
[----:B------:R-:W-:Y:S01]  /*5460*/  SHF.L.U32 R3, R8, 0x17, RZ ;  /* 0x0000001708037819 */ /* 0x000fe200000006ff */
[----:B------:R-:W-:Y:S01]  /*5470*/  FFMA R101, -R31, 1.925963033500011079e-08, R162 ;  /* 0x32a570601f657823 */ /* 0x000fe200000001a2 */
[----:B------:R-:W-:Y:S01]  /*5480*/  FFMA R4, -R37, 1.4426950216293334961, -R4 ;  /* 0x3fb8aa3b25047823 */ /* 0x000fe20000000904 */
[----:B--2---:R-:W-:Y:S01]  /*5490*/  FFMA R10, R5, R10, 1 ;  /* 0x3f800000050a7423 */ /* 0x004fe2000000000a */
[----:B------:R-:W-:Y:S01]  /*54a0*/  FADD R173, R99, -12583039 ;  /* 0xcb40007f63ad7421 */ /* 0x000fe20000000000 */
[----:B------:R-:W-:Y:S01]  /*54b0*/  FADD R162, R103, -12583039 ;  /* 0xcb40007f67a27421 */ /* 0x000fe20000000000 */
[----:B------:R-:W-:Y:S01]  /*54c0*/  FADD R177, R175, -12583039 ;  /* 0xcb40007fafb17421 */ /* 0x000fe20000000000 */
[----:B------:R-:W-:Y:S01]  /*54d0*/  FADD R5, R185, -12583039 ;  /* 0xcb40007fb9057421 */ /* 0x000fe20000000000 */
[----:B---3--:R-:W-:Y:S01]  /*54e0*/  FFMA R11, R6, R11, 1 ;  /* 0x3f800000060b7423 */ /* 0x008fe2000000000b */
[----:B------:R-:W-:Y:S01]  /*54f0*/  FADD R8, R187, -12583039 ;  /* 0xcb40007fbb087421 */ /* 0x000fe20000000000 */
[----:B----4-:R-:W-:Y:S01]  /*5500*/  FFMA R6, R3, R94, 1 ;  /* 0x3f80000003067423 */ /* 0x010fe2000000005e */
[----:B------:R-:W-:Y:S01]  /*5510*/  FADD R164, R179, -12583039 ;  /* 0xcb40007fb3a47421 */ /* 0x000fe20000000000 */
[----:B------:R-:W-:Y:S01]  /*5520*/  SHF.L.U32 R3, R90, 0x17, RZ ;  /* 0x000000175a037819 */ /* 0x000fe200000006ff */
[----:B------:R-:W-:Y:S01]  /*5530*/  FFMA R4, -R37, 1.925963033500011079e-08, R4 ;  /* 0x32a5706025047823 */ /* 0x000fe20000000104 */
[----:B------:R-:W-:Y:S01]  /*5540*/  FFMA R173, -R32, 1.4426950216293334961, -R173 ;  /* 0x3fb8aa3b20ad7823 */ /* 0x000fe200000009ad */
[----:B------:R-:W-:Y:S01]  /*5550*/  FFMA R162, -R33, 1.4426950216293334961, -R162 ;  /* 0x3fb8aa3b21a27823 */ /* 0x000fe200000009a2 */
[----:B------:R-:W-:Y:S01]  /*5560*/  FFMA R177, -R34, 1.4426950216293334961, -R177 ;  /* 0x3fb8aa3b22b17823 */ /* 0x000fe200000009b1 */
[----:B------:R-:W-:Y:S01]  /*5570*/  FFMA R7, -R38, 1.4426950216293334961, -R5 ;  /* 0x3fb8aa3b26077823 */ /* 0x000fe20000000905 */
[----:B------:R-:W-:Y:S01]  /*5580*/  FFMA R8, -R39, 1.4426950216293334961, -R8 ;  /* 0x3fb8aa3b27087823 */ /* 0x000fe20000000908 */
[----:B------:R-:W-:Y:S01]  /*5590*/  FFMA R164, -R35, 1.4426950216293334961, -R164 ;  /* 0x3fb8aa3b23a47823 */ /* 0x000fe200000009a4 */
[----:B------:R1:W2:Y:S01]  /*55a0*/  MUFU.EX2 R183, R0 ;  /* 0x0000000000b77308 */ /* 0x0002a20000000800 */
[----:B-----5:R-:W-:Y:S01]  /*55b0*/  FFMA R100, R3, R100, 1 ;  /* 0x3f80000003647423 */ /* 0x020fe20000000064 */
[----:B------:R-:W-:Y:S01]  /*55c0*/  FFMA R173, -R32, 1.925963033500011079e-08, R173 ;  /* 0x32a5706020ad7823 */ /* 0x000fe200000001ad */
[----:B------:R-:W-:Y:S01]  /*55d0*/  FFMA R162, -R33, 1.925963033500011079e-08, R162 ;  /* 0x32a5706021a27823 */ /* 0x000fe200000001a2 */
[----:B------:R-:W-:Y:S01]  /*55e0*/  FFMA R177, -R34, 1.925963033500011079e-08, R177 ;  /* 0x32a5706022b17823 */ /* 0x000fe200000001b1 */
[----:B------:R-:W-:Y:S01]  /*55f0*/  FFMA R3, -R39, 1.925963033500011079e-08, R8 ;  /* 0x32a5706027037823 */ /* 0x000fe20000000108 */
[----:B------:R-:W-:Y:S01]  /*5600*/  FFMA R164, -R35, 1.925963033500011079e-08, R164 ;  /* 0x32a5706023a47823 */ /* 0x000fe200000001a4 */
[----:B------:R-:W-:Y:S01]  /*5610*/  SHF.L.U32 R9, R9, 0x17, RZ ;  /* 0x0000001709097819 */ /* 0x000fe200000006ff */
[----:B------:R3:W-:Y:S01]  /*5620*/  MUFU.EX2 R5, R4 ;  /* 0x0000000400057308 */ /* 0x0007e20000000800 */
[----:B-1----:R-:W-:Y:S01]  /*5630*/  FFMA R0, -R38, 1.925963033500011079e-08, R7 ;  /* 0x32a5706026007823 */ /* 0x002fe20000000107 */
[----:B------:R-:W-:Y:S01]  /*5640*/  SHF.L.U32 R7, R92, 0x17, RZ ;  /* 0x000000175c077819 */ /* 0x000fe200000006ff */
[----:B------:R-:W-:Y:S01]  /*5650*/  IMAD.SHL.U32 R8, R99, 0x800000, RZ ;  /* 0x0080000063087824 */ /* 0x000fe200078e00ff */
[----:B------:R-:W-:Y:S01]  /*5660*/  SHF.L.U32 R96, R96, 0x17, RZ ;  /* 0x0000001760607819 */ /* 0x000fe200000006ff */
[----:B------:R-:W-:Y:S01]  /*5670*/  BSSY B1, `(.L_x_114) ;  /* 0x0000029000017945 */ /* 0x000fe20003800000 */
[----:B------:R-:W-:-:S02]  /*5680*/  SHF.L.U32 R90, R175, 0x17, RZ ;  /* 0x00000017af5a7819 */ /* 0x000fc400000006ff */
[----:B------:R-:W1:Y:S01]  /*5690*/  MUFU.EX2 R98, R98 ;  /* 0x0000006200627308 */ /* 0x000e620000000800 */
[----:B---3--:R-:W-:Y:S02]  /*56a0*/  IADD3 R4, R170, 0x1800000, RZ ;  /* 0x01800000aa047810 */ /* 0x008fe40007ffe0ff */
[----:B------:R-:W-:Y:S02]  /*56b0*/  SHF.L.U32 R92, R179, 0x17, RZ ;  /* 0x00000017b35c7819 */ /* 0x000fe400000006ff */
[----:B------:R-:W-:Y:S02]  /*56c0*/  LOP3.LUT R4, R4, 0x7f800000, RZ, 0xc0, !PT ;  /* 0x7f80000004047812 */ /* 0x000fe400078ec0ff */
[----:B------:R-:W-:Y:S01]  /*56d0*/  SHF.L.U32 R94, R166, 0x17, RZ ;  /* 0x00000017a65e7819 */ /* 0x000fe200000006ff */
[----:B------:R-:W3:Y:S01]  /*56e0*/  MUFU.EX2 R102, R102 ;  /* 0x0000006600667308 */ /* 0x000ee20000000800 */
[----:B------:R-:W-:Y:S02]  /*56f0*/  ISETP.GT.U32.AND P2, PT, R4, 0x1ffffff, PT ;  /* 0x01ffffff0400780c */ /* 0x000fe40003f44070 */
[----:B------:R-:W-:Y:S01]  /*5700*/  SHF.L.U32 R99, R185, 0x17, RZ ;  /* 0x00000017b9637819 */ /* 0x000fe200000006ff */
[----:B--2---:R-:W-:-:S04]  /*5710*/  FFMA R94, R94, R183, 1 ;  /* 0x3f8000005e5e7423 */ /* 0x004fc800000000b7 */
[----:B------:R-:W2:Y:S01]  /*5720*/  MUFU.EX2 R101, R101 ;  /* 0x0000006500657308 */ /* 0x000ea20000000800 */
[----:B-1----:R-:W-:Y:S01]  /*5730*/  FFMA R98, R9, R98, 1 ;  /* 0x3f80000009627423 */ /* 0x002fe20000000062 */
[----:B------:R-:W-:-:S06]  /*5740*/  SHF.L.U32 R9, R103, 0x17, RZ ;  /* 0x0000001767097819 */ /* 0x000fcc00000006ff */
[----:B------:R-:W1:Y:S01]  /*5750*/  MUFU.EX2 R173, R173 ;  /* 0x000000ad00ad7308 */ /* 0x000e620000000800 */
[----:B---3--:R-:W-:Y:S01]  /*5760*/  FFMA R7, R7, R102, 1 ;  /* 0x3f80000007077423 */ /* 0x008fe20000000066 */
[----:B------:R-:W-:-:S06]  /*5770*/  SHF.L.U32 R102, R187, 0x17, RZ ;  /* 0x00000017bb667819 */ /* 0x000fcc00000006ff */
[----:B------:R-:W3:Y:S01]  /*5780*/  MUFU.EX2 R162, R162 ;  /* 0x000000a200a27308 */ /* 0x000ee20000000800 */
[----:B--2---:R-:W-:Y:S01]  /*5790*/  FFMA R101, R96, R101, 1 ;  /* 0x3f80000060657423 */ /* 0x004fe20000000065 */
[----:B------:R-:W-:-:S04]  /*57a0*/  IMAD.SHL.U32 R96, R168, 0x800000, RZ ;  /* 0x00800000a8607824 */ /* 0x000fc800078e00ff */
[----:B------:R-:W-:Y:S02]  /*57b0*/  FFMA R96, R96, R5, 1 ;  /* 0x3f80000060607423 */ /* 0x000fe40000000005 */
        /* <DEDUP_REMOVED lines=11> */
[----:B------:R-:W-:Y:S02]  /*5870*/  MOV R0, R170 ;  /* 0x000000aa00007202 */ /* 0x000fe40000000f00 */
[----:B------:R-:W-:-:S07]  /*5880*/  MOV R4, 0x58a0 ;  /* 0x000058a000047802 */ /* 0x000fce0000000f00 */
[----:B------:R-:W-:Y:S05]  /*5890*/  CALL.REL.NOINC `($__internal_0_$__cuda_sm20_rcp_rn_f32_slowpath) ;  /* 0x0000010c00d07944 */ /* 0x000fea0003c00000 */
[----:B------:R-:W-:Y:S01]  /*58a0*/  MOV R103, R0 ;  /* 0x0000000000677202 */ /* 0x000fe20000000f00 */
[----:B------:R-:W-:Y:S06]  /*58b0*/  BRA `(.L_x_116) ;  /* 0x0000000000107947 */ /* 0x000fec0003800000 */
.L_x_115:
[----:B------:R-:W1:Y:S02]  /*58c0*/  MUFU.RCP R103, R170 ;  /* 0x000000aa00677308 */ /* 0x000e640000001000 */
[----:B-1----:R-:W-:-:S04]  /*58d0*/  FFMA R0, R170, R103, -1 ;  /* 0xbf800000aa007423 */ /* 0x002fc80000000067 */
[----:B------:R-:W-:-:S04]  /*58e0*/  FADD.FTZ R0, -R0, -RZ ;  /* 0x800000ff00007221 */ /* 0x000fc80000010100 */
[----:B------:R-:W-:-:S07]  /*58f0*/  FFMA R103, R103, R0, R103 ;  /* 0x0000000067677223 */ /* 0x000fce0000000067 */
.L_x_116:
[----:B------:R-:W-:Y:S05]  /*5900*/  BSYNC B1 ;  /* 0x0000000000017941 */ /* 0x000fea0003800000 */
.L_x_114:
[----:B------:R-:W-:Y:S01]  /*5910*/  IADD3 R0, R10, 0x1800000, RZ ;  /* 0x018000000a007810 */ /* 0x000fe20007ffe0ff */
[----:B------:R-:W-:Y:S03]  /*5920*/  BSSY B1, `(.L_x_117) ;  /* 0x000000d000017945 */ /* 0x000fe60003800000 */
[----:B------:R-:W-:-:S04]  /*5930*/  LOP3.LUT R0, R0, 0x7f800000, RZ, 0xc0, !PT ;  /* 0x7f80000000007812 */ /* 0x000fc800078ec0ff */
[----:B------:R-:W-:-:S13]  /*5940*/  ISETP.GT.U32.AND P2, PT, R0, 0x1ffffff, PT ;  /* 0x01ffffff0000780c */ /* 0x000fda0003f44070 */
[----:B------:R-:W-:Y:S05]  /*5950*/  @P2 BRA `(.L_x_118) ;  /* 0x0000000000142947 */ /* 0x000fea0003800000 */
[----:B------:R-:W-:Y:S01]  /*5960*/  IMAD.MOV.U32 R0, RZ, RZ, R10 ;  /* 0x000000ffff007224 */ /* 0x000fe200078e000a */
[----:B------:R-:W-:-:S07]  /*5970*/  MOV R4, 0x5990 ;  /* 0x0000599000047802 */ /* 0x000fce0000000f00 */
[----:B------:R-:W-:Y:S05]  /*5980*/  CALL.REL.NOINC `($__internal_0_$__cuda_sm20_rcp_rn_f32_slowpath) ;  /* 0x0000010c00947944 */ /* 0x000fea0003c00000 */
[----:B------:R-:W-:Y:S01]  /*5990*/  MOV R168, R0 ;  /* 0x0000000000a87202 */ /* 0x000fe20000000f00 */
[----:B------:R-:W-:Y:S06]  /*59a0*/  BRA `(.L_x_119) ;  /* 0x0000000000107947 */ /* 0x000fec0003800000 */
.L_x_118:
[----:B------:R-:W1:Y:S02]  /*59b0*/  MUFU.RCP R3, R10 ;  /* 0x0000000a00037308 */ /* 0x000e640000001000 */
[----:B-1----:R-:W-:-:S04]  /*59c0*/  FFMA R0, R10, R3, -1 ;  /* 0xbf8000000a007423 */ /* 0x002fc80000000003 */
[----:B------:R-:W-:-:S04]  /*59d0*/  FADD.FTZ R0, -R0, -RZ ;  /* 0x800000ff00007221 */ /* 0x000fc80000010100 */
[----:B------:R-:W-:-:S07]  /*59e0*/  FFMA R168, R3, R0, R3 ;  /* 0x0000000003a87223 */ /* 0x000fce0000000003 */
.L_x_119:
[----:B------:R-:W-:Y:S05]  /*59f0*/  BSYNC B1 ;  /* 0x0000000000017941 */ /* 0x000fea0003800000 */
.L_x_117:
        /* <DEDUP_REMOVED lines=10> */
.L_x_121:
[----:B------:R-:W1:Y:S02]  /*5aa0*/  MUFU.RCP R0, R11 ;  /* 0x0000000b00007308 */ /* 0x000e640000001000 */
[----:B-1----:R-:W-:-:S04]  /*5ab0*/  FFMA R3, R11, R0, -1 ;  /* 0xbf8000000b037423 */ /* 0x002fc80000000000 */
[----:B------:R-:W-:-:S04]  /*5ac0*/  FADD.FTZ R3, -R3, -RZ ;  /* 0x800000ff03037221 */ /* 0x000fc80000010100 */
[----:B------:R-:W-:-:S07]  /*5ad0*/  FFMA R179, R0, R3, R0 ;  /* 0x0000000300b37223 */ /* 0x000fce0000000000 */
.L_x_122:
[----:B------:R-:W-:Y:S05]  /*5ae0*/  BSYNC B1 ;  /* 0x0000000000017941 */ /* 0x000fea0003800000 */
.L_x_120:
        /* <DEDUP_REMOVED lines=10> */
.L_x_124:
[----:B------:R-:W1:Y:S02]  /*5b90*/  MUFU.RCP R3, R6 ;  /* 0x0000000600037308 */ /* 0x000e640000001000 */
[----:B-1----:R-:W-:-:S04]  /*5ba0*/  FFMA R0, R6, R3, -1 ;  /* 0xbf80000006007423 */ /* 0x002fc80000000003 */
[----:B------:R-:W-:-:S04]  /*5bb0*/  FADD.FTZ R0, -R0, -RZ ;  /* 0x800000ff00007221 */ /* 0x000fc80000010100 */
[----:B------:R-:W-:-:S07]  /*5bc0*/  FFMA R10, R3, R0, R3 ;  /* 0x00000000030a7223 */ /* 0x000fce0000000003 */
.L_x_125:
[----:B------:R-:W-:Y:S05]  /*5bd0*/  BSYNC B1 ;  /* 0x0000000000017941 */ /* 0x000fea0003800000 */
.L_x_123:
        /* <DEDUP_REMOVED lines=10> */
.L_x_127:
[----:B------:R-:W1:Y:S02]  /*5c80*/  MUFU.RCP R11, R98 ;  /* 0x00000062000b7308 */ /* 0x000e640000001000 */
[----:B-1----:R-:W-:-:S04]  /*5c90*/  FFMA R0, R98, R11, -1 ;  /* 0xbf80000062007423 */ /* 0x002fc8000000000b */
[----:B------:R-:W-:-:S04]  /*5ca0*/  FADD.FTZ R0, -R0, -RZ ;  /* 0x800000ff00007221 */ /* 0x000fc80000010100 */
[----:B------:R-:W-:-:S07]  /*5cb0*/  FFMA R11, R11, R0, R11 ;  /* 0x000000000b0b7223 */ /* 0x000fce000000000b */
.L_x_128:
[----:B------:R-:W-:Y:S05]  /*5cc0*/  BSYNC B1 ;  /* 0x0000000000017941 */ /* 0x000fea0003800000 */
.L_x_126:
        /* <DEDUP_REMOVED lines=10> */
.L_x_130:
[----:B------:R-:W1:Y:S02]  /*5d70*/  MUFU.RCP R3, R100 ;  /* 0x0000006400037308 */ /* 0x000e640000001000 */
[----:B-1----:R-:W-:-:S04]  /*5d80*/  FFMA R0, R100, R3, -1 ;  /* 0xbf80000064007423 */ /* 0x002fc80000000003 */
[----:B------:R-:W-:-:S04]  /*5d90*/  FADD.FTZ R0, -R0, -RZ ;  /* 0x800000ff00007221 */ /* 0x000fc80000010100 */
[----:B------:R-:W-:-:S07]  /*5da0*/  FFMA R6, R3, R0, R3 ;  /* 0x0000000003067223 */ /* 0x000fce0000000003 */
.L_x_131:
[----:B------:R-:W-:Y:S05]  /*5db0*/  BSYNC B1 ;  /* 0x0000000000017941 */ /* 0x000fea0003800000 */
.L_x_129:
        /* <DEDUP_REMOVED lines=10> */
.L_x_133:
[----:B------:R-:W1:Y:S02]  /*5e60*/  MUFU.RCP R0, R7 ;  /* 0x0000000700007308 */ /* 0x000e640000001000 */
[----:B-1----:R-:W-:-:S04]  /*5e70*/  FFMA R3, R7, R0, -1 ;  /* 0xbf80000007037423 */ /* 0x002fc80000000000 */
[----:B------:R-:W-:-:S04]  /*5e80*/  FADD.FTZ R3, -R3, -RZ ;  /* 0x800000ff03037221 */ /* 0x000fc80000010100 */
[----:B------:R-:W-:-:S07]  /*5e90*/  FFMA R181, R0, R3, R0 ;  /* 0x0000000300b57223 */ /* 0x000fce0000000000 */
.L_x_134:
[----:B------:R-:W-:Y:S05]  /*5ea0*/  BSYNC B1 ;  /* 0x0000000000017941 */ /* 0x000fea0003800000 */
.L_x_132:
        /* <DEDUP_REMOVED lines=10> */
.L_x_136:
[----:B------:R-:W1:Y:S02]  /*5f50*/  MUFU.RCP R98, R101 ;  /* 0x0000006500627308 */ /* 0x000e640000001000 */
[----:B-1----:R-:W-:-:S04]  /*5f60*/  FFMA R0, R101, R98, -1 ;  /* 0xbf80000065007423 */ /* 0x002fc80000000062 */
[----:B------:R-:W-:-:S04]  /*5f70*/  FADD.FTZ R3, -R0, -RZ ;  /* 0x800000ff00037221 */ /* 0x000fc80000010100 */
[----:B------:R-:W-:-:S07]  /*5f80*/  FFMA R98, R98, R3, R98 ;  /* 0x0000000362627223 */ /* 0x000fce0000000062 */
.L_x_137:
[----:B------:R-:W-:Y:S05]  /*5f90*/  BSYNC B1 ;  /* 0x0000000000017941 */ /* 0x000fea0003800000 */
.L_x_135:
        /* <DEDUP_REMOVED lines=10> */
.L_x_139:
[----:B------:R-:W1:Y:S02]  /*6040*/  MUFU.RCP R7, R8 ;  /* 0x0000000800077308 */ /* 0x000e640000001000 */
[----:B-1----:R-:W-:-:S04]  /*6050*/  FFMA R0, R8, R7, -1 ;  /* 0xbf80000008007423 */ /* 0x002fc80000000007 */
[----:B------:R-:W-:-:S04]  /*6060*/  FADD.FTZ R0, -R0, -RZ ;  /* 0x800000ff00007221 */ /* 0x000fc80000010100 */
[----:B------:R-:W-:-:S07]  /*6070*/  FFMA R7, R7, R0, R7 ;  /* 0x0000000007077223 */ /* 0x000fce0000000007 */
.L_x_140:
[----:B------:R-:W-:Y:S05]  /*6080*/  BSYNC B1 ;  /* 0x0000000000017941 */ /* 0x000fea0003800000 */
.L_x_138:
        /* <DEDUP_REMOVED lines=10> */
.L_x_142:
[----:B------:R-:W1:Y:S02]  /*6130*/  MUFU.RCP R8, R9 ;  /* 0x0000000900087308 */ /* 0x000e640000001000 */
[----:B-1----:R-:W-:-:S04]  /*6140*/  FFMA R0, R9, R8, -1 ;  /* 0xbf80000009007423 */ /* 0x002fc80000000008 */
[----:B------:R-:W-:-:S04]  /*6150*/  FADD.FTZ R3, -R0, -RZ ;  /* 0x800000ff00037221 */ /* 0x000fc80000010100 */
[----:B------:R-:W-:-:S07]  /*6160*/  FFMA R8, R8, R3, R8 ;  /* 0x0000000308087223 */ /* 0x000fce0000000008 */
.L_x_143:
[----:B------:R-:W-:Y:S05]  /*6170*/  BSYNC B1 ;  /* 0x0000000000017941 */ /* 0x000fea0003800000 */
.L_x_141:
[----:B------:R-:W-:Y:S01]  /*6180*/  VIADD R0, R90, 0x1800000 ;  /* 0x018000005a007836 */ /* 0x000fe20000000000 */
[----:B------:R-:W-:Y:S04]  /*6190*/  BSSY B1, `(.L_x_144) ;  /* 0x000000d000017945 */ /* 0x000fe80003800000 */
        /* <DEDUP_REMOVED lines=8> */
.L_x_145:
[----:B------:R-:W1:Y:S02]  /*6220*/  MUFU.RCP R9, R90 ;  /* 0x0000005a00097308 */ /* 0x000e640000001000 */
[----:B-1----:R-:W-:-:S04]  /*6230*/  FFMA R0, R90, R9, -1 ;  /* 0xbf8000005a007423 */ /* 0x002fc80000000009 */
[----:B------:R-:W-:-:S04]  /*6240*/  FADD.FTZ R0, -R0, -RZ ;  /* 0x800000ff00007221 */ /* 0x000fc80000010100 */
[----:B------:R-:W-:-:S07]  /*6250*/  FFMA R9, R9, R0, R9 ;  /* 0x0000000009097223 */ /* 0x000fce0000000009 */
.L_x_146:
[----:B------:R-:W-:Y:S05]  /*6260*/  BSYNC B1 ;  /* 0x0000000000017941 */ /* 0x000fea0003800000 */
.L_x_144:
        /* <DEDUP_REMOVED lines=10> */
.L_x_148:
[----:B------:R-:W1:Y:S02]  /*6310*/  MUFU.RCP R3, R92 ;  /* 0x0000005c00037308 */ /* 0x000e640000001000 */
[----:B-1----:R-:W-:-:S04]  /*6320*/  FFMA R0, R92, R3, -1 ;  /* 0xbf8000005c007423 */ /* 0x002fc80000000003 */
[----:B------:R-:W-:-:S04]  /*6330*/  FADD.FTZ R0, -R0, -RZ ;  /* 0x800000ff00007221 */ /* 0x000fc80000010100 */
[----:B------:R-:W-:-:S07]  /*6340*/  FFMA R90, R3, R0, R3 ;  /* 0x00000000035a7223 */ /* 0x000fce0000000003 */
.L_x_149:
[----:B------:R-:W-:Y:S05]  /*6350*/  BSYNC B1 ;  /* 0x0000000000017941 */ /* 0x000fea0003800000 */
.L_x_147:
        /* <DEDUP_REMOVED lines=10> */
.L_x_151:
[----:B------:R-:W1:Y:S02]  /*6400*/  MUFU.RCP R101, R94 ;  /* 0x0000005e00657308 */ /* 0x000e640000001000 */
[----:B-1----:R-:W-:-:S04]  /*6410*/  FFMA R0, R94, R101, -1 ;  /* 0xbf8000005e007423 */ /* 0x002fc80000000065 */
[----:B------:R-:W-:-:S04]  /*6420*/  FADD.FTZ R0, -R0, -RZ ;  /* 0x800000ff00007221 */ /* 0x000fc80000010100 */
[----:B------:R-:W-:-:S07]  /*6430*/  FFMA R101, R101, R0, R101 ;  /* 0x0000000065657223 */ /* 0x000fce0000000065 */
.L_x_152:
[----:B------:R-:W-:Y:S05]  /*6440*/  BSYNC B1 ;  /* 0x0000000000017941 */ /* 0x000fea0003800000 */
.L_x_150:
        /* <DEDUP_REMOVED lines=10> */
.L_x_154:
[----:B------:R-:W1:Y:S02]  /*64f0*/  MUFU.RCP R3, R96 ;  /* 0x0000006000037308 */ /* 0x000e640000001000 */
[----:B-1----:R-:W-:-:S04]  /*6500*/  FFMA R0, R96, R3, -1 ;  /* 0xbf80000060007423 */ /* 0x002fc80000000003 */
[----:B------:R-:W-:-:S04]  /*6510*/  FADD.FTZ R0, -R0, -RZ ;  /* 0x800000ff00007221 */ /* 0x000fc80000010100 */
[----:B------:R-:W-:-:S07]  /*6520*/  FFMA R92, R3, R0, R3 ;  /* 0x00000000035c7223 */ /* 0x000fce0000000003 */
.L_x_155:
[----:B------:R-:W-:Y:S05]  /*6530*/  BSYNC B1 ;  /* 0x0000000000017941 */ /* 0x000fea0003800000 */
.L_x_153:
        /* <DEDUP_REMOVED lines=10> */
.L_x_157:
[----:B------:R-:W1:Y:S02]  /*65e0*/  MUFU.RCP R0, R99 ;  /* 0x0000006300007308 */ /* 0x000e640000001000 */
[----:B-1----:R-:W-:-:S04]  /*65f0*/  FFMA R3, R99, R0, -1 ;  /* 0xbf80000063037423 */ /* 0x002fc80000000000 */
[----:B------:R-:W-:-:S04]  /*6600*/  FADD.FTZ R3, -R3, -RZ ;  /* 0x800000ff03037221 */ /* 0x000fc80000010100 */
[----:B------:R-:W-:-:S07]  /*6610*/  FFMA R183, R0, R3, R0 ;  /* 0x0000000300b77223 */ /* 0x000fce0000000000 */
.L_x_158:
[----:B------:R-:W-:Y:S05]  /*6620*/  BSYNC B1 ;  /* 0x0000000000017941 */ /* 0x000fea0003800000 */
.L_x_156:
        /* <DEDUP_REMOVED lines=9> */
.L_x_160:
[----:B------:R-:W1:Y:S02]  /*66c0*/  MUFU.RCP R3, R102 ;  /* 0x0000006600037308 */ /* 0x000e640000001000 */
[----:B-1----:R-:W-:-:S04]  /*66d0*/  FFMA R0, R102, R3, -1 ;  /* 0xbf80000066007423 */ /* 0x002fc80000000003 */
[----:B------:R-:W-:-:S04]  /*66e0*/  FADD.FTZ R0, -R0, -RZ ;  /* 0x800000ff00007221 */ /* 0x000fc80000010100 */
[----:B------:R-:W-:-:S07]  /*66f0*/  FFMA R0, R3, R0, R3 ;  /* 0x0000000003007223 */ /* 0x000fce0000000003 */
.L_x_161:
[----:B------:R-:W-:Y:S05]  /*6700*/  BSYNC B1 ;  /* 0x0000000000017941 */ /* 0x000fea0003800000 */
.L_x_159:
[----:B------:R-:W-:Y:S01]  /*6710*/  FMUL R11, R28, R11 ;  /* 0x0000000b1c0b7220 */ /* 0x000fe20000400000 */
        /* <DEDUP_REMOVED lines=15> */
[----:B------:R-:W-:Y:S01]  /*6810*/  F2FP.BF16.F32.PACK_AB R6, R6, R11 ;  /* 0x0000000b0606723e */ /* 0x000fe200000010ff */
[----:B------:R-:W-:Y:S05]  /*6820*/  WARPSYNC.ALL ;  /* 0x0000000000007948 */ /* 0x000fea0003800000 */
[----:B------:R-:W-:Y:S01]  /*6830*/  F2FP.BF16.F32.PACK_AB R4, R25, R4 ;  /* 0x000000041904723e */ /* 0x000fe200000010ff */
[----:B------:R-:W-:Y:S01]  /*6840*/  BSSY B0, `(.L_x_162) ;  /* 0x000001b000007945 */ /* 0x000fe20003800000 */
[----:B------:R-:W-:-:S02]  /*6850*/  F2FP.BF16.F32.PACK_AB R5, R10, R5 ;  /* 0x000000050a05723e */ /* 0x000fc400000010ff */
[----:B------:R-:W-:Y:S02]  /*6860*/  F2FP.BF16.F32.PACK_AB R7, R98, R181 ;  /* 0x000000b56207723e */ /* 0x000fe400000010ff */
[----:B------:R-:W-:Y:S02]  /*6870*/  F2FP.BF16.F32.PACK_AB R11, R0, R183 ;  /* 0x000000b7000b723e */ /* 0x000fe400000010ff */
[----:B------:R-:W-:Y:S01]  /*6880*/  F2FP.BF16.F32.PACK_AB R8, R33, R32 ;  /* 0x000000202108723e */ /* 0x000fe200000010ff */
[----:B------:R1:W-:Y:S01]  /*6890*/  STSM.16.M88.4 [R20+0x2200], R4 ;  /* 0x0022000414007844 */ /* 0x0003e20000000200 */
[----:B------:R-:W-:Y:S02]  /*68a0*/  F2FP.BF16.F32.PACK_AB R9, R90, R9 ;  /* 0x000000095a09723e */ /* 0x000fe400000010ff */
[----:B------:R-:W-:Y:S02]  /*68b0*/  F2FP.BF16.F32.PACK_AB R10, R92, R101 ;  /* 0x000000655c0a723e */ /* 0x000fe400000010ff */
[----:B------:R-:W-:-:S05]  /*68c0*/  LEA R0, R155, R20, 0x1 ;  /* 0x000000149b007211 */ /* 0x000fca00078e08ff */
        /* <DEDUP_REMOVED lines=11> */
[----:B------:R-:W-:Y:S02]  /*6980*/  UIADD3 UR4, UR52, 0x2200, URZ ;  /* 0x0000220034047890 */ /* 0x000fe4000fffe03f */
[----:B------:R-:W-:Y:S01]  /*6990*/  UIADD3.X UR9, URZ, UR55, URZ, UP0, !UPT ;  /* 0x000000373f097290 */ /* 0x000fe200087fe43f */
[----:B------:R-:W-:Y:S01]  /*69a0*/  UMOV UR5, UR45 ;  /* 0x0000002d00057c82 */ /* 0x000fe20008000000 */
[----:B------:R-:W-:-:S07]  /*69b0*/  UMOV UR7, UR47 ;  /* 0x0000002f00077c82 */ /* 0x000fce0008000000 */
[----:B------:R2:W-:Y:S01]  /*69c0*/  UTMASTG.3D [UR4], [UR8] ;  /* 0x00000004080073b5 */ /* 0x0005e20008010000 */
[----:B------:R0:W-:Y:S01]  /*69d0*/  UTMACMDFLUSH ;  /* 0x00000000000079b7 */ /* 0x0001e20000000000 */
[----:B--2---:R-:W-:-:S04]  /*69e0*/  DEPBAR.LE SB0, 0x1 ;  /* 0x000080400000791a */ /* 0x004fc80000000000 */
.L_x_163:
[----:B------:R-:W-:Y:S05]  /*69f0*/  BSYNC B0 ;  /* 0x0000000000007941 */ /* 0x000fea0003800000 */
.L_x_162:
[----:B------:R-:W-:Y:S01]  /*6a00*/  IADD3 R24, R20, 0x2200, RZ ;  /* 0x0000220014187810 */ /* 0x000fe20007ffe0ff */
[----:B------:R-:W-:Y:S03]  /*6a10*/  BAR.SYNC.DEFER_BLOCKING 0x1, 0x100 ;  /* 0x0044000000007b1d */ /* 0x000fe60000010000 */
[----:B------:R-:W-:-:S03]  /*6a20*/  LEA R24, R155, R24, 0x1 ;  /* 0x000000189b187211 */ /* 0x000fc600078e08ff */
[----:B------:R-:W-:Y:S04]  /*6a30*/  BSSY B0, `(.L_x_164) ;  /* 0x0000009000007945 */ /* 0x000fe80003800000 */
[----:B------:R-:W-:Y:S05]  /*6a40*/  @P0 BRA `(.L_x_165) ;  /* 0x00000000001c0947 */ /* 0x000fea0003800000 */
[----:B------:R-:W-:-:S13]  /*6a50*/  ISETP.NE.AND P2, PT, R158, 0x3, PT ;  /* 0x000000039e00780c */ /* 0x000fda0003f45270 */
[----:B------:R-:W-:Y:S05]  /*6a60*/  @!P2 BRA `(.L_x_166) ;  /* 0x000000000004a947 */ /* 0x000fea0003800000 */
[----:B------:R-:W-:Y:S01]  /*6a70*/  BPT.TRAP 0x1 ;  /* 0x000000040000795c */ /* 0x000fe20000300000 */
.L_x_166:
[----:B------:R-:W-:-:S04]  /*6a80*/  ULEA UR4, UR36, UR52, 0x3 ;  /* 0x0000003424047291 */ /* 0x000fc8000f8e183f */
[----:B------:R-:W-:-:S04]  /*6a90*/  UIADD3 UR4, UR4, 0x60, URZ ;  /* 0x0000006004047890 */ /* 0x000fc8000fffe03f */
[----:B------:R-:W-:-:S09]  /*6aa0*/  UPRMT UR4, UR51, 0x654, UR4 ;  /* 0x0000065433047896 */ /* 0x000fd20008000004 */
[----:B------:R-:W-:Y:S03]  /*6ab0*/  SYNCS.ARRIVE.TRANS64.RED.A1T0 RZ, [UR4], RZ ;  /* 0x000000ffffff79a7 */ /* 0x000fe60008100404 */
.L_x_165:
[----:B------:R-:W-:Y:S05]  /*6ac0*/  BSYNC B0 ;  /* 0x0000000000007941 */ /* 0x000fea0003800000 */
.L_x_164:
[----:B------:R-:W-:Y:S01]  /*6ad0*/  UIADD3 UR36, UR36, 0x1, URZ ;  /* 0x0000000124247890 */ /* 0x000fe2000fffe03f */
[----:B------:R-:W-:Y:S01]  /*6ae0*/  BSSY B0, `(.L_x_167) ;  /* 0x0000038000007945 */ /* 0x000fe20003800000 */
[----:B------:R-:W-:Y:S02]  /*6af0*/  MOV R25, RZ ;  /* 0x000000ff00197202 */ /* 0x000fe40000000f00 */
[----:B------:R-:W-:-:S04]  /*6b00*/  UISETP.NE.AND UP0, UPT, UR36, 0x4, UPT ;  /* 0x000000042400788c */ /* 0x000fc8000bf05270 */
[----:B------:R-:W-:Y:S01]  /*6b10*/  USEL UR36, UR36, URZ, UP0 ;  /* 0x0000003f24247287 */ /* 0x000fe20008000000 */
[----:B------:R-:W-:Y:S11]  /*6b20*/  @P0 BRA `(.L_x_168) ;  /* 0x0000000000cc0947 */ /* 0x000ff60003800000 */
[----:B------:R-:W-:-:S13]  /*6b30*/  ISETP.NE.AND P2, PT, R158, 0x3, PT ;  /* 0x000000039e00780c */ /* 0x000fda0003f45270 */
[----:B------:R-:W-:Y:S05]  /*6b40*/  @!P2 BRA `(.L_x_169) ;  /* 0x000000000004a947 */ /* 0x000fea0003800000 */
[----:B------:R-:W-:Y:S01]  /*6b50*/  BPT.TRAP 0x1 ;  /* 0x000000040000795c */ /* 0x000fe20000300000 */
.L_x_169:
[C---:B-1----:R-:W-:Y:S01]  /*6b60*/  LEA R0, R12.reuse, UR52, 0x3 ;  /* 0x000000340c007c11 */ /* 0x042fe2000f8e18ff */
[----:B------:R-:W-:Y:S01]  /*6b70*/  VIADD R27, R12, 0x1 ;  /* 0x000000010c1b7836 */ /* 0x000fe20000000000 */
[----:B------:R-:W-:Y:S01]  /*6b80*/  SHF.L.U32 R3, RZ, 0x1f, RZ ;  /* 0x0000001fff037819 */ /* 0x000fe200000006ff */
[----:B------:R-:W-:Y:S03]  /*6b90*/  BSSY B1, `(.L_x_170) ;  /* 0x0000004000017945 */ /* 0x000fe60003800000 */
[----:B------:R-:W1:Y:S01]  /*6ba0*/  SYNCS.PHASECHK.TRANS64.TRYWAIT P2, [R0+URZ+0x40], R3 ;  /* 0x00004003000075a7 */ /* 0x000e62000804017f */
[----:B------:R-:W-:Y:S01]  /*6bb0*/  ISETP.NE.AND P3, PT, R27, 0x4, PT ;  /* 0x000000041b00780c */ /* 0x000fe20003f65270 */
[----:B-1----:R-:W-:-:S12]  /*6bc0*/  @!P2 BRA `(.L_x_171) ;  /* 0x000000f000e8a947 */ /* 0x002fd80003800000 */
.L_x_622:
[----:B------:R-:W-:Y:S05]  /*6bd0*/  BSYNC B1 ;  /* 0x0000000000017941 */ /* 0x000fea0003800000 */
.L_x_170:
[----:B------:R-:W-:Y:S05]  /*6be0*/  @P1 BRA `(.L_x_172) ;  /* 0x0000000000941947 */ /* 0x000fea0003800000 */
[----:B------:R-:W-:Y:S01]  /*6bf0*/  LEA R14, R12, R97, 0xd ;  /* 0x000000610c0e7211 */ /* 0x000fe200078e68ff */
[----:B------:R-:W-:Y:S05]  /*6c00*/  WARPSYNC.ALL ;  /* 0x0000000000007948 */ /* 0x000fea0003800000 */
[----:B------:R-:W-:Y:S01]  /*6c10*/  LEA R5, R155, R14, 0x1 ;  /* 0x0000000e9b057211 */ /* 0x000fe200078e08ff */
[----:B------:R-:W1:Y:S05]  /*6c20*/  LDSM.16.M88.4 R8, [R14] ;  /* 0x000000000e08783b */ /* 0x000e6a0000000200 */
[----:B------:R-:W2:Y:S01]  /*6c30*/  LDSM.16.M88.4 R4, [R5] ;  /* 0x000000000504783b */ /* 0x000ea20000000200 */
[----:B-1----:R-:W-:-:S02]  /*6c40*/  SHF.L.U32 R0, R8, 0x10, RZ ;  /* 0x0000001008007819 */ /* 0x002fc400000006ff */
[----:B------:R-:W-:Y:S02]  /*6c50*/  SHF.L.U32 R28, R10, 0x10, RZ ;  /* 0x000000100a1c7819 */ /* 0x000fe400000006ff */
[----:B------:R-:W-:Y:S01]  /*6c60*/  LOP3.LUT R8, R8, 0xffff0000, RZ, 0xc0, !PT ;  /* 0xffff000008087812 */ /* 0x000fe200078ec0ff */
[----:B--2---:R-:W-:Y:S01]  /*6c70*/  IMAD.U32 R34, R4, 0x10000, RZ ;  /* 0x0001000004227824 */ /* 0x004fe200078e00ff */
[----:B------:R-:W-:Y:S01]  /*6c80*/  SHF.L.U32 R90, R6, 0x10, RZ ;  /* 0x00000010065a7819 */ /* 0x000fe200000006ff */
[----:B------:R-:W-:Y:S01]  /*6c90*/  FMUL R13, R157, R0 ;  /* 0x000000009d0d7220 */ /* 0x000fe20000400000 */
        /* <DEDUP_REMOVED lines=22> */
[C---:B------:R-:W-:Y:S01]  /*6e00*/  FMUL R93, R157.reuse, R90 ;  /* 0x0000005a9d5d7220 */ /* 0x040fe20000400000 */
[C---:B------:R-:W-:Y:S01]  /*6e10*/  FMUL R169, R157.reuse, R6 ;  /* 0x000000069da97220 */ /* 0x040fe20000400000 */
[C---:B------:R-:W-:Y:S01]  /*6e20*/  FMUL R95, R157.reuse, R92 ;  /* 0x0000005c9d5f7220 */ /* 0x040fe20000400000 */
[----:B------:R-:W-:-:S07]  /*6e30*/  FMUL R171, R157, R94 ;  /* 0x0000005e9dab7220 */ /* 0x000fce0000400000 */
.L_x_172:
[----:B------:R-:W-:Y:S02]  /*6e40*/  SEL R25, RZ, 0x1, P3 ;  /* 0x00000001ff197807 */ /* 0x000fe40001800000 */
[----:B------:R-:W-:-:S07]  /*6e50*/  SEL R12, R27, RZ, P3 ;  /* 0x000000ff1b0c7207 */ /* 0x000fce0001800000 */
.L_x_168:
[----:B------:R-:W-:Y:S05]  /*6e60*/  BSYNC B0 ;  /* 0x0000000000007941 */ /* 0x000fea0003800000 */
.L_x_167:
[----:B------:R-:W-:Y:S01]  /*6e70*/  MOV R177, 0x3bbb989d ;  /* 0x3bbb989d00b17802 */ /* 0x000fe20000000f00 */
[C---:B------:R-:W-:Y:S01]  /*6e80*/  FFMA R104, R156.reuse, R104, R13 ;  /* 0x000000689c687223 */ /* 0x040fe2000000000d */
[----:B-1----:R-:W-:Y:S01]  /*6e90*/  MOV R0, 0x437c0000 ;  /* 0x437c000000007802 */ /* 0x002fe20000000f00 */
        /* <DEDUP_REMOVED lines=8> */
[-C--:B------:R-:W-:Y:S01]  /*6f20*/  FFMA.SAT R9, -R107, R177.reuse, 0.5 ;  /* 0x3f0000006b097423 */ /* 0x080fe200000021b1 */
[-C--:B------:R-:W-:Y:S01]  /*6f30*/  FFMA.RM R8, R7, R0.reuse, 12582913 ;  /* 0x4b40000107087423 */ /* 0x080fe20000004000 */
[-C--:B------:R-:W-:Y:S01]  /*6f40*/  FFMA.SAT R29, -R109, R177.reuse, 0.5 ;  /* 0x3f0000006d1d7423 */ /* 0x080fe200000021b1 */
[----:B------:R-:W-:Y:S01]  /*6f50*/  FFMA.RM R3, R3, R0, 12582913 ;  /* 0x4b40000103037423 */ /* 0x000fe20000004000 */
[----:B------:R-:W-:Y:S01]  /*6f60*/  FFMA R108, R156, R108, R23 ;  /* 0x0000006c9c6c7223 */ /* 0x000fe20000000017 */
[----:B------:R-:W-:Y:S01]  /*6f70*/  FADD R7, R8, -12583039 ;  /* 0xcb40007f08077421 */ /* 0x000fe20000000000 */
[----:B------:R-:W-:Y:S01]  /*6f80*/  FFMA R110, R156, R110, R89 ;  /* 0x0000006e9c6e7223 */ /* 0x000fe20000000059 */
[----:B------:R-:W-:Y:S01]  /*6f90*/  FADD R6, R3, -12583039 ;  /* 0xcb40007f03067421 */ /* 0x000fe20000000000 */
[-C--:B------:R-:W-:Y:S01]  /*6fa0*/  FFMA.RM R10, R9, R0.reuse, 12582913 ;  /* 0x4b400001090a7423 */ /* 0x080fe20000004000 */
[-C--:B------:R-:W-:Y:S01]  /*6fb0*/  FFMA.RM R30, R29, R0.reuse, 12582913 ;  /* 0x4b4000011d1e7423 */ /* 0x080fe20000004000 */
[-C--:B------:R-:W-:Y:S01]  /*6fc0*/  FFMA.SAT R11, -R108, R177.reuse, 0.5 ;  /* 0x3f0000006c0b7423 */ /* 0x080fe200000021b1 */
[C---:B------:R-:W-:Y:S01]  /*6fd0*/  FFMA R6, -R105.reuse, 1.4426950216293334961, -R6 ;  /* 0x3fb8aa3b69067823 */ /* 0x040fe20000000906 */
[----:B------:R-:W-:Y:S01]  /*6fe0*/  FFMA R9, -R106, 1.4426950216293334961, -R7 ;  /* 0x3fb8aa3b6a097823 */ /* 0x000fe20000000907 */
[----:B------:R-:W-:Y:S01]  /*6ff0*/  FFMA.SAT R31, -R110, R177, 0.5 ;  /* 0x3f0000006e1f7423 */ /* 0x000fe200000021b1 */
[----:B------:R-:W-:Y:S01]  /*7000*/  FADD R26, R10, -12583039 ;  /* 0xcb40007f0a1a7421 */ /* 0x000fe20000000000 */
[----:B------:R-:W-:Y:S01]  /*7010*/  FFMA R6, -R105, 1.925963033500011079e-08, R6 ;  /* 0x32a5706069067823 */ /* 0x000fe20000000106 */
[----:B------:R-:W-:Y:S01]  /*7020*/  FFMA R111, R156, R111, R161 ;  /* 0x0000006f9c6f7223 */ /* 0x000fe200000000a1 */
[----:B------:R-:W-:Y:S01]  /*7030*/  FADD R5, R4, -12583039 ;  /* 0xcb40007f04057421 */ /* 0x000fe20000000000 */
[-C--:B------:R-:W-:Y:S01]  /*7040*/  FFMA.RM R27, R11, R0.reuse, 12582913 ;  /* 0x4b4000010b1b7423 */ /* 0x080fe20000004000 */
[----:B------:R1:W-:Y:S01]  /*7050*/  MUFU.EX2 R7, R6 ;  /* 0x0000000600077308 */ /* 0x0003e20000000800 */
[----:B------:R-:W-:Y:S01]  /*7060*/  FFMA R113, R156, R113, R165 ;  /* 0x000000719c717223 */ /* 0x000fe200000000a5 */
[----:B------:R-:W-:Y:S01]  /*7070*/  FFMA.RM R32, R31, R0, 12582913 ;  /* 0x4b4000011f207423 */ /* 0x000fe20000004000 */
[----:B------:R-:W-:Y:S01]  /*7080*/  FFMA R26, -R107, 1.4426950216293334961, -R26 ;  /* 0x3fb8aa3b6b1a7823 */ /* 0x000fe2000000091a */
[-C--:B------:R-:W-:Y:S01]  /*7090*/  FFMA.SAT R33, -R111, R177.reuse, 0.5 ;  /* 0x3f0000006f217423 */ /* 0x080fe200000021b1 */
[----:B------:R-:W-:Y:S01]  /*70a0*/  FFMA R5, -R104, 1.4426950216293334961, -R5 ;  /* 0x3fb8aa3b68057823 */ /* 0x000fe20000000905 */
[----:B------:R-:W-:Y:S01]  /*70b0*/  FADD R11, R27, -12583039 ;  /* 0xcb40007f1b0b7421 */ /* 0x000fe20000000000 */
[-C--:B------:R-:W-:Y:S01]  /*70c0*/  FFMA.SAT R37, -R113, R177.reuse, 0.5 ;  /* 0x3f00000071257423 */ /* 0x080fe200000021b1 */
[----:B------:R-:W-:Y:S01]  /*70d0*/  FADD R31, R32, -12583039 ;  /* 0xcb40007f201f7421 */ /* 0x000fe20000000000 */
[----:B-1----:R-:W-:Y:S01]  /*70e0*/  FADD R6, R30, -12583039 ;  /* 0xcb40007f1e067421 */ /* 0x002fe20000000000 */
[----:B------:R-:W-:Y:S01]  /*70f0*/  FFMA R26, -R107, 1.925963033500011079e-08, R26 ;  /* 0x32a570606b1a7823 */ /* 0x000fe2000000011a */
[----:B------:R-:W-:Y:S01]  /*7100*/  FFMA R114, R156, R114, R91 ;  /* 0x000000729c727223 */ /* 0x000fe2000000005b */
[----:B------:R-:W-:Y:S01]  /*7110*/  FFMA R9, -R106, 1.925963033500011079e-08, R9 ;  /* 0x32a570606a097823 */ /* 0x000fe20000000109 */
[----:B------:R-:W-:Y:S01]  /*7120*/  FFMA R6, -R109, 1.4426950216293334961, -R6 ;  /* 0x3fb8aa3b6d067823 */ /* 0x000fe20000000906 */
[-C--:B------:R-:W-:Y:S01]  /*7130*/  FFMA.RM R34, R33, R0.reuse, 12582913 ;  /* 0x4b40000121227423 */ /* 0x080fe20000004000 */
[----:B------:R-:W-:Y:S01]  /*7140*/  FFMA R5, -R104, 1.925963033500011079e-08, R5 ;  /* 0x32a5706068057823 */ /* 0x000fe20000000105 */
[----:B------:R-:W-:Y:S01]  /*7150*/  FFMA.RM R39, R37, R0, 12582913 ;  /* 0x4b40000125277423 */ /* 0x000fe20000004000 */
[----:B------:R-:W-:Y:S01]  /*7160*/  FFMA R6, -R109, 1.925963033500011079e-08, R6 ;  /* 0x32a570606d067823 */ /* 0x000fe20000000106 */
[----:B------:R-:W-:Y:S01]  /*7170*/  FFMA R29, -R108, 1.4426950216293334961, -R11 ;  /* 0x3fb8aa3b6c1d7823 */ /* 0x000fe2000000090b */
[----:B------:R-:W-:Y:S01]  /*7180*/  FFMA R33, -R110, 1.4426950216293334961, -R31 ;  /* 0x3fb8aa3b6e217823 */ /* 0x000fe2000000091f */
[----:B------:R1:W-:Y:S01]  /*7190*/  MUFU.EX2 R11, R26 ;  /* 0x0000001a000b7308 */ /* 0x0003e20000000800 */
[----:B------:R-:W-:Y:S01]  /*71a0*/  FFMA.SAT R99, -R114, R177, 0.5 ;  /* 0x3f00000072637423 */ /* 0x000fe200000021b1 */
[----:B------:R-:W-:Y:S01]  /*71b0*/  FFMA R112, R156, R112, R163 ;  /* 0x000000709c707223 */ /* 0x000fe200000000a3 */
[----:B------:R-:W-:Y:S01]  /*71c0*/  FFMA R33, -R110, 1.925963033500011079e-08, R33 ;  /* 0x32a570606e217823 */ /* 0x000fe20000000121 */
[----:B------:R-:W-:Y:S01]  /*71d0*/  FFMA R115, R156, R115, R167 ;  /* 0x000000739c737223 */ /* 0x000fe200000000a7 */
[----:B------:R-:W-:Y:S01]  /*71e0*/  FFMA.RM R99, R99, R0, 12582913 ;  /* 0x4b40000163637423 */ /* 0x000fe20000004000 */
[----:B------:R-:W-:Y:S01]  /*71f0*/  FFMA.SAT R35, -R112, R177, 0.5 ;  /* 0x3f00000070237423 */ /* 0x000fe200000021b1 */
[----:B------:R-:W-:Y:S01]  /*7200*/  FFMA R117, R156, R117, R169 ;  /* 0x000000759c757223 */ /* 0x000fe200000000a9 */
[----:B------:R2:W-:Y:S01]  /*7210*/  MUFU.EX2 R31, R6 ;  /* 0x00000006001f7308 */ /* 0x0005e20000000800 */
[----:B-1----:R-:W-:Y:S01]  /*7220*/  FADD R26, R34, -12583039 ;  /* 0xcb40007f221a7421 */ /* 0x002fe20000000000 */
[----:B------:R-:W-:Y:S01]  /*7230*/  FFMA R29, -R108, 1.925963033500011079e-08, R29 ;  /* 0x32a570606c1d7823 */ /* 0x000fe2000000011d */
[C---:B------:R-:W-:Y:S01]  /*7240*/  FFMA R116, R156.reuse, R116, R93 ;  /* 0x000000749c747223 */ /* 0x040fe2000000005d */
[C---:B------:R-:W-:Y:S01]  /*7250*/  FFMA R118, R156.reuse, R118, R95 ;  /* 0x000000769c767223 */ /* 0x040fe2000000005f */
[----:B------:R-:W-:Y:S01]  /*7260*/  FFMA R36, -R111, 1.4426950216293334961, -R26 ;  /* 0x3fb8aa3b6f247823 */ /* 0x000fe2000000091a */
[----:B------:R-:W-:Y:S01]  /*7270*/  FFMA.SAT R101, -R115, R177, 0.5 ;  /* 0x3f00000073657423 */ /* 0x000fe200000021b1 */
[-C--:B------:R-:W-:Y:S01]  /*7280*/  FFMA.RM R35, R35, R0.reuse, 12582913 ;  /* 0x4b40000123237423 */ /* 0x080fe20000004000 */
[----:B------:R-:W-:Y:S01]  /*7290*/  MUFU.EX2 R9, R9 ;  /* 0x0000000900097308 */ /* 0x000fe20000000800 */
[----:B--2---:R-:W-:Y:S01]  /*72a0*/  FADD R6, R39, -12583039 ;  /* 0xcb40007f27067421 */ /* 0x004fe20000000000 */
[----:B------:R-:W-:Y:S01]  /*72b0*/  FFMA R119, R156, R119, R171 ;  /* 0x000000779c777223 */ /* 0x000fe200000000ab */
[-C--:B------:R-:W-:Y:S01]  /*72c0*/  FFMA.SAT R173, -R117, R177.reuse, 0.5 ;  /* 0x3f00000075ad7423 */ /* 0x080fe200000021b1 */
[-C--:B------:R-:W-:Y:S01]  /*72d0*/  FFMA.RM R90, R101, R0.reuse, 12582913 ;  /* 0x4b400001655a7423 */ /* 0x080fe20000004000 */
[C---:B------:R-:W-:Y:S01]  /*72e0*/  FFMA R6, -R113.reuse, 1.4426950216293334961, -R6 ;  /* 0x3fb8aa3b71067823 */ /* 0x040fe20000000906 */
[-C--:B------:R-:W-:Y:S01]  /*72f0*/  FFMA.SAT R103, -R116, R177.reuse, 0.5 ;  /* 0x3f00000074677423 */ /* 0x080fe200000021b1 */
[-C--:B------:R-:W-:Y:S01]  /*7300*/  FFMA.SAT R175, -R118, R177.reuse, 0.5 ;  /* 0x3f00000076af7423 */ /* 0x080fe200000021b1 */
[----:B------:R-:W1:Y:S01]  /*7310*/  MUFU.EX2 R5, R5 ;  /* 0x0000000500057308 */ /* 0x000e620000000800 */
[----:B------:R-:W-:Y:S01]  /*7320*/  FFMA R6, -R113, 1.925963033500011079e-08, R6 ;  /* 0x32a5706071067823 */ /* 0x000fe20000000106 */
[----:B------:R-:W-:Y:S01]  /*7330*/  FFMA.SAT R177, -R119, R177, 0.5 ;  /* 0x3f00000077b17423 */ /* 0x000fe200000021b1 */
[-C--:B------:R-:W-:Y:S01]  /*7340*/  FFMA.RM R94, R173, R0.reuse, 12582913 ;  /* 0x4b400001ad5e7423 */ /* 0x080fe20000004000 */
[----:B------:R-:W-:Y:S01]  /*7350*/  SHF.L.U32 R8, R8, 0x17, RZ ;  /* 0x0000001708087819 */ /* 0x000fe200000006ff */
[-C--:B------:R-:W-:Y:S01]  /*7360*/  FFMA.RM R103, R103, R0.reuse, 12582913 ;  /* 0x4b40000167677423 */ /* 0x080fe20000004000 */
[----:B------:R-:W-:Y:S01]  /*7370*/  SHF.L.U32 R4, R4, 0x17, RZ ;  /* 0x0000001704047819 */ /* 0x000fe200000006ff */
[-C--:B------:R-:W-:Y:S01]  /*7380*/  FFMA.RM R175, R175, R0.reuse, 12582913 ;  /* 0x4b400001afaf7423 */ /* 0x080fe20000004000 */
[----:B------:R2:W-:Y:S01]  /*7390*/  MUFU.EX2 R26, R33 ;  /* 0x00000021001a7308 */ /* 0x0005e20000000800 */
[----:B------:R-:W-:Y:S01]  /*73a0*/  SHF.L.U32 R10, R10, 0x17, RZ ;  /* 0x000000170a0a7819 */ /* 0x000fe200000006ff */
[----:B------:R-:W-:Y:S01]  /*73b0*/  FFMA.RM R177, R177, R0, 12582913 ;  /* 0x4b400001b1b17423 */ /* 0x000fe20000004000 */
[----:B------:R-:W-:Y:S01]  /*73c0*/  FADD R0, R94, -12583039 ;  /* 0xcb40007f5e007421 */ /* 0x000fe20000000000 */
[----:B------:R-:W-:Y:S01]  /*73d0*/  FFMA R36, -R111, 1.925963033500011079e-08, R36 ;  /* 0x32a570606f247823 */ /* 0x000fe20000000124 */
[----:B------:R-:W-:Y:S03]  /*73e0*/  BSSY B1, `(.L_x_173) ;  /* 0x0000049000017945 */ /* 0x000fe60003800000 */
[----:B------:R3:W4:Y:S01]  /*73f0*/  MUFU.EX2 R28, R29 ;  /* 0x0000001d001c7308 */ /* 0x0007220000000800 */
[----:B--2---:R-:W-:Y:S01]  /*7400*/  FADD R33, R99, -12583039 ;  /* 0xcb40007f63217421 */ /* 0x004fe20000000000 */
[----:B-1----:R-:W-:Y:S01]  /*7410*/  FFMA R96, R4, R5, 1 ;  /* 0x3f80000004607423 */ /* 0x002fe20000000005 */
[----:B------:R-:W-:Y:S01]  /*7420*/  FFMA R4, -R117, 1.4426950216293334961, -R0 ;  /* 0x3fb8aa3b75047823 */ /* 0x000fe20000000900 */
[----:B------:R-:W-:Y:S01]  /*7430*/  SHF.L.U32 R99, R99, 0x17, RZ ;  /* 0x0000001763637819 */ /* 0x000fe200000006ff */
[----:B------:R-:W-:-:S02]  /*7440*/  FFMA R101, -R114, 1.4426950216293334961, -R33 ;  /* 0x3fb8aa3b72657823 */ /* 0x000fc40000000921 */
[----:B------:R-:W-:Y:S01]  /*7450*/  FFMA R4, -R117, 1.925963033500011079e-08, R4 ;  /* 0x32a5706075047823 */ /* 0x000fe20000000104 */
[----:B------:R1:W2:Y:S01]  /*7460*/  MUFU.EX2 R33, R6 ;  /* 0x0000000600217308 */ /* 0x0002a20000000800 */
[----:B---3--:R-:W-:Y:S01]  /*7470*/  FADD R29, R35, -12583039 ;  /* 0xcb40007f231d7421 */ /* 0x008fe20000000000 */
[----:B------:R-:W-:-:S03]  /*7480*/  FFMA R101, -R114, 1.925963033500011079e-08, R101 ;  /* 0x32a5706072657823 */ /* 0x000fc60000000165 */
[----:B------:R-:W-:-:S03]  /*7490*/  FFMA R37, -R112, 1.4426950216293334961, -R29 ;  /* 0x3fb8aa3b70257823 */ /* 0x000fc6000000091d */
[----:B------:R3:W5:Y:S01]  /*74a0*/  MUFU.EX2 R29, R36 ;  /* 0x00000024001d7308 */ /* 0x0007620000000800 */
[----:B-1----:R-:W-:Y:S02]  /*74b0*/  IMAD.SHL.U32 R6, R3, 0x800000, RZ ;  /* 0x0080000003067824 */ /* 0x002fe400078e00ff */
[----:B------:R-:W-:Y:S01]  /*74c0*/  FFMA R37, -R112, 1.925963033500011079e-08, R37 ;  /* 0x32a5706070257823 */ /* 0x000fe20000000125 */
[----:B------:R-:W-:Y:S01]  /*74d0*/  FADD R3, R175, -12583039 ;  /* 0xcb40007faf037421 */ /* 0x000fe20000000000 */
[----:B------:R-:W-:Y:S01]  /*74e0*/  FFMA R6, R6, R7, 1 ;  /* 0x3f80000006067423 */ /* 0x000fe20000000007 */
[----:B------:R-:W-:Y:S01]  /*74f0*/  FFMA R7, R8, R9, 1 ;  /* 0x3f80000008077423 */ /* 0x000fe20000000009 */
[----:B------:R-:W-:Y:S01]  /*7500*/  FFMA R8, R10, R11, 1 ;  /* 0x3f8000000a087423 */ /* 0x000fe2000000000b */
[----:B------:R-:W-:Y:S01]  /*7510*/  SHF.L.U32 R10, R30, 0x17, RZ ;  /* 0x000000171e0a7819 */ /* 0x000fe200000006ff */
[----:B------:R-:W-:Y:S01]  /*7520*/  FADD R30, R177, -12583039 ;  /* 0xcb40007fb11e7421 */ /* 0x000fe20000000000 */
[----:B---3--:R-:W-:Y:S01]  /*7530*/  FADD R36, R90, -12583039 ;  /* 0xcb40007f5a247421 */ /* 0x008fe20000000000 */
[----:B------:R1:W3:Y:S01]  /*7540*/  MUFU.EX2 R38, R37 ;  /* 0x0000002500267308 */ /* 0x0002e20000000800 */
[C---:B------:R-:W-:Y:S01]  /*7550*/  FFMA R5, -R118.reuse, 1.4426950216293334961, -R3 ;  /* 0x3fb8aa3b76057823 */ /* 0x040fe20000000903 */
[----:B------:R-:W-:Y:S01]  /*7560*/  FFMA R30, -R119, 1.4426950216293334961, -R30 ;  /* 0x3fb8aa3b771e7823 */ /* 0x000fe2000000091e */
[----:B------:R-:W-:Y:S01]  /*7570*/  FFMA R92, -R115, 1.4426950216293334961, -R36 ;  /* 0x3fb8aa3b735c7823 */ /* 0x000fe20000000924 */
[----:B------:R-:W-:Y:S01]  /*7580*/  SHF.L.U32 R9, R27, 0x17, RZ ;  /* 0x000000171b097819 */ /* 0x000fe200000006ff */
[----:B------:R-:W-:Y:S01]  /*7590*/  FFMA R5, -R118, 1.925963033500011079e-08, R5 ;  /* 0x32a5706076057823 */ /* 0x000fe20000000105 */
[----:B------:R-:W-:-:S02]  /*75a0*/  IMAD.SHL.U32 R27, R35, 0x800000, RZ ;  /* 0x00800000231b7824 */ /* 0x000fc400078e00ff */
[----:B------:R-:W-:Y:S01]  /*75b0*/  FFMA R92, -R115, 1.925963033500011079e-08, R92 ;  /* 0x32a57060735c7823 */ /* 0x000fe2000000015c */
[----:B------:R2:W-:Y:S01]  /*75c0*/  MUFU.EX2 R3, R4 ;  /* 0x0000000400037308 */ /* 0x0005e20000000800 */
[----:B-1----:R-:W-:Y:S01]  /*75d0*/  FADD R37, R103, -12583039 ;  /* 0xcb40007f67257421 */ /* 0x002fe20000000000 */
[----:B------:R-:W-:Y:S01]  /*75e0*/  SHF.L.U32 R11, R32, 0x17, RZ ;  /* 0x00000017200b7819 */ /* 0x000fe200000006ff */
[----:B----4-:R-:W-:Y:S01]  /*75f0*/  FFMA R9, R9, R28, 1 ;  /* 0x3f80000009097423 */ /* 0x010fe2000000001c */
[----:B------:R-:W-:Y:S01]  /*7600*/  SHF.L.U32 R28, R39, 0x17, RZ ;  /* 0x00000017271c7819 */ /* 0x000fe200000006ff */
[----:B------:R-:W-:Y:S01]  /*7610*/  FFMA R173, -R116, 1.4426950216293334961, -R37 ;  /* 0x3fb8aa3b74ad7823 */ /* 0x000fe20000000925 */
[----:B------:R-:W-:Y:S01]  /*7620*/  FFMA R10, R10, R31, 1 ;  /* 0x3f8000000a0a7423 */ /* 0x000fe2000000001f */
[----:B------:R-:W-:Y:S01]  /*7630*/  FFMA R11, R11, R26, 1 ;  /* 0x3f8000000b0b7423 */ /* 0x000fe2000000001a */
[----:B------:R-:W1:Y:S01]  /*7640*/  MUFU.EX2 R37, R92 ;  /* 0x0000005c00257308 */ /* 0x000e620000000800 */
[----:B--2---:R-:W-:Y:S01]  /*7650*/  FFMA R4, -R119, 1.925963033500011079e-08, R30 ;  /* 0x32a5706077047823 */ /* 0x004fe2000000011e */
[----:B------:R-:W-:Y:S01]  /*7660*/  IADD3 R30, R96, 0x1800000, RZ ;  /* 0x01800000601e7810 */ /* 0x000fe20007ffe0ff */
[----:B------:R-:W-:Y:S01]  /*7670*/  FFMA R173, -R116, 1.925963033500011079e-08, R173 ;  /* 0x32a5706074ad7823 */ /* 0x000fe200000001ad */
[----:B------:R-:W-:Y:S01]  /*7680*/  SHF.L.U32 R26, R34, 0x17, RZ ;  /* 0x00000017221a7819 */ /* 0x000fe200000006ff */
[----:B------:R-:W-:Y:S01]  /*7690*/  FFMA R28, R28, R33, 1 ;  /* 0x3f8000001c1c7423 */ /* 0x000fe20000000021 */
[----:B------:R-:W-:Y:S01]  /*76a0*/  LOP3.LUT R30, R30, 0x7f800000, RZ, 0xc0, !PT ;  /* 0x7f8000001e1e7812 */ /* 0x000fe200078ec0ff */
[----:B------:R-:W-:Y:S01]  /*76b0*/  IMAD.SHL.U32 R33, R175, 0x800000, RZ ;  /* 0x00800000af217824 */ /* 0x000fe200078e00ff */
[----:B------:R-:W2:Y:S01]  /*76c0*/  MUFU.EX2 R36, R101 ;  /* 0x0000006500247308 */ /* 0x000ea20000000800 */
[----:B------:R-:W-:Y:S01]  /*76d0*/  SHF.L.U32 R31, R103, 0x17, RZ ;  /* 0x00000017671f7819 */ /* 0x000fe200000006ff */
[----:B-----5:R-:W-:Y:S01]  /*76e0*/  FFMA R26, R26, R29, 1 ;  /* 0x3f8000001a1a7423 */ /* 0x020fe2000000001d */
[----:B------:R-:W-:Y:S01]  /*76f0*/  ISETP.GT.U32.AND P2, PT, R30, 0x1ffffff, PT ;  /* 0x01ffffff1e00780c */ /* 0x000fe20003f44070 */
[----:B---3--:R-:W-:Y:S01]  /*7700*/  FFMA R27, R27, R38, 1 ;  /* 0x3f8000001b1b7423 */ /* 0x008fe20000000026 */
[----:B------:R-:W-:-:S02]  /*7710*/  SHF.L.U32 R30, R90, 0x17, RZ ;  /* 0x000000175a1e7819 */ /* 0x000fc400000006ff */
[----:B------:R-:W-:Y:S01]  /*7720*/  SHF.L.U32 R32, R94, 0x17, RZ ;  /* 0x000000175e207819 */ /* 0x000fe200000006ff */
[----:B------:R-:W3:Y:S01]  /*7730*/  MUFU.EX2 R0, R173 ;  /* 0x000000ad00007308 */ /* 0x000ee20000000800 */
[----:B------:R-:W-:Y:S01]  /*7740*/  SHF.L.U32 R34, R177, 0x17, RZ ;  /* 0x00000017b1227819 */ /* 0x000fe200000006ff */
[----:B-1----:R-:W-:Y:S02]  /*7750*/  FFMA R30, R30, R37, 1 ;  /* 0x3f8000001e1e7423 */ /* 0x002fe40000000025 */
[----:B------:R-:W-:-:S04]  /*7760*/  FFMA R32, R32, R3, 1 ;  /* 0x3f80000020207423 */ /* 0x000fc80000000003 */
[----:B------:R-:W1:Y:S01]  /*7770*/  MUFU.EX2 R92, R5 ;  /* 0x00000005005c7308 */ /* 0x000e620000000800 */
[----:B--2---:R-:W-:-:S07]  /*7780*/  FFMA R29, R99, R36, 1 ;  /* 0x3f800000631d7423 */ /* 0x004fce0000000024 */
[----:B------:R-:W2:Y:S01]  /*7790*/  MUFU.EX2 R35, R4 ;  /* 0x0000000400237308 */ /* 0x000ea20000000800 */
[----:B---3--:R-:W-:Y:S01]  /*77a0*/  FFMA R31, R31, R0, 1 ;  /* 0x3f8000001f1f7423 */ /* 0x008fe20000000000 */
[----:B-1----:R-:W-:Y:S01]  /*77b0*/  FFMA R33, R33, R92, 1 ;  /* 0x3f80000021217423 */ /* 0x002fe2000000005c */
[----:B--2---:R-:W-:Y:S01]  /*77c0*/  FFMA R34, R34, R35, 1 ;  /* 0x3f80000022227423 */ /* 0x004fe20000000023 */
[----:B------:R-:W-:Y:S06]  /*77d0*/  @P2 BRA `(.L_x_174) ;  /* 0x0000000000142947 */ /* 0x000fec0003800000 */
[----:B------:R-:W-:Y:S02]  /*77e0*/  MOV R0, R96 ;  /* 0x0000006000007202 */ /* 0x000fe40000000f00 */
[----:B------:R-:W-:-:S07]  /*77f0*/  MOV R4, 0x7810 ;  /* 0x0000781000047802 */ /* 0x000fce0000000f00 */
[----:B------:R-:W-:Y:S05]  /*7800*/  CALL.REL.NOINC `($__internal_0_$__cuda_sm20_rcp_rn_f32_slowpath) ;  /* 0x000000ec00f47944 */ /* 0x000fea0003c00000 */
[----:B------:R-:W-:Y:S01]  /*7810*/  MOV R35, R0 ;  /* 0x0000000000237202 */ /* 0x000fe20000000f00 */
[----:B------:R-:W-:Y:S06]  /*7820*/  BRA `(.L_x_175) ;  /* 0x0000000000107947 */ /* 0x000fec0003800000 */
.L_x_174:
[----:B------:R-:W1:Y:S02]  /*7830*/  MUFU.RCP R35, R96 ;  /* 0x0000006000237308 */ /* 0x000e640000001000 */
[----:B-1----:R-:W-:-:S04]  /*7840*/  FFMA R0, R96, R35, -1 ;  /* 0xbf80000060007423 */ /* 0x002fc80000000023 */
[----:B------:R-:W-:-:S04]  /*7850*/  FADD.FTZ R0, -R0, -RZ ;  /* 0x800000ff00007221 */ /* 0x000fc80000010100 */
[----:B------:R-:W-:-:S07]  /*7860*/  FFMA R35, R35, R0, R35 ;  /* 0x0000000023237223 */ /* 0x000fce0000000023 */
.L_x_175:
[----:B------:R-:W-:Y:S05]  /*7870*/  BSYNC B1 ;  /* 0x0000000000017941 */ /* 0x000fea0003800000 */
.L_x_173:
        /* <DEDUP_REMOVED lines=10> */
.L_x_177:
[----:B------:R-:W1:Y:S02]  /*7920*/  MUFU.RCP R3, R6 ;  /* 0x0000000600037308 */ /* 0x000e640000001000 */
[----:B-1----:R-:W-:-:S04]  /*7930*/  FFMA R0, R6, R3, -1 ;  /* 0xbf80000006007423 */ /* 0x002fc80000000003 */
[----:B------:R-:W-:-:S04]  /*7940*/  FADD.FTZ R0, -R0, -RZ ;  /* 0x800000ff00007221 */ /* 0x000fc80000010100 */
[----:B------:R-:W-:-:S07]  /*7950*/  FFMA R36, R3, R0, R3 ;  /* 0x0000000003247223 */ /* 0x000fce0000000003 */
.L_x_178:
[----:B------:R-:W-:Y:S05]  /*7960*/  BSYNC B1 ;  /* 0x0000000000017941 */ /* 0x000fea0003800000 */
.L_x_176:
        /* <DEDUP_REMOVED lines=10> */
.L_x_180:
[----:B------:R-:W1:Y:S02]  /*7a10*/  MUFU.RCP R0, R7 ;  /* 0x0000000700007308 */ /* 0x000e640000001000 */
[----:B-1----:R-:W-:-:S04]  /*7a20*/  FFMA R3, R7, R0, -1 ;  /* 0xbf80000007037423 */ /* 0x002fc80000000000 */
[----:B------:R-:W-:-:S04]  /*7a30*/  FADD.FTZ R3, -R3, -RZ ;  /* 0x800000ff03037221 */ /* 0x000fc80000010100 */
[----:B------:R-:W-:-:S07]  /*7a40*/  FFMA R37, R0, R3, R0 ;  /* 0x0000000300257223 */ /* 0x000fce0000000000 */
.L_x_181:
[----:B------:R-:W-:Y:S05]  /*7a50*/  BSYNC B1 ;  /* 0x0000000000017941 */ /* 0x000fea0003800000 */
.L_x_179:
        /* <DEDUP_REMOVED lines=10> */
.L_x_183:
[----:B------:R-:W1:Y:S02]  /*7b00*/  MUFU.RCP R3, R8 ;  /* 0x0000000800037308 */ /* 0x000e640000001000 */
[----:B-1----:R-:W-:-:S04]  /*7b10*/  FFMA R0, R8, R3, -1 ;  /* 0xbf80000008007423 */ /* 0x002fc80000000003 */
[----:B------:R-:W-:-:S04]  /*7b20*/  FADD.FTZ R0, -R0, -RZ ;  /* 0x800000ff00007221 */ /* 0x000fc80000010100 */
[----:B------:R-:W-:-:S07]  /*7b30*/  FFMA R6, R3, R0, R3 ;  /* 0x0000000003067223 */ /* 0x000fce0000000003 */
.L_x_184:
[----:B------:R-:W-:Y:S05]  /*7b40*/  BSYNC B1 ;  /* 0x0000000000017941 */ /* 0x000fea0003800000 */
.L_x_182:
        /* <DEDUP_REMOVED lines=10> */
.L_x_186:
[----:B------:R-:W1:Y:S02]  /*7bf0*/  MUFU.RCP R0, R9 ;  /* 0x0000000900007308 */ /* 0x000e640000001000 */
[----:B-1----:R-:W-:-:S04]  /*7c00*/  FFMA R3, R9, R0, -1 ;  /* 0xbf80000009037423 */ /* 0x002fc80000000000 */
[----:B------:R-:W-:-:S04]  /*7c10*/  FADD.FTZ R3, -R3, -RZ ;  /* 0x800000ff03037221 */ /* 0x000fc80000010100 */
[----:B------:R-:W-:-:S07]  /*7c20*/  FFMA R7, R0, R3, R0 ;  /* 0x0000000300077223 */ /* 0x000fce0000000000 */
.L_x_187:
[----:B------:R-:W-:Y:S05]  /*7c30*/  BSYNC B1 ;  /* 0x0000000000017941 */ /* 0x000fea0003800000 */
.L_x_185:
        /* <DEDUP_REMOVED lines=10> */
.L_x_189:
[----:B------:R-:W1:Y:S02]  /*7ce0*/  MUFU.RCP R3, R10 ;  /* 0x0000000a00037308 */ /* 0x000e640000001000 */
[----:B-1----:R-:W-:-:S04]  /*7cf0*/  FFMA R0, R10, R3, -1 ;  /* 0xbf8000000a007423 */ /* 0x002fc80000000003 */
[----:B------:R-:W-:-:S04]  /*7d00*/  FADD.FTZ R0, -R0, -RZ ;  /* 0x800000ff00007221 */ /* 0x000fc80000010100 */
[----:B------:R-:W-:-:S07]  /*7d10*/  FFMA R8, R3, R0, R3 ;  /* 0x0000000003087223 */ /* 0x000fce0000000003 */
.L_x_190:
[----:B------:R-:W-:Y:S05]  /*7d20*/  BSYNC B1 ;  /* 0x0000000000017941 */ /* 0x000fea0003800000 */
.L_x_188:
        /* <DEDUP_REMOVED lines=10> */
.L_x_192:
[----:B------:R-:W1:Y:S02]  /*7dd0*/  MUFU.RCP R0, R11 ;  /* 0x0000000b00007308 */ /* 0x000e640000001000 */
[----:B-1----:R-:W-:-:S04]  /*7de0*/  FFMA R3, R11, R0, -1 ;  /* 0xbf8000000b037423 */ /* 0x002fc80000000000 */
[----:B------:R-:W-:-:S04]  /*7df0*/  FADD.FTZ R3, -R3, -RZ ;  /* 0x800000ff03037221 */ /* 0x000fc80000010100 */
[----:B------:R-:W-:-:S07]  /*7e00*/  FFMA R9, R0, R3, R0 ;  /* 0x0000000300097223 */ /* 0x000fce0000000000 */
.L_x_193:
[----:B------:R-:W-:Y:S05]  /*7e10*/  BSYNC B1 ;  /* 0x0000000000017941 */ /* 0x000fea0003800000 */
.L_x_191:
        /* <DEDUP_REMOVED lines=10> */
.L_x_195:
[----:B------:R-:W1:Y:S02]  /*7ec0*/  MUFU.RCP R3, R26 ;  /* 0x0000001a00037308 */ /* 0x000e640000001000 */
[----:B-1----:R-:W-:-:S04]  /*7ed0*/  FFMA R0, R26, R3, -1 ;  /* 0xbf8000001a007423 */ /* 0x002fc80000000003 */
[----:B------:R-:W-:-:S04]  /*7ee0*/  FADD.FTZ R0, -R0, -RZ ;  /* 0x800000ff00007221 */ /* 0x000fc80000010100 */
[----:B------:R-:W-:-:S07]  /*7ef0*/  FFMA R10, R3, R0, R3 ;  /* 0x00000000030a7223 */ /* 0x000fce0000000003 */
.L_x_196:
[----:B------:R-:W-:Y:S05]  /*7f00*/  BSYNC B1 ;  /* 0x0000000000017941 */ /* 0x000fea0003800000 */
.L_x_194:
        /* <DEDUP_REMOVED lines=10> */
.L_x_198:
[----:B------:R-:W1:Y:S02]  /*7fb0*/  MUFU.RCP R0, R27 ;  /* 0x0000001b00007308 */ /* 0x000e640000001000 */
[----:B-1----:R-:W-:-:S04]  /*7fc0*/  FFMA R3, R27, R0, -1 ;  /* 0xbf8000001b037423 */ /* 0x002fc80000000000 */
[----:B------:R-:W-:-:S04]  /*7fd0*/  FADD.FTZ R3, -R3, -RZ ;  /* 0x800000ff03037221 */ /* 0x000fc80000010100 */
[----:B------:R-:W-:-:S07]  /*7fe0*/  FFMA R11, R0, R3, R0 ;  /* 0x00000003000b7223 */ /* 0x000fce0000000000 */
.L_x_199:
[----:B------:R-:W-:Y:S05]  /*7ff0*/  BSYNC B1 ;  /* 0x0000000000017941 */ /* 0x000fea0003800000 */
.L_x_197:
        /* <DEDUP_REMOVED lines=10> */
.L_x_201:
[----:B------:R-:W1:Y:S02]  /*80a0*/  MUFU.RCP R3, R28 ;  /* 0x0000001c00037308 */ /* 0x000e640000001000 */
[----:B-1----:R-:W-:-:S04]  /*80b0*/  FFMA R0, R28, R3, -1 ;  /* 0xbf8000001c007423 */ /* 0x002fc80000000003 */
[----:B------:R-:W-:-:S04]  /*80c0*/  FADD.FTZ R0, -R0, -RZ ;  /* 0x800000ff00007221 */ /* 0x000fc80000010100 */
[----:B------:R-:W-:-:S07]  /*80d0*/  FFMA R26, R3, R0, R3 ;  /* 0x00000000031a7223 */ /* 0x000fce0000000003 */
.L_x_202:
[----:B------:R-:W-:Y:S05]  /*80e0*/  BSYNC B1 ;  /* 0x0000000000017941 */ /* 0x000fea0003800000 */
.L_x_200:
        /* <DEDUP_REMOVED lines=10> */
.L_x_204:
[----:B------:R-:W1:Y:S02]  /*8190*/  MUFU.RCP R0, R29 ;  /* 0x0000001d00007308 */ /* 0x000e640000001000 */
[----:B-1----:R-:W-:-:S04]  /*81a0*/  FFMA R3, R29, R0, -1 ;  /* 0xbf8000001d037423 */ /* 0x002fc80000000000 */
[----:B------:R-:W-:-:S04]  /*81b0*/  FADD.FTZ R3, -R3, -RZ ;  /* 0x800000ff03037221 */ /* 0x000fc80000010100 */
[----:B------:R-:W-:-:S07]  /*81c0*/  FFMA R27, R0, R3, R0 ;  /* 0x00000003001b7223 */ /* 0x000fce0000000000 */
.L_x_205:
[----:B------:R-:W-:Y:S05]  /*81d0*/  BSYNC B1 ;  /* 0x0000000000017941 */ /* 0x000fea0003800000 */
.L_x_203:
        /* <DEDUP_REMOVED lines=10> */
.L_x_207:
[----:B------:R-:W1:Y:S02]  /*8280*/  MUFU.RCP R3, R30 ;  /* 0x0000001e00037308 */ /* 0x000e640000001000 */
[----:B-1----:R-:W-:-:S04]  /*8290*/  FFMA R0, R30, R3, -1 ;  /* 0xbf8000001e007423 */ /* 0x002fc80000000003 */
[----:B------:R-:W-:-:S04]  /*82a0*/  FADD.FTZ R0, -R0, -RZ ;  /* 0x800000ff00007221 */ /* 0x000fc80000010100 */
[----:B------:R-:W-:-:S07]  /*82b0*/  FFMA R28, R3, R0, R3 ;  /* 0x00000000031c7223 */ /* 0x000fce0000000003 */
.L_x_208:
[----:B------:R-:W-:Y:S05]  /*82c0*/  BSYNC B1 ;  /* 0x0000000000017941 */ /* 0x000fea0003800000 */
.L_x_206:
        /* <DEDUP_REMOVED lines=10> */
.L_x_210:
[----:B------:R-:W1:Y:S02]  /*8370*/  MUFU.RCP R0, R31 ;  /* 0x0000001f00007308 */ /* 0x000e640000001000 */
[----:B-1----:R-:W-:-:S04]  /*8380*/  FFMA R3, R31, R0, -1 ;  /* 0xbf8000001f037423 */ /* 0x002fc80000000000 */
[----:B------:R-:W-:-:S04]  /*8390*/  FADD.FTZ R3, -R3, -RZ ;  /* 0x800000ff03037221 */ /* 0x000fc80000010100 */
[----:B------:R-:W-:-:S07]  /*83a0*/  FFMA R29, R0, R3, R0 ;  /* 0x00000003001d7223 */ /* 0x000fce0000000000 */
.L_x_211:
[----:B------:R-:W-:Y:S05]  /*83b0*/  BSYNC B1 ;  /* 0x0000000000017941 */ /* 0x000fea0003800000 */
.L_x_209:
        /* <DEDUP_REMOVED lines=10> */
.L_x_213:
[----:B------:R-:W1:Y:S02]  /*8460*/  MUFU.RCP R3, R32 ;  /* 0x0000002000037308 */ /* 0x000e640000001000 */
[----:B-1----:R-:W-:-:S04]  /*8470*/  FFMA R0, R32, R3, -1 ;  /* 0xbf80000020007423 */ /* 0x002fc80000000003 */
[----:B------:R-:W-:-:S04]  /*8480*/  FADD.FTZ R0, -R0, -RZ ;  /* 0x800000ff00007221 */ /* 0x000fc80000010100 */
[----:B------:R-:W-:-:S07]  /*8490*/  FFMA R30, R3, R0, R3 ;  /* 0x00000000031e7223 */ /* 0x000fce0000000003 */
.L_x_214:
[----:B------:R-:W-:Y:S05]  /*84a0*/  BSYNC B1 ;  /* 0x0000000000017941 */ /* 0x000fea0003800000 */
.L_x_212:
        /* <DEDUP_REMOVED lines=10> */
.L_x_216:
[----:B------:R-:W1:Y:S02]  /*8550*/  MUFU.RCP R0, R33 ;  /* 0x0000002100007308 */ /* 0x000e640000001000 */
[----:B-1----:R-:W-:-:S04]  /*8560*/  FFMA R3, R33, R0, -1 ;  /* 0xbf80000021037423 */ /* 0x002fc80000000000 */
[----:B------:R-:W-:-:S04]  /*8570*/  FADD.FTZ R3, -R3, -RZ ;  /* 0x800000ff03037221 */ /* 0x000fc80000010100 */
[----:B------:R-:W-:-:S07]  /*8580*/  FFMA R31, R0, R3, R0 ;  /* 0x00000003001f7223 */ /* 0x000fce0000000000 */
.L_x_217:
[----:B------:R-:W-:Y:S05]  /*8590*/  BSYNC B1 ;  /* 0x0000000000017941 */ /* 0x000fea0003800000 */
.L_x_215:
        /* <DEDUP_REMOVED lines=9> */
.L_x_219:
[----:B------:R-:W1:Y:S02]  /*8630*/  MUFU.RCP R3, R34 ;  /* 0x0000002200037308 */ /* 0x000e640000001000 */
[----:B-1----:R-:W-:-:S04]  /*8640*/  FFMA R0, R34, R3, -1 ;  /* 0xbf80000022007423 */ /* 0x002fc80000000003 */
[----:B------:R-:W-:-:S04]  /*8650*/  FADD.FTZ R0, -R0, -RZ ;  /* 0x800000ff00007221 */ /* 0x000fc80000010100 */
[----:B------:R-:W-:-:S07]  /*8660*/  FFMA R0, R3, R0, R3 ;  /* 0x0000000003007223 */ /* 0x000fce0000000003 */
.L_x_220:
[----:B------:R-:W-:Y:S05]  /*8670*/  BSYNC B1 ;  /* 0x0000000000017941 */ /* 0x000fea0003800000 */
.L_x_218:
        /* <DEDUP_REMOVED lines=23> */
[----:B------:R-:W-:Y:S02]  /*87f0*/  F2FP.BF16.F32.PACK_AB R11, R0, R31 ;  /* 0x0000001f000b723e */ /* 0x000fe400000010ff */
[----:B------:R-:W-:Y:S01]  /*8800*/  F2FP.BF16.F32.PACK_AB R9, R28, R27 ;  /* 0x0000001b1c09723e */ /* 0x000fe200000010ff */
[----:B------:R1:W-:Y:S01]  /*8810*/  STSM.16.M88.4 [R20+0x4200], R4 ;  /* 0x0042000414007844 */ /* 0x0003e20000000200 */
        /* <DEDUP_REMOVED lines=20> */
.L_x_222:
[----:B------:R-:W-:Y:S05]  /*8960*/  BSYNC B0 ;  /* 0x0000000000007941 */ /* 0x000fea0003800000 */
.L_x_221:
[----:B-1----:R-:W-:Y:S01]  /*8970*/  VIADD R6, R20, 0x4200 ;  /* 0x0000420014067836 */ /* 0x002fe20000000000 */
[----:B------:R-:W-:Y:S04]  /*8980*/  BAR.SYNC.DEFER_BLOCKING 0x1, 0x100 ;  /* 0x0044000000007b1d */ /* 0x000fe80000010000 */
[----:B------:R-:W-:Y:S02]  /*8990*/  LEA R6, R155, R6, 0x1 ;  /* 0x000000069b067211 */ /* 0x000fe400078e08ff */
[----:B------:R-:W-:Y:S04]  /*89a0*/  BSSY B0, `(.L_x_223) ;  /* 0x0000009000007945 */ /* 0x000fe80003800000 */
[----:B------:R-:W-:Y:S05]  /*89b0*/  @P0 BRA `(.L_x_224) ;  /* 0x00000000001c0947 */ /* 0x000fea0003800000 */
[----:B------:R-:W-:-:S13]  /*89c0*/  ISETP.NE.AND P2, PT, R158, 0x3, PT ;  /* 0x000000039e00780c */ /* 0x000fda0003f45270 */
[----:B------:R-:W-:Y:S05]  /*89d0*/  @!P2 BRA `(.L_x_225) ;  /* 0x000000000004a947 */ /* 0x000fea0003800000 */
[----:B------:R-:W-:Y:S01]  /*89e0*/  BPT.TRAP 0x1 ;  /* 0x000000040000795c */ /* 0x000fe20000300000 */
.L_x_225:
[----:B------:R-:W-:-:S04]  /*89f0*/  ULEA UR4, UR36, UR52, 0x3 ;  /* 0x0000003424047291 */ /* 0x000fc8000f8e183f */
[----:B------:R-:W-:-:S04]  /*8a00*/  UIADD3 UR4, UR4, 0x60, URZ ;  /* 0x0000006004047890 */ /* 0x000fc8000fffe03f */
[----:B------:R-:W-:-:S09]  /*8a10*/  UPRMT UR4, UR51, 0x654, UR4 ;  /* 0x0000065433047896 */ /* 0x000fd20008000004 */
[----:B------:R-:W-:Y:S03]  /*8a20*/  SYNCS.ARRIVE.TRANS64.RED.A1T0 RZ, [UR4], RZ ;  /* 0x000000ffffff79a7 */ /* 0x000fe60008100404 */
.L_x_224:
[----:B------:R-:W-:Y:S05]  /*8a30*/  BSYNC B0 ;  /* 0x0000000000007941 */ /* 0x000fea0003800000 */
.L_x_223:
[----:B------:R-:W-:Y:S01]  /*8a40*/  UIADD3 UR4, UR36, 0x1, URZ ;  /* 0x0000000124047890 */ /* 0x000fe2000fffe03f */
[----:B------:R-:W-:Y:S03]  /*8a50*/  BSSY B0, `(.L_x_226) ;  /* 0x0000038000007945 */ /* 0x000fe60003800000 */
[----:B------:R-:W-:-:S04]  /*8a60*/  UISETP.NE.AND UP0, UPT, UR4, 0x4, UPT ;  /* 0x000000040400788c */ /* 0x000fc8000bf05270 */
[----:B------:R-:W-:Y:S01]  /*8a70*/  USEL UR5, UR4, URZ, UP0 ;  /* 0x0000003f04057287 */ /* 0x000fe20008000000 */
[----:B------:R-:W-:Y:S11]  /*8a80*/  @P0 BRA `(.L_x_227) ;  /* 0x0000000000d00947 */ /* 0x000ff60003800000 */
[----:B------:R-:W-:-:S13]  /*8a90*/  ISETP.NE.AND P2, PT, R158, 0x3, PT ;  /* 0x000000039e00780c */ /* 0x000fda0003f45270 */
[----:B------:R-:W-:Y:S05]  /*8aa0*/  @!P2 BRA `(.L_x_228) ;  /* 0x000000000004a947 */ /* 0x000fea0003800000 */
[----:B------:R-:W-:Y:S01]  /*8ab0*/  BPT.TRAP 0x1 ;  /* 0x000000040000795c */ /* 0x000fe20000300000 */
.L_x_228:
[C---:B------:R-:W-:Y:S01]  /*8ac0*/  LEA R3, R12.reuse, UR52, 0x3 ;  /* 0x000000340c037c11 */ /* 0x040fe2000f8e18ff */
[----:B------:R-:W-:Y:S01]  /*8ad0*/  BSSY B1, `(.L_x_229) ;  /* 0x0000007000017945 */ /* 0x000fe20003800000 */
[----:B------:R-:W-:Y:S02]  /*8ae0*/  SHF.L.U32 R0, R25, 0x1f, RZ ;  /* 0x0000001f19007819 */ /* 0x000fe400000006ff */
[----:B------:R-:W-:Y:S02]  /*8af0*/  IADD3 R5, R12, 0x1, RZ ;  /* 0x000000010c057810 */ /* 0x000fe40007ffe0ff */
[----:B------:R-:W1:Y:S02]  /*8b00*/  SYNCS.PHASECHK.TRANS64.TRYWAIT P2, [R3+URZ+0x40], R0 ;  /* 0x00004000030075a7 */ /* 0x000e64000804017f */
[----:B------:R-:W-:-:S04]  /*8b10*/  ISETP.NE.AND P3, PT, R5, 0x4, PT ;  /* 0x000000040500780c */ /* 0x000fc80003f65270 */
[----:B------:R-:W-:Y:S01]  /*8b20*/  SEL R98, RZ, 0x1, P3 ;  /* 0x00000001ff627807 */ /* 0x000fe20001800000 */
[----:B-1----:R-:W-:Y:S08]  /*8b30*/  @!P2 BRA `(.L_x_230) ;  /* 0x000000d40020a947 */ /* 0x002ff00003800000 */
.L_x_623:
[----:B------:R-:W-:Y:S05]  /*8b40*/  BSYNC B1 ;  /* 0x0000000000017941 */ /* 0x000fea0003800000 */
.L_x_229:
[----:B------:R-:W-:Y:S05]  /*8b50*/  @P1 BRA `(.L_x_231) ;  /* 0x0000000000941947 */ /* 0x000fea0003800000 */
[----:B------:R-:W-:Y:S01]  /*8b60*/  LEA R36, R12, R97, 0xd ;  /* 0x000000610c247211 */ /* 0x000fe200078e68ff */
[----:B------:R-:W-:Y:S05]  /*8b70*/  WARPSYNC.ALL ;  /* 0x0000000000007948 */ /* 0x000fea0003800000 */
[----:B------:R-:W-:Y:S01]  /*8b80*/  LEA R9, R155, R36, 0x1 ;  /* 0x000000249b097211 */ /* 0x000fe200078e08ff */
[----:B------:R-:W1:Y:S05]  /*8b90*/  LDSM.16.M88.4 R12, [R36] ;  /* 0x00000000240c783b */ /* 0x000e6a0000000200 */
[----:B------:R-:W2:Y:S01]  /*8ba0*/  LDSM.16.M88.4 R8, [R9] ;  /* 0x000000000908783b */ /* 0x000ea20000000200 */
[----:B-1----:R-:W-:Y:S01]  /*8bb0*/  SHF.L.U32 R0, R12, 0x10, RZ ;  /* 0x000000100c007819 */ /* 0x002fe200000006ff */
[----:B------:R-:W-:Y:S01]  /*8bc0*/  IMAD.U32 R28, R14, 0x10000, RZ ;  /* 0x000100000e1c7824 */ /* 0x000fe200078e00ff */
[----:B------:R-:W-:-:S02]  /*8bd0*/  LOP3.LUT R12, R12, 0xffff0000, RZ, 0xc0, !PT ;  /* 0xffff00000c0c7812 */ /* 0x000fc400078ec0ff */
[----:B------:R-:W-:Y:S01]  /*8be0*/  SHF.L.U32 R4, R13, 0x10, RZ ;  /* 0x000000100d047819 */ /* 0x000fe200000006ff */
[----:B------:R-:W-:Y:S01]  /*8bf0*/  FMUL R23, R157, R28 ;  /* 0x0000001c9d177220 */ /* 0x000fe20000400000 */
[----:B--2---:R-:W-:Y:S02]  /*8c00*/  SHF.L.U32 R36, R8, 0x10, RZ ;  /* 0x0000001008247819 */ /* 0x004fe400000006ff */
[----:B------:R-:W-:Y:S02]  /*8c10*/  SHF.L.U32 R92, R10, 0x10, RZ ;  /* 0x000000100a5c7819 */ /* 0x000fe400000006ff */
        /* <DEDUP_REMOVED lines=25> */
.L_x_231:
[----:B------:R-:W-:Y:S02]  /*8db0*/  LOP3.LUT R25, R25, R98, RZ, 0x3c, !PT ;  /* 0x0000006219197212 */ /* 0x000fe400078e3cff */
[----:B------:R-:W-:-:S07]  /*8dc0*/  SEL R12, R5, RZ, P3 ;  /* 0x000000ff050c7207 */ /* 0x000fce0001800000 */
.L_x_227:
[----:B------:R-:W-:Y:S05]  /*8dd0*/  BSYNC B0 ;  /* 0x0000000000007941 */ /* 0x000fea0003800000 */
.L_x_226:
[----:B------:R-:W-:Y:S01]  /*8de0*/  MOV R102, 0x3bbb989d ;  /* 0x3bbb989d00667802 */ /* 0x000fe20000000f00 */
[C---:B------:R-:W-:Y:S01]  /*8df0*/  FFMA R41, R156.reuse, R41, R14 ;  /* 0x000000299c297223 */ /* 0x040fe2000000000e */
[C---:B------:R-:W-:Y:S01]  /*8e00*/  FFMA R42, R156.reuse, R42, R15 ;  /* 0x0000002a9c2a7223 */ /* 0x040fe2000000000f */
[----:B------:R-:W-:Y:S02]  /*8e10*/  IMAD.MOV.U32 R103, RZ, RZ, 0x437c0000 ;  /* 0x437c0000ff677424 */ /* 0x000fe400078e00ff */
[----:B------:R-:W-:Y:S01]  /*8e20*/  FFMA R44, R156, R44, R23 ;  /* 0x0000002c9c2c7223 */ /* 0x000fe20000000017 */
[-C--:B------:R-:W-:Y:S01]  /*8e30*/  FFMA.SAT R4, -R41, R102.reuse, 0.5 ;  /* 0x3f00000029047423 */ /* 0x080fe20000002166 */
[----:B------:R-:W-:Y:S01]  /*8e40*/  FFMA.SAT R5, -R42, R102, 0.5 ;  /* 0x3f0000002a057423 */ /* 0x000fe20000002166 */
[C---:B------:R-:W-:Y:S01]  /*8e50*/  FFMA R40, R156.reuse, R40, R13 ;  /* 0x000000289c287223 */ /* 0x040fe2000000000d */
[----:B------:R-:W-:Y:S01]  /*8e60*/  FFMA R43, R156, R43, R21 ;  /* 0x0000002b9c2b7223 */ /* 0x000fe20000000015 */
[-C--:B------:R-:W-:Y:S01]  /*8e70*/  FFMA.RM R4, R4, R103.reuse, 12582913 ;  /* 0x4b40000104047423 */ /* 0x080fe20000004067 */
[----:B------:R-:W-:Y:S01]  /*8e80*/  FFMA.RM R7, R5, R103, 12582913 ;  /* 0x4b40000105077423 */ /* 0x000fe20000004067 */
[-C--:B------:R-:W-:Y:S01]  /*8e90*/  FFMA.SAT R26, -R44, R102.reuse, 0.5 ;  /* 0x3f0000002c1a7423 */ /* 0x080fe20000002166 */
[-C--:B-1----:R-:W-:Y:S01]  /*8ea0*/  FFMA.SAT R0, -R40, R102.reuse, 0.5 ;  /* 0x3f00000028007423 */ /* 0x082fe20000002166 */
[----:B------:R-:W-:Y:S01]  /*8eb0*/  FADD R8, R4, -12583039 ;  /* 0xcb40007f04087421 */ /* 0x000fe20000000000 */
[----:B------:R-:W-:Y:S01]  /*8ec0*/  FFMA.SAT R9, -R43, R102, 0.5 ;  /* 0x3f0000002b097423 */ /* 0x000fe20000002166 */
[----:B------:R-:W-:Y:S01]  /*8ed0*/  FFMA R45, R156, R45, R159 ;  /* 0x0000002d9c2d7223 */ /* 0x000fe2000000009f */
[----:B------:R-:W-:Y:S01]  /*8ee0*/  FADD R5, R7, -12583039 ;  /* 0xcb40007f07057421 */ /* 0x000fe20000000000 */
[-C--:B------:R-:W-:Y:S01]  /*8ef0*/  FFMA.RM R27, R26, R103.reuse, 12582913 ;  /* 0x4b4000011a1b7423 */ /* 0x080fe20000004067 */
[----:B------:R-:W-:Y:S01]  /*8f00*/  FFMA R8, -R41, 1.4426950216293334961, -R8 ;  /* 0x3fb8aa3b29087823 */ /* 0x000fe20000000908 */
[----:B------:R-:W-:Y:S01]  /*8f10*/  FFMA R46, R156, R46, R89 ;  /* 0x0000002e9c2e7223 */ /* 0x000fe20000000059 */
[-C--:B------:R-:W-:Y:S01]  /*8f20*/  FFMA.RM R0, R0, R103.reuse, 12582913 ;  /* 0x4b40000100007423 */ /* 0x080fe20000004067 */
[----:B------:R-:W-:Y:S01]  /*8f30*/  FFMA.RM R11, R9, R103, 12582913 ;  /* 0x4b400001090b7423 */ /* 0x000fe20000004067 */
[-C--:B------:R-:W-:Y:S01]  /*8f40*/  FFMA.SAT R28, -R45, R102.reuse, 0.5 ;  /* 0x3f0000002d1c7423 */ /* 0x080fe20000002166 */
[----:B------:R-:W-:Y:S01]  /*8f50*/  FFMA R9, -R42, 1.4426950216293334961, -R5 ;  /* 0x3fb8aa3b2a097823 */ /* 0x000fe20000000905 */
[----:B------:R-:W-:Y:S01]  /*8f60*/  FADD R29, R27, -12583039 ;  /* 0xcb40007f1b1d7421 */ /* 0x000fe20000000000 */
[----:B------:R-:W-:Y:S01]  /*8f70*/  FFMA R47, R156, R47, R161 ;  /* 0x0000002f9c2f7223 */ /* 0x000fe200000000a1 */
[----:B------:R-:W-:Y:S01]  /*8f80*/  FFMA R8, -R41, 1.925963033500011079e-08, R8 ;  /* 0x32a5706029087823 */ /* 0x000fe20000000108 */
[----:B------:R-:W-:Y:S01]  /*8f90*/  FFMA.SAT R30, -R46, R102, 0.5 ;  /* 0x3f0000002e1e7423 */ /* 0x000fe20000002166 */
[----:B------:R-:W-:Y:S01]  /*8fa0*/  FFMA R48, R156, R48, R163 ;  /* 0x000000309c307223 */ /* 0x000fe200000000a3 */
[----:B------:R-:W-:Y:S01]  /*8fb0*/  FADD R3, R0, -12583039 ;  /* 0xcb40007f00037421 */ /* 0x000fe20000000000 */
[----:B------:R-:W-:Y:S01]  /*8fc0*/  FADD R10, R11, -12583039 ;  /* 0xcb40007f0b0a7421 */ /* 0x000fe20000000000 */
[-C--:B------:R-:W-:Y:S01]  /*8fd0*/  FFMA.RM R28, R28, R103.reuse, 12582913 ;  /* 0x4b4000011c1c7423 */ /* 0x080fe20000004067 */
[----:B------:R-:W-:Y:S01]  /*8fe0*/  FFMA R9, -R42, 1.925963033500011079e-08, R9 ;  /* 0x32a570602a097823 */ /* 0x000fe20000000109 */
[----:B------:R-:W-:Y:S01]  /*8ff0*/  FFMA R29, -R44, 1.4426950216293334961, -R29 ;  /* 0x3fb8aa3b2c1d7823 */ /* 0x000fe2000000091d */
[-C--:B------:R-:W-:Y:S01]  /*9000*/  FFMA.SAT R32, -R47, R102.reuse, 0.5 ;  /* 0x3f0000002f207423 */ /* 0x080fe20000002166 */
[----:B------:R1:W-:Y:S01]  /*9010*/  MUFU.EX2 R5, R8 ;  /* 0x0000000800057308 */ /* 0x0003e20000000800 */
[----:B------:R-:W-:Y:S01]  /*9020*/  FFMA.RM R31, R30, R103, 12582913 ;  /* 0x4b4000011e1f7423 */ /* 0x000fe20000004067 */
[----:B------:R-:W-:Y:S01]  /*9030*/  FFMA.SAT R35, -R48, R102, 0.5 ;  /* 0x3f00000030237423 */ /* 0x000fe20000002166 */
[----:B------:R-:W-:Y:S01]  /*9040*/  FFMA R3, -R40, 1.4426950216293334961, -R3 ;  /* 0x3fb8aa3b28037823 */ /* 0x000fe20000000903 */
[----:B------:R-:W-:Y:S01]  /*9050*/  FFMA R26, -R43, 1.4426950216293334961, -R10 ;  /* 0x3fb8aa3b2b1a7823 */ /* 0x000fe2000000090a */
[----:B------:R-:W-:Y:S01]  /*9060*/  FFMA R49, R156, R49, R165 ;  /* 0x000000319c317223 */ /* 0x000fe200000000a5 */
[----:B------:R-:W-:Y:S01]  /*9070*/  FFMA R29, -R44, 1.925963033500011079e-08, R29 ;  /* 0x32a570602c1d7823 */ /* 0x000fe2000000011d */
[-C--:B------:R-:W-:Y:S01]  /*9080*/  FFMA.RM R34, R32, R103.reuse, 12582913 ;  /* 0x4b40000120227423 */ /* 0x080fe20000004067 */
[----:B------:R2:W-:Y:S01]  /*9090*/  MUFU.EX2 R10, R9 ;  /* 0x00000009000a7308 */ /* 0x0005e20000000800 */
[----:B-1----:R-:W-:Y:S01]  /*90a0*/  FADD R8, R28, -12583039 ;  /* 0xcb40007f1c087421 */ /* 0x002fe20000000000 */
[----:B------:R-:W-:Y:S01]  /*90b0*/  FFMA.RM R35, R35, R103, 12582913 ;  /* 0x4b40000123237423 */ /* 0x000fe20000004067 */
[----:B------:R-:W-:Y:S01]  /*90c0*/  FFMA R3, -R40, 1.925963033500011079e-08, R3 ;  /* 0x32a5706028037823 */ /* 0x000fe20000000103 */
[----:B------:R-:W-:Y:S01]  /*90d0*/  FFMA R50, R156, R50, R91 ;  /* 0x000000329c327223 */ /* 0x000fe2000000005b */
[----:B------:R-:W-:Y:S01]  /*90e0*/  FFMA R30, -R45, 1.4426950216293334961, -R8 ;  /* 0x3fb8aa3b2d1e7823 */ /* 0x000fe20000000908 */
[----:B------:R-:W-:Y:S01]  /*90f0*/  FFMA.SAT R37, -R49, R102, 0.5 ;  /* 0x3f00000031257423 */ /* 0x000fe20000002166 */
[----:B------:R-:W-:Y:S01]  /*9100*/  FADD R32, R34, -12583039 ;  /* 0xcb40007f22207421 */ /* 0x000fe20000000000 */
[----:B------:R1:W-:Y:S01]  /*9110*/  MUFU.EX2 R8, R29 ;  /* 0x0000001d00087308 */ /* 0x0003e20000000800 */
[----:B--2---:R-:W-:Y:S01]  /*9120*/  FADD R9, R31, -12583039 ;  /* 0xcb40007f1f097421 */ /* 0x004fe20000000000 */
[C---:B------:R-:W-:Y:S01]  /*9130*/  FFMA R51, R156.reuse, R51, R167 ;  /* 0x000000339c337223 */ /* 0x040fe200000000a7 */
[----:B------:R-:W-:Y:S01]  /*9140*/  FFMA R30, -R45, 1.925963033500011079e-08, R30 ;  /* 0x32a570602d1e7823 */ /* 0x000fe2000000011e */
[----:B------:R-:W-:Y:S01]  /*9150*/  FFMA R52, R156, R52, R93 ;  /* 0x000000349c347223 */ /* 0x000fe2000000005d */
[----:B------:R-:W-:Y:S01]  /*9160*/  FFMA R33, -R46, 1.4426950216293334961, -R9 ;  /* 0x3fb8aa3b2e217823 */ /* 0x000fe20000000909 */
[-C--:B------:R-:W-:Y:S01]  /*9170*/  FFMA.SAT R39, -R50, R102.reuse, 0.5 ;  /* 0x3f00000032277423 */ /* 0x080fe20000002166 */
[-C--:B------:R-:W-:Y:S01]  /*9180*/  FFMA.RM R38, R37, R103.reuse, 12582913 ;  /* 0x4b40000125267423 */ /* 0x080fe20000004067 */
[----:B------:R-:W2:Y:S01]  /*9190*/  MUFU.EX2 R3, R3 ;  /* 0x0000000300037308 */ /* 0x000ea20000000800 */
[----:B-1----:R-:W-:Y:S01]  /*91a0*/  FADD R29, R35, -12583039 ;  /* 0xcb40007f231d7421 */ /* 0x002fe20000000000 */
[----:B------:R-:W-:Y:S01]  /*91b0*/  FFMA R26, -R43, 1.925963033500011079e-08, R26 ;  /* 0x32a570602b1a7823 */ /* 0x000fe2000000011a */
[----:B------:R-:W-:Y:S01]  /*91c0*/  FFMA R36, -R47, 1.4426950216293334961, -R32 ;  /* 0x3fb8aa3b2f247823 */ /* 0x000fe20000000920 */
[----:B------:R-:W-:Y:S01]  /*91d0*/  FFMA R33, -R46, 1.925963033500011079e-08, R33 ;  /* 0x32a570602e217823 */ /* 0x000fe20000000121 */
[----:B------:R-:W-:Y:S01]  /*91e0*/  FFMA R37, -R48, 1.4426950216293334961, -R29 ;  /* 0x3fb8aa3b30257823 */ /* 0x000fe2000000091d */
[-C--:B------:R-:W-:Y:S01]  /*91f0*/  FFMA.SAT R92, -R51, R102.reuse, 0.5 ;  /* 0x3f000000335c7423 */ /* 0x080fe20000002166 */
[-C--:B------:R-:W-:Y:S01]  /*9200*/  FFMA.RM R39, R39, R103.reuse, 12582913 ;  /* 0x4b40000127277423 */ /* 0x080fe20000004067 */
[----:B------:R1:W3:Y:S01]  /*9210*/  MUFU.EX2 R9, R30 ;  /* 0x0000001e00097308 */ /* 0x0002e20000000800 */
[----:B------:R-:W-:Y:S01]  /*9220*/  FFMA.SAT R94, -R52, R102, 0.5 ;  /* 0x3f000000345e7423 */ /* 0x000fe20000002166 */
[----:B------:R-:W-:Y:S01]  /*9230*/  FFMA R36, -R47, 1.925963033500011079e-08, R36 ;  /* 0x32a570602f247823 */ /* 0x000fe20000000124 */
[----:B------:R-:W-:Y:S01]  /*9240*/  FFMA R37, -R48, 1.925963033500011079e-08, R37 ;  /* 0x32a5706030257823 */ /* 0x000fe20000000125 */
[-C--:B------:R-:W-:Y:S01]  /*9250*/  FFMA.RM R92, R92, R103.reuse, 12582913 ;  /* 0x4b4000015c5c7423 */ /* 0x080fe20000004067 */
[----:B------:R-:W-:Y:S01]  /*9260*/  FFMA.RM R96, R94, R103, 12582913 ;  /* 0x4b4000015e607423 */ /* 0x000fe20000004067 */
[C---:B------:R-:W-:Y:S01]  /*9270*/  FFMA R53, R156.reuse, R53, R169 ;  /* 0x000000359c357223 */ /* 0x040fe200000000a9 */
[----:B------:R-:W-:Y:S01]  /*9280*/  FFMA R54, R156, R54, R95 ;  /* 0x000000369c367223 */ /* 0x000fe2000000005f */
[----:B------:R4:W5:Y:S01]  /*9290*/  MUFU.EX2 R32, R33 ;  /* 0x0000002100207308 */ /* 0x0009620000000800 */
[----:B-1----:R-:W-:Y:S01]  /*92a0*/  FADD R30, R38, -12583039 ;  /* 0xcb40007f261e7421 */ /* 0x002fe20000000000 */
[----:B------:R-:W-:Y:S01]  /*92b0*/  FFMA R55, R156, R55, R171 ;  /* 0x000000379c377223 */ /* 0x000fe200000000ab */
[-C--:B------:R-:W-:Y:S01]  /*92c0*/  FFMA.SAT R98, -R53, R102.reuse, 0.5 ;  /* 0x3f00000035627423 */ /* 0x080fe20000002166 */
[-C--:B------:R-:W-:Y:S01]  /*92d0*/  FFMA.SAT R100, -R54, R102.reuse, 0.5 ;  /* 0x3f00000036647423 */ /* 0x080fe20000002166 */
[----:B------:R-:W-:Y:S01]  /*92e0*/  FFMA R90, -R49, 1.4426950216293334961, -R30 ;  /* 0x3fb8aa3b315a7823 */ /* 0x000fe2000000091e */
[----:B------:R-:W-:Y:S01]  /*92f0*/  FFMA.SAT R102, -R55, R102, 0.5 ;  /* 0x3f00000037667423 */ /* 0x000fe20000002166 */
[----:B------:R-:W-:Y:S01]  /*9300*/  SHF.L.U32 R0, R0, 0x17, RZ ;  /* 0x0000001700007819 */ /* 0x000fe200000006ff */
[----:B------:R-:W1:Y:S01]  /*9310*/  MUFU.EX2 R26, R26 ;  /* 0x0000001a001a7308 */ /* 0x000e620000000800 */
[----:B----4-:R-:W-:Y:S01]  /*9320*/  FADD R33, R39, -12583039 ;  /* 0xcb40007f27217421 */ /* 0x010fe20000000000 */
[----:B------:R-:W-:Y:S01]  /*9330*/  SHF.L.U32 R4, R4, 0x17, RZ ;  /* 0x0000001704047819 */ /* 0x000fe200000006ff */
[----:B------:R-:W-:Y:S01]  /*9340*/  FFMA R90, -R49, 1.925963033500011079e-08, R90 ;  /* 0x32a57060315a7823 */ /* 0x000fe2000000015a */
[-C--:B------:R-:W-:Y:S01]  /*9350*/  FFMA.RM R98, R98, R103.reuse, 12582913 ;  /* 0x4b40000162627423 */ /* 0x080fe20000004067 */
[----:B------:R-:W-:Y:S01]  /*9360*/  FFMA R99, -R50, 1.4426950216293334961, -R33 ;  /* 0x3fb8aa3b32637823 */ /* 0x000fe20000000921 */
[-C--:B------:R-:W-:Y:S01]  /*9370*/  FFMA.RM R100, R100, R103.reuse, 12582913 ;  /* 0x4b40000164647423 */ /* 0x080fe20000004067 */
[----:B------:R-:W-:Y:S01]  /*9380*/  FFMA.RM R102, R102, R103, 12582913 ;  /* 0x4b40000166667423 */ /* 0x000fe20000004067 */
[----:B------:R4:W-:Y:S01]  /*9390*/  MUFU.EX2 R29, R36 ;  /* 0x00000024001d7308 */ /* 0x0009e20000000800 */
[----:B------:R-:W-:Y:S01]  /*93a0*/  FFMA R99, -R50, 1.925963033500011079e-08, R99 ;  /* 0x32a5706032637823 */ /* 0x000fe20000000163 */
[----:B--2---:R-:W-:Y:S01]  /*93b0*/  FFMA R104, R0, R3, 1 ;  /* 0x3f80000000687423 */ /* 0x004fe20000000003 */
[----:B------:R-:W-:Y:S01]  /*93c0*/  SHF.L.U32 R7, R7, 0x17, RZ ;  /* 0x0000001707077819 */ /* 0x000fe200000006ff */
[----:B------:R-:W-:Y:S01]  /*93d0*/  FADD R3, R100, -12583039 ;  /* 0xcb40007f64037421 */ /* 0x000fe20000000000 */
[----:B------:R-:W-:Y:S01]  /*93e0*/  SHF.L.U32 R11, R11, 0x17, RZ ;  /* 0x000000170b0b7819 */ /* 0x000fe200000006ff */
[----:B------:R-:W-:Y:S01]  /*93f0*/  IMAD.SHL.U32 R31, R31, 0x800000, RZ ;  /* 0x008000001f1f7824 */ /* 0x000fe200078e00ff */
[----:B------:R-:W-:Y:S01]  /*9400*/  SHF.L.U32 R28, R28, 0x17, RZ ;  /* 0x000000171c1c7819 */ /* 0x000fe200000006ff */
[----:B------:R2:W-:Y:S01]  /*9410*/  MUFU.EX2 R30, R37 ;  /* 0x00000025001e7308 */ /* 0x0005e20000000800 */
[----:B----4-:R-:W-:Y:S01]  /*9420*/  FADD R36, R92, -12583039 ;  /* 0xcb40007f5c247421 */ /* 0x010fe20000000000 */
[----:B------:R-:W-:Y:S03]  /*9430*/  BSSY B1, `(.L_x_232) ;  /* 0x000003b000017945 */ /* 0x000fe60003800000 */
[----:B------:R-:W-:-:S03]  /*9440*/  FFMA R94, -R51, 1.4426950216293334961, -R36 ;  /* 0x3fb8aa3b335e7823 */ /* 0x000fc60000000924 */
[----:B------:R4:W1:Y:S01]  /*9450*/  MUFU.EX2 R36, R99 ;  /* 0x0000006300247308 */ /* 0x0008620000000800 */
[----:B--2---:R-:W-:Y:S01]  /*9460*/  FADD R37, R96, -12583039 ;  /* 0xcb40007f60257421 */ /* 0x004fe20000000000 */
[----:B------:R-:W-:-:S03]  /*9470*/  FFMA R94, -R51, 1.925963033500011079e-08, R94 ;  /* 0x32a57060335e7823 */ /* 0x000fc6000000015e */
[----:B------:R-:W-:-:S03]  /*9480*/  FFMA R37, -R52, 1.4426950216293334961, -R37 ;  /* 0x3fb8aa3b34257823 */ /* 0x000fc60000000925 */
[----:B------:R2:W1:Y:S01]  /*9490*/  MUFU.EX2 R33, R90 ;  /* 0x0000005a00217308 */ /* 0x0004620000000800 */
[----:B------:R-:W-:Y:S01]  /*94a0*/  FFMA R0, -R52, 1.925963033500011079e-08, R37 ;  /* 0x32a5706034007823 */ /* 0x000fe20000000125 */
[----:B----4-:R-:W-:Y:S01]  /*94b0*/  FFMA R99, R4, R5, 1 ;  /* 0x3f80000004637423 */ /* 0x010fe20000000005 */
[----:B------:R-:W-:Y:S01]  /*94c0*/  SHF.L.U32 R37, R27, 0x17, RZ ;  /* 0x000000171b257819 */ /* 0x000fe200000006ff */
[----:B------:R-:W-:Y:S01]  /*94d0*/  FADD R4, R102, -12583039 ;  /* 0xcb40007f66047421 */ /* 0x000fe20000000000 */
[----:B------:R-:W-:Y:S01]  /*94e0*/  FFMA R5, -R54, 1.4426950216293334961, -R3 ;  /* 0x3fb8aa3b36057823 */ /* 0x000fe20000000903 */
[----:B------:R-:W-:Y:S02]  /*94f0*/  SHF.L.U32 R27, R39, 0x17, RZ ;  /* 0x00000017271b7819 */ /* 0x000fe400000006ff */
[----:B------:R4:W1:Y:S01]  /*9500*/  MUFU.EX2 R101, R94 ;  /* 0x0000005e00657308 */ /* 0x0008620000000800 */
[----:B--2---:R-:W-:Y:S01]  /*9510*/  FADD R90, R98, -12583039 ;  /* 0xcb40007f625a7421 */ /* 0x004fe20000000000 */
[----:B------:R-:W-:Y:S01]  /*9520*/  FFMA R37, R37, R8, 1 ;  /* 0x3f80000025257423 */ /* 0x000fe20000000008 */
[----:B---3--:R-:W-:Y:S01]  /*9530*/  FFMA R8, R28, R9, 1 ;  /* 0x3f8000001c087423 */ /* 0x008fe20000000009 */
[----:B------:R-:W-:Y:S01]  /*9540*/  IADD3 R28, R104, 0x1800000, RZ ;  /* 0x01800000681c7810 */ /* 0x000fe20007ffe0ff */
[----:B------:R-:W-:Y:S01]  /*9550*/  FFMA R90, -R53, 1.4426950216293334961, -R90 ;  /* 0x3fb8aa3b355a7823 */ /* 0x000fe2000000095a */
[----:B-----5:R-:W-:Y:S01]  /*9560*/  FFMA R9, R31, R32, 1 ;  /* 0x3f8000001f097423 */ /* 0x020fe20000000020 */
[----:B------:R-:W-:Y:S01]  /*9570*/  FFMA R5, -R54, 1.925963033500011079e-08, R5 ;  /* 0x32a5706036057823 */ /* 0x000fe20000000105 */
[----:B------:R-:W-:Y:S01]  /*9580*/  LOP3.LUT R28, R28, 0x7f800000, RZ, 0xc0, !PT ;  /* 0x7f8000001c1c7812 */ /* 0x000fe200078ec0ff */
[----:B----4-:R-:W-:Y:S01]  /*9590*/  FFMA R94, R7, R10, 1 ;  /* 0x3f800000075e7423 */ /* 0x010fe2000000000a */
[----:B-1----:R-:W-:Y:S01]  /*95a0*/  FFMA R7, R11, R26, 1 ;  /* 0x3f8000000b077423 */ /* 0x002fe2000000001a */
[----:B------:R-:W-:Y:S01]  /*95b0*/  FFMA R26, -R55, 1.4426950216293334961, -R4 ;  /* 0x3fb8aa3b371a7823 */ /* 0x000fe20000000904 */
[----:B------:R-:W-:Y:S01]  /*95c0*/  FFMA R90, -R53, 1.925963033500011079e-08, R90 ;  /* 0x32a57060355a7823 */ /* 0x000fe2000000015a */
[----:B------:R-:W-:Y:S01]  /*95d0*/  SHF.L.U32 R11, R35, 0x17, RZ ;  /* 0x00000017230b7819 */ /* 0x000fe200000006ff */
[----:B------:R-:W1:Y:S01]  /*95e0*/  MUFU.EX2 R0, R0 ;  /* 0x0000000000007308 */ /* 0x000e620000000800 */
[----:B------:R-:W-:Y:S01]  /*95f0*/  FFMA R31, -R55, 1.925963033500011079e-08, R26 ;  /* 0x32a57060371f7823 */ /* 0x000fe2000000011a */
[----:B------:R-:W-:Y:S01]  /*9600*/  ISETP.GT.U32.AND P2, PT, R28, 0x1ffffff, PT ;  /* 0x01ffffff1c00780c */ /* 0x000fe20003f44070 */
[----:B------:R-:W-:Y:S01]  /*9610*/  FFMA R27, R27, R36, 1 ;  /* 0x3f8000001b1b7423 */ /* 0x000fe20000000024 */
[----:B------:R-:W-:Y:S01]  /*9620*/  SHF.L.U32 R10, R34, 0x17, RZ ;  /* 0x00000017220a7819 */ /* 0x000fe200000006ff */
[----:B------:R-:W-:Y:S01]  /*9630*/  FFMA R11, R11, R30, 1 ;  /* 0x3f8000000b0b7423 */ /* 0x000fe2000000001e */
[----:B------:R-:W-:-:S02]  /*9640*/  SHF.L.U32 R26, R38, 0x17, RZ ;  /* 0x00000017261a7819 */ /* 0x000fc400000006ff */
[----:B------:R-:W2:Y:S01]  /*9650*/  MUFU.EX2 R3, R90 ;  /* 0x0000005a00037308 */ /* 0x000ea20000000800 */
[----:B------:R-:W-:Y:S01]  /*9660*/  FFMA R10, R10, R29, 1 ;  /* 0x3f8000000a0a7423 */ /* 0x000fe2000000001d */
[----:B------:R-:W-:Y:S01]  /*9670*/  SHF.L.U32 R28, R92, 0x17, RZ ;  /* 0x000000175c1c7819 */ /* 0x000fe200000006ff */
[----:B------:R-:W-:Y:S01]  /*9680*/  IMAD.SHL.U32 R29, R96, 0x800000, RZ ;  /* 0x00800000601d7824 */ /* 0x000fe200078e00ff */
[----:B------:R-:W-:Y:S01]  /*9690*/  SHF.L.U32 R30, R98, 0x17, RZ ;  /* 0x00000017621e7819 */ /* 0x000fe200000006ff */
[----:B------:R-:W-:Y:S01]  /*96a0*/  FFMA R26, R26, R33, 1 ;  /* 0x3f8000001a1a7423 */ /* 0x000fe20000000021 */
[----:B------:R-:W-:Y:S01]  /*96b0*/  SHF.L.U32 R32, R102, 0x17, RZ ;  /* 0x0000001766207819 */ /* 0x000fe200000006ff */
[----:B------:R-:W-:Y:S01]  /*96c0*/  FFMA R28, R28, R101, 1 ;  /* 0x3f8000001c1c7423 */ /* 0x000fe20000000065 */
[----:B------:R-:W3:Y:S01]  /*96d0*/  MUFU.EX2 R4, R5 ;  /* 0x0000000500047308 */ /* 0x000ee20000000800 */
[----:B-1----:R-:W-:-:S07]  /*96e0*/  FFMA R29, R29, R0, 1 ;  /* 0x3f8000001d1d7423 */ /* 0x002fce0000000000 */
[----:B------:R1:W4:Y:S01]  /*96f0*/  MUFU.EX2 R35, R31 ;  /* 0x0000001f00237308 */ /* 0x0003220000000800 */
[----:B--2---:R-:W-:Y:S01]  /*9700*/  FFMA R30, R30, R3, 1 ;  /* 0x3f8000001e1e7423 */ /* 0x004fe20000000003 */
[----:B-1----:R-:W-:-:S05]  /*9710*/  SHF.L.U32 R31, R100, 0x17, RZ ;  /* 0x00000017641f7819 */ /* 0x002fca00000006ff */
[----:B---3--:R-:W-:Y:S01]  /*9720*/  FFMA R31, R31, R4, 1 ;  /* 0x3f8000001f1f7423 */ /* 0x008fe20000000004 */
[----:B----4-:R-:W-:Y:S01]  /*9730*/  FFMA R32, R32, R35, 1 ;  /* 0x3f80000020207423 */ /* 0x010fe20000000023 */
[----:B------:R-:W-:Y:S06]  /*9740*/  @P2 BRA `(.L_x_233) ;  /* 0x0000000000142947 */ /* 0x000fec0003800000 */
[----:B------:R-:W-:Y:S02]  /*9750*/  MOV R0, R104 ;  /* 0x0000006800007202 */ /* 0x000fe40000000f00 */
[----:B------:R-:W-:-:S07]  /*9760*/  MOV R4, 0x9780 ;  /* 0x0000978000047802 */ /* 0x000fce0000000f00 */
[----:B------:R-:W-:Y:S05]  /*9770*/  CALL.REL.NOINC `($__internal_0_$__cuda_sm20_rcp_rn_f32_slowpath) ;  /* 0x000000d000187944 */ /* 0x000fea0003c00000 */
[----:B------:R-:W-:Y:S01]  /*9780*/  MOV R33, R0 ;  /* 0x0000000000217202 */ /* 0x000fe20000000f00 */
[----:B------:R-:W-:Y:S06]  /*9790*/  BRA `(.L_x_234) ;  /* 0x0000000000107947 */ /* 0x000fec0003800000 */
.L_x_233:
[----:B------:R-:W1:Y:S02]  /*97a0*/  MUFU.RCP R33, R104 ;  /* 0x0000006800217308 */ /* 0x000e640000001000 */
[----:B-1----:R-:W-:-:S04]  /*97b0*/  FFMA R0, R104, R33, -1 ;  /* 0xbf80000068007423 */ /* 0x002fc80000000021 */
[----:B------:R-:W-:-:S04]  /*97c0*/  FADD.FTZ R0, -R0, -RZ ;  /* 0x800000ff00007221 */ /* 0x000fc80000010100 */
[----:B------:R-:W-:-:S07]  /*97d0*/  FFMA R33, R33, R0, R33 ;  /* 0x0000000021217223 */ /* 0x000fce0000000021 */
.L_x_234:
[----:B------:R-:W-:Y:S05]  /*97e0*/  BSYNC B1 ;  /* 0x0000000000017941 */ /* 0x000fea0003800000 */
.L_x_232:
        /* <DEDUP_REMOVED lines=10> */
.L_x_236:
[----:B------:R-:W1:Y:S02]  /*9890*/  MUFU.RCP R34, R99 ;  /* 0x0000006300227308 */ /* 0x000e640000001000 */
[----:B-1----:R-:W-:-:S04]  /*98a0*/  FFMA R0, R99, R34, -1 ;  /* 0xbf80000063007423 */ /* 0x002fc80000000022 */
[----:B------:R-:W-:-:S04]  /*98b0*/  FADD.FTZ R3, -R0, -RZ ;  /* 0x800000ff00037221 */ /* 0x000fc80000010100 */
[----:B------:R-:W-:-:S07]  /*98c0*/  FFMA R34, R34, R3, R34 ;  /* 0x0000000322227223 */ /* 0x000fce0000000022 */
.L_x_237:
[----:B------:R-:W-:Y:S05]  /*98d0*/  BSYNC B1 ;  /* 0x0000000000017941 */ /* 0x000fea0003800000 */
.L_x_235:
        /* <DEDUP_REMOVED lines=10> */
.L_x_239:
[----:B------:R-:W1:Y:S02]  /*9980*/  MUFU.RCP R35, R94 ;  /* 0x0000005e00237308 */ /* 0x000e640000001000 */
[----:B-1----:R-:W-:-:S04]  /*9990*/  FFMA R0, R94, R35, -1 ;  /* 0xbf8000005e007423 */ /* 0x002fc80000000023 */
[----:B------:R-:W-:-:S04]  /*99a0*/  FADD.FTZ R0, -R0, -RZ ;  /* 0x800000ff00007221 */ /* 0x000fc80000010100 */
[----:B------:R-:W-:-:S07]  /*99b0*/  FFMA R35, R35, R0, R35 ;  /* 0x0000000023237223 */ /* 0x000fce0000000023 */
.L_x_240:
[----:B------:R-:W-:Y:S05]  /*99c0*/  BSYNC B1 ;  /* 0x0000000000017941 */ /* 0x000fea0003800000 */
.L_x_238:
        /* <DEDUP_REMOVED lines=10> */
.L_x_242:
[----:B------:R-:W1:Y:S02]  /*9a70*/  MUFU.RCP R36, R7 ;  /* 0x0000000700247308 */ /* 0x000e640000001000 */
[----:B-1----:R-:W-:-:S04]  /*9a80*/  FFMA R0, R7, R36, -1 ;  /* 0xbf80000007007423 */ /* 0x002fc80000000024 */
[----:B------:R-:W-:-:S04]  /*9a90*/  FADD.FTZ R3, -R0, -RZ ;  /* 0x800000ff00037221 */ /* 0x000fc80000010100 */
[----:B------:R-:W-:-:S07]  /*9aa0*/  FFMA R36, R36, R3, R36 ;  /* 0x0000000324247223 */ /* 0x000fce0000000024 */
.L_x_243:
[----:B------:R-:W-:Y:S05]  /*9ab0*/  BSYNC B1 ;  /* 0x0000000000017941 */ /* 0x000fea0003800000 */
.L_x_241:
        /* <DEDUP_REMOVED lines=10> */
.L_x_245:
[----:B------:R-:W1:Y:S02]  /*9b60*/  MUFU.RCP R0, R37 ;  /* 0x0000002500007308 */ /* 0x000e640000001000 */
[----:B-1----:R-:W-:-:S04]  /*9b70*/  FFMA R3, R37, R0, -1 ;  /* 0xbf80000025037423 */ /* 0x002fc80000000000 */
[----:B------:R-:W-:-:S04]  /*9b80*/  FADD.FTZ R3, -R3, -RZ ;  /* 0x800000ff03037221 */ /* 0x000fc80000010100 */
[----:B------:R-:W-:-:S07]  /*9b90*/  FFMA R7, R0, R3, R0 ;  /* 0x0000000300077223 */ /* 0x000fce0000000000 */
.L_x_246:
[----:B------:R-:W-:Y:S05]  /*9ba0*/  BSYNC B1 ;  /* 0x0000000000017941 */ /* 0x000fea0003800000 */
.L_x_244:
        /* <DEDUP_REMOVED lines=10> */
.L_x_248:
[----:B------:R-:W1:Y:S02]  /*9c50*/  MUFU.RCP R3, R8 ;  /* 0x0000000800037308 */ /* 0x000e640000001000 */
[----:B-1----:R-:W-:-:S04]  /*9c60*/  FFMA R0, R8, R3, -1 ;  /* 0xbf80000008007423 */ /* 0x002fc80000000003 */
[----:B------:R-:W-:-:S04]  /*9c70*/  FADD.FTZ R0, -R0, -RZ ;  /* 0x800000ff00007221 */ /* 0x000fc80000010100 */
[----:B------:R-:W-:-:S07]  /*9c80*/  FFMA R38, R3, R0, R3 ;  /* 0x0000000003267223 */ /* 0x000fce0000000003 */
.L_x_249:
[----:B------:R-:W-:Y:S05]  /*9c90*/  BSYNC B1 ;  /* 0x0000000000017941 */ /* 0x000fea0003800000 */
.L_x_247:
        /* <DEDUP_REMOVED lines=10> */
.L_x_251:
[----:B------:R-:W1:Y:S02]  /*9d40*/  MUFU.RCP R0, R9 ;  /* 0x0000000900007308 */ /* 0x000e640000001000 */
[----:B-1----:R-:W-:-:S04]  /*9d50*/  FFMA R3, R9, R0, -1 ;  /* 0xbf80000009037423 */ /* 0x002fc80000000000 */
[----:B------:R-:W-:-:S04]  /*9d60*/  FADD.FTZ R3, -R3, -RZ ;  /* 0x800000ff03037221 */ /* 0x000fc80000010100 */
[----:B------:R-:W-:-:S07]  /*9d70*/  FFMA R37, R0, R3, R0 ;  /* 0x0000000300257223 */ /* 0x000fce0000000000 */
.L_x_252:
[----:B------:R-:W-:Y:S05]  /*9d80*/  BSYNC B1 ;  /* 0x0000000000017941 */ /* 0x000fea0003800000 */
.L_x_250:
        /* <DEDUP_REMOVED lines=10> */
.L_x_254:
[----:B------:R-:W1:Y:S02]  /*9e30*/  MUFU.RCP R3, R10 ;  /* 0x0000000a00037308 */ /* 0x000e640000001000 */
[----:B-1----:R-:W-:-:S04]  /*9e40*/  FFMA R0, R10, R3, -1 ;  /* 0xbf8000000a007423 */ /* 0x002fc80000000003 */
[----:B------:R-:W-:-:S04]  /*9e50*/  FADD.FTZ R0, -R0, -RZ ;  /* 0x800000ff00007221 */ /* 0x000fc80000010100 */
[----:B------:R-:W-:-:S07]  /*9e60*/  FFMA R8, R3, R0, R3 ;  /* 0x0000000003087223 */ /* 0x000fce0000000003 */
.L_x_255:
[----:B------:R-:W-:Y:S05]  /*9e70*/  BSYNC B1 ;  /* 0x0000000000017941 */ /* 0x000fea0003800000 */
.L_x_253:
        /* <DEDUP_REMOVED lines=10> */
.L_x_257:
[----:B------:R-:W1:Y:S02]  /*9f20*/  MUFU.RCP R0, R11 ;  /* 0x0000000b00007308 */ /* 0x000e640000001000 */
[----:B-1----:R-:W-:-:S04]  /*9f30*/  FFMA R3, R11, R0, -1 ;  /* 0xbf8000000b037423 */ /* 0x002fc80000000000 */
[----:B------:R-:W-:-:S04]  /*9f40*/  FADD.FTZ R3, -R3, -RZ ;  /* 0x800000ff03037221 */ /* 0x000fc80000010100 */
[----:B------:R-:W-:-:S07]  /*9f50*/  FFMA R9, R0, R3, R0 ;  /* 0x0000000300097223 */ /* 0x000fce0000000000 */
.L_x_258:
[----:B------:R-:W-:Y:S05]  /*9f60*/  BSYNC B1 ;  /* 0x0000000000017941 */ /* 0x000fea0003800000 */
.L_x_256:
        /* <DEDUP_REMOVED lines=10> */
.L_x_260:
[----:B------:R-:W1:Y:S02]  /*a010*/  MUFU.RCP R3, R26 ;  /* 0x0000001a00037308 */ /* 0x000e640000001000 */
[----:B-1----:R-:W-:-:S04]  /*a020*/  FFMA R0, R26, R3, -1 ;  /* 0xbf8000001a007423 */ /* 0x002fc80000000003 */
[----:B------:R-:W-:-:S04]  /*a030*/  FADD.FTZ R0, -R0, -RZ ;  /* 0x800000ff00007221 */ /* 0x000fc80000010100 */
[----:B------:R-:W-:-:S07]  /*a040*/  FFMA R10, R3, R0, R3 ;  /* 0x00000000030a7223 */ /* 0x000fce0000000003 */
.L_x_261:
[----:B------:R-:W-:Y:S05]  /*a050*/  BSYNC B1 ;  /* 0x0000000000017941 */ /* 0x000fea0003800000 */
.L_x_259:
        /* <DEDUP_REMOVED lines=10> */
.L_x_263:
[----:B------:R-:W1:Y:S02]  /*a100*/  MUFU.RCP R0, R27 ;  /* 0x0000001b00007308 */ /* 0x000e640000001000 */
[----:B-1----:R-:W-:-:S04]  /*a110*/  FFMA R3, R27, R0, -1 ;  /* 0xbf8000001b037423 */ /* 0x002fc80000000000 */
[----:B------:R-:W-:-:S04]  /*a120*/  FADD.FTZ R3, -R3, -RZ ;  /* 0x800000ff03037221 */ /* 0x000fc80000010100 */
[----:B------:R-:W-:-:S07]  /*a130*/  FFMA R11, R0, R3, R0 ;  /* 0x00000003000b7223 */ /* 0x000fce0000000000 */
.L_x_264:
[----:B------:R-:W-:Y:S05]  /*a140*/  BSYNC B1 ;  /* 0x0000000000017941 */ /* 0x000fea0003800000 */
.L_x_262:
        /* <DEDUP_REMOVED lines=10> */
.L_x_266:
[----:B------:R-:W1:Y:S02]  /*a1f0*/  MUFU.RCP R3, R28 ;  /* 0x0000001c00037308 */ /* 0x000e640000001000 */
[----:B-1----:R-:W-:-:S04]  /*a200*/  FFMA R0, R28, R3, -1 ;  /* 0xbf8000001c007423 */ /* 0x002fc80000000003 */
[----:B------:R-:W-:-:S04]  /*a210*/  FADD.FTZ R0, -R0, -RZ ;  /* 0x800000ff00007221 */ /* 0x000fc80000010100 */
[----:B------:R-:W-:-:S07]  /*a220*/  FFMA R26, R3, R0, R3 ;  /* 0x00000000031a7223 */ /* 0x000fce0000000003 */
.L_x_267:
[----:B------:R-:W-:Y:S05]  /*a230*/  BSYNC B1 ;  /* 0x0000000000017941 */ /* 0x000fea0003800000 */
.L_x_265:
        /* <DEDUP_REMOVED lines=10> */
.L_x_269:
[----:B------:R-:W1:Y:S02]  /*a2e0*/  MUFU.RCP R0, R29 ;  /* 0x0000001d00007308 */ /* 0x000e640000001000 */
[----:B-1----:R-:W-:-:S04]  /*a2f0*/  FFMA R3, R29, R0, -1 ;  /* 0xbf8000001d037423 */ /* 0x002fc80000000000 */
[----:B------:R-:W-:-:S04]  /*a300*/  FADD.FTZ R3, -R3, -RZ ;  /* 0x800000ff03037221 */ /* 0x000fc80000010100 */
[----:B------:R-:W-:-:S07]  /*a310*/  FFMA R27, R0, R3, R0 ;  /* 0x00000003001b7223 */ /* 0x000fce0000000000 */
.L_x_270:
[----:B------:R-:W-:Y:S05]  /*a320*/  BSYNC B1 ;  /* 0x0000000000017941 */ /* 0x000fea0003800000 */
.L_x_268:
        /* <DEDUP_REMOVED lines=10> */
.L_x_272:
[----:B------:R-:W1:Y:S02]  /*a3d0*/  MUFU.RCP R3, R30 ;  /* 0x0000001e00037308 */ /* 0x000e640000001000 */
[----:B-1----:R-:W-:-:S04]  /*a3e0*/  FFMA R0, R30, R3, -1 ;  /* 0xbf8000001e007423 */ /* 0x002fc80000000003 */
[----:B------:R-:W-:-:S04]  /*a3f0*/  FADD.FTZ R0, -R0, -RZ ;  /* 0x800000ff00007221 */ /* 0x000fc80000010100 */
[----:B------:R-:W-:-:S07]  /*a400*/  FFMA R28, R3, R0, R3 ;  /* 0x00000000031c7223 */ /* 0x000fce0000000003 */
.L_x_273:
[----:B------:R-:W-:Y:S05]  /*a410*/  BSYNC B1 ;  /* 0x0000000000017941 */ /* 0x000fea0003800000 */
.L_x_271:
        /* <DEDUP_REMOVED lines=10> */
.L_x_275:
[----:B------:R-:W1:Y:S02]  /*a4c0*/  MUFU.RCP R0, R31 ;  /* 0x0000001f00007308 */ /* 0x000e640000001000 */
[----:B-1----:R-:W-:-:S04]  /*a4d0*/  FFMA R3, R31, R0, -1 ;  /* 0xbf8000001f037423 */ /* 0x002fc80000000000 */
[----:B------:R-:W-:-:S04]  /*a4e0*/  FADD.FTZ R3, -R3, -RZ ;  /* 0x800000ff03037221 */ /* 0x000fc80000010100 */
[----:B------:R-:W-:-:S07]  /*a4f0*/  FFMA R29, R0, R3, R0 ;  /* 0x00000003001d7223 */ /* 0x000fce0000000000 */
.L_x_276:
[----:B------:R-:W-:Y:S05]  /*a500*/  BSYNC B1 ;  /* 0x0000000000017941 */ /* 0x000fea0003800000 */
.L_x_274:
        /* <DEDUP_REMOVED lines=8> */
[----:B------:R-:W-:Y:S05]  /*a590*/  BRA `(.L_x_279) ;  /* 0x0000000000107947 */ /* 0x000fea0003800000 */
.L_x_278:
[----:B------:R-:W1:Y:S02]  /*a5a0*/  MUFU.RCP R3, R32 ;  /* 0x0000002000037308 */ /* 0x000e640000001000 */
[----:B-1----:R-:W-:-:S04]  /*a5b0*/  FFMA R0, R32, R3, -1 ;  /* 0xbf80000020007423 */ /* 0x002fc80000000003 */
[----:B------:R-:W-:-:S04]  /*a5c0*/  FADD.FTZ R0, -R0, -RZ ;  /* 0x800000ff00007221 */ /* 0x000fc80000010100 */
[----:B------:R-:W-:-:S07]  /*a5d0*/  FFMA R0, R3, R0, R3 ;  /* 0x0000000003007223 */ /* 0x000fce0000000003 */
.L_x_279:
[----:B------:R-:W-:Y:S05]  /*a5e0*/  BSYNC B1 ;  /* 0x0000000000017941 */ /* 0x000fea0003800000 */
.L_x_277:
        /* <DEDUP_REMOVED lines=40> */
[----:B------:R-:W-:Y:S02]  /*a870*/  UIADD3 UR8, UR52, 0x6200, URZ ;  /* 0x0000620034087890 */ /* 0x000fe4000fffe03f */
[----:B------:R-:W-:Y:S01]  /*a880*/  UIADD3.X UR7, URZ, UR55, URZ, UP0, !UPT ;  /* 0x000000373f077290 */ /* 0x000fe200087fe43f */
[----:B------:R-:W-:-:S08]  /*a890*/  UMOV UR11, UR47 ;  /* 0x0000002f000b7c82 */ /* 0x000fd00008000000 */
[----:B------:R2:W-:Y:S01]  /*a8a0*/  UTMASTG.3D [UR8], [UR6] ;  /* 0x00000008060073b5 */ /* 0x0005e20008010000 */
[----:B------:R0:W-:Y:S01]  /*a8b0*/  UTMACMDFLUSH ;  /* 0x00000000000079b7 */ /* 0x0001e20000000000 */
[----:B--2---:R-:W-:-:S04]  /*a8c0*/  DEPBAR.LE SB0, 0x1 ;  /* 0x000080400000791a */ /* 0x004fc80000000000 */
.L_x_281:
[----:B------:R-:W-:Y:S05]  /*a8d0*/  BSYNC B0 ;  /* 0x0000000000007941 */ /* 0x000fea0003800000 */
.L_x_280:
[----:B-1----:R-:W-:Y:S01]  /*a8e0*/  IADD3 R0, R20, 0x6200, RZ ;  /* 0x0000620014007810 */ /* 0x002fe20007ffe0ff */
[----:B------:R-:W-:Y:S03]  /*a8f0*/  BAR.SYNC.DEFER_BLOCKING 0x1, 0x100 ;  /* 0x0044000000007b1d */ /* 0x000fe60000010000 */
[----:B------:R-:W-:-:S03]  /*a900*/  LEA R7, R155, R0, 0x1 ;  /* 0x000000009b077211 */ /* 0x000fc600078e08ff */
[----:B------:R-:W-:Y:S04]  /*a910*/  BSSY B0, `(.L_x_282) ;  /* 0x0000009000007945 */ /* 0x000fe80003800000 */
[----:B------:R-:W-:Y:S05]  /*a920*/  @P0 BRA `(.L_x_283) ;  /* 0x00000000001c0947 */ /* 0x000fea0003800000 */
[----:B------:R-:W-:-:S13]  /*a930*/  ISETP.NE.AND P2, PT, R158, 0x3, PT ;  /* 0x000000039e00780c */ /* 0x000fda0003f45270 */
[----:B------:R-:W-:Y:S05]  /*a940*/  @!P2 BRA `(.L_x_284) ;  /* 0x000000000004a947 */ /* 0x000fea0003800000 */
[----:B------:R-:W-:Y:S01]  /*a950*/  BPT.TRAP 0x1 ;  /* 0x000000040000795c */ /* 0x000fe20000300000 */
.L_x_284:
[----:B------:R-:W-:-:S04]  /*a960*/  ULEA UR4, UR5, UR52, 0x3 ;  /* 0x0000003405047291 */ /* 0x000fc8000f8e183f */
[----:B------:R-:W-:-:S04]  /*a970*/  UIADD3 UR4, UR4, 0x60, URZ ;  /* 0x0000006004047890 */ /* 0x000fc8000fffe03f */
[----:B------:R-:W-:-:S09]  /*a980*/  UPRMT UR4, UR51, 0x654, UR4 ;  /* 0x0000065433047896 */ /* 0x000fd20008000004 */
[----:B------:R-:W-:Y:S03]  /*a990*/  SYNCS.ARRIVE.TRANS64.RED.A1T0 RZ, [UR4], RZ ;  /* 0x000000ffffff79a7 */ /* 0x000fe60008100404 */
.L_x_283:
[----:B------:R-:W-:Y:S05]  /*a9a0*/  BSYNC B0 ;  /* 0x0000000000007941 */ /* 0x000fea0003800000 */
.L_x_282:
        /* <DEDUP_REMOVED lines=8> */
.L_x_287:
        /* <DEDUP_REMOVED lines=8> */
.L_x_624:
[----:B------:R-:W-:Y:S05]  /*aab0*/  BSYNC B1 ;  /* 0x0000000000017941 */ /* 0x000fea0003800000 */
.L_x_288:
[----:B------:R-:W-:Y:S05]  /*aac0*/  @P1 BRA `(.L_x_290) ;  /* 0x0000000000941947 */ /* 0x000fea0003800000 */
[----:B------:R-:W-:Y:S01]  /*aad0*/  LEA R14, R12, R97, 0xd ;  /* 0x000000610c0e7211 */ /* 0x000fe200078e68ff */
[----:B------:R-:W-:Y:S05]  /*aae0*/  WARPSYNC.ALL ;  /* 0x0000000000007948 */ /* 0x000fea0003800000 */
[----:B------:R-:W-:Y:S01]  /*aaf0*/  LEA R33, R155, R14, 0x1 ;  /* 0x0000000e9b217211 */ /* 0x000fe200078e08ff */
[----:B------:R-:W1:Y:S05]  /*ab00*/  LDSM.16.M88.4 R8, [R14] ;  /* 0x000000000e08783b */ /* 0x000e6a0000000200 */
[----:B------:R-:W2:Y:S01]  /*ab10*/  LDSM.16.M88.4 R32, [R33] ;  /* 0x000000002120783b */ /* 0x000ea20000000200 */
[----:B-1----:R-:W-:Y:S01]  /*ab20*/  IMAD.U32 R0, R8, 0x10000, RZ ;  /* 0x0001000008007824 */ /* 0x002fe200078e00ff */
[----:B------:R-:W-:-:S02]  /*ab30*/  SHF.L.U32 R26, R10, 0x10, RZ ;  /* 0x000000100a1a7819 */ /* 0x000fc400000006ff */
[----:B------:R-:W-:Y:S01]  /*ab40*/  LOP3.LUT R8, R8, 0xffff0000, RZ, 0xc0, !PT ;  /* 0xffff000008087812 */ /* 0x000fe200078ec0ff */
[----:B------:R-:W-:Y:S01]  /*ab50*/  FMUL R13, R157, R0 ;  /* 0x000000009d0d7220 */ /* 0x000fe20000400000 */
[----:B--2---:R-:W-:Y:S01]  /*ab60*/  SHF.L.U32 R36, R32, 0x10, RZ ;  /* 0x0000001020247819 */ /* 0x004fe200000006ff */
[----:B------:R-:W-:Y:S01]  /*ab70*/  IMAD.U32 R44, R35, 0x10000, RZ ;  /* 0x00010000232c7824 */ /* 0x000fe200078e00ff */
        /* <DEDUP_REMOVED lines=25> */
[----:B------:R-:W-:-:S07]  /*ad10*/  FMUL R171, R157, R46 ;  /* 0x0000002e9dab7220 */ /* 0x000fce0000400000 */
.L_x_290:
[----:B------:R-:W-:Y:S02]  /*ad20*/  LOP3.LUT R25, R25, R48, RZ, 0x3c, !PT ;  /* 0x0000003019197212 */ /* 0x000fe400078e3cff */
[----:B------:R-:W-:-:S07]  /*ad30*/  SEL R12, R5, RZ, P3 ;  /* 0x000000ff050c7207 */ /* 0x000fce0001800000 */
.L_x_286:
[----:B------:R-:W-:Y:S05]  /*ad40*/  BSYNC B0 ;  /* 0x0000000000007941 */ /* 0x000fea0003800000 */
.L_x_285:
[----:B------:R-:W-:Y:S01]  /*ad50*/  MOV R48, 0x3bbb989d ;  /* 0x3bbb989d00307802 */ /* 0x000fe20000000f00 */
[C---:B------:R-:W-:Y:S01]  /*ad60*/  FFMA R121, R156.reuse, R121, R14 ;  /* 0x000000799c797223 */ /* 0x040fe2000000000e */
[----:B------:R-:W-:Y:S01]  /*ad70*/  MOV R49, 0x437c0000 ;  /* 0x437c000000317802 */ /* 0x000fe20000000f00 */
[C---:B------:R-:W-:Y:S01]  /*ad80*/  FFMA R122, R156.reuse, R122, R15 ;  /* 0x0000007a9c7a7223 */ /* 0x040fe2000000000f */
[C---:B------:R-:W-:Y:S01]  /*ad90*/  FFMA R120, R156.reuse, R120, R13 ;  /* 0x000000789c787223 */ /* 0x040fe2000000000d */
[-C--:B------:R-:W-:Y:S01]  /*ada0*/  FFMA.SAT R4, -R121, R48.reuse, 0.5 ;  /* 0x3f00000079047423 */ /* 0x080fe20000002130 */
[----:B------:R-:W-:Y:S01]  /*adb0*/  FFMA R123, R156, R123, R21 ;  /* 0x0000007b9c7b7223 */ /* 0x000fe20000000015 */
[-C--:B------:R-:W-:Y:S01]  /*adc0*/  FFMA.SAT R5, -R122, R48.reuse, 0.5 ;  /* 0x3f0000007a057423 */ /* 0x080fe20000002130 */
[-C--:B-1----:R-:W-:Y:S01]  /*add0*/  FFMA.SAT R0, -R120, R48.reuse, 0.5 ;  /* 0x3f00000078007423 */ /* 0x082fe20000002130 */
[-C--:B------:R-:W-:Y:S01]  /*ade0*/  FFMA.RM R4, R4, R49.reuse, 12582913 ;  /* 0x4b40000104047423 */ /* 0x080fe20000004031 */
[----:B------:R-:W-:Y:S01]  /*adf0*/  FFMA.SAT R10, -R123, R48, 0.5 ;  /* 0x3f0000007b0a7423 */ /* 0x000fe20000002130 */
[----:B------:R-:W-:Y:S01]  /*ae00*/  FFMA.RM R9, R5, R49, 12582913 ;  /* 0x4b40000105097423 */ /* 0x000fe20000004031 */
[----:B------:R-:W-:Y:S01]  /*ae10*/  FFMA R125, R156, R125, R159 ;  /* 0x0000007d9c7d7223 */ /* 0x000fe2000000009f */
[----:B------:R-:W-:Y:S01]  /*ae20*/  FADD R8, R4, -12583039 ;  /* 0xcb40007f04087421 */ /* 0x000fe20000000000 */
[-C--:B------:R-:W-:Y:S01]  /*ae30*/  FFMA.RM R0, R0, R49.reuse, 12582913 ;  /* 0x4b40000100007423 */ /* 0x080fe20000004031 */
[----:B------:R-:W-:Y:S01]  /*ae40*/  FADD R5, R9, -12583039 ;  /* 0xcb40007f09057421 */ /* 0x000fe20000000000 */
[C---:B------:R-:W-:Y:S01]  /*ae50*/  FFMA R124, R156.reuse, R124, R23 ;  /* 0x0000007c9c7c7223 */ /* 0x040fe20000000017 */
[----:B------:R-:W-:Y:S01]  /*ae60*/  FFMA R8, -R121, 1.4426950216293334961, -R8 ;  /* 0x3fb8aa3b79087823 */ /* 0x000fe20000000908 */
[----:B------:R-:W-:Y:S01]  /*ae70*/  FFMA R126, R156, R126, R89 ;  /* 0x0000007e9c7e7223 */ /* 0x000fe20000000059 */
[-C--:B------:R-:W-:Y:S01]  /*ae80*/  FFMA.RM R26, R10, R49.reuse, 12582913 ;  /* 0x4b4000010a1a7423 */ /* 0x080fe20000004031 */
[-C--:B------:R-:W-:Y:S01]  /*ae90*/  FFMA.SAT R30, -R125, R48.reuse, 0.5 ;  /* 0x3f0000007d1e7423 */ /* 0x080fe20000002130 */
[----:B------:R-:W-:Y:S01]  /*aea0*/  FADD R3, R0, -12583039 ;  /* 0xcb40007f00037421 */ /* 0x000fe20000000000 */
[----:B------:R-:W-:Y:S01]  /*aeb0*/  FFMA R11, -R122, 1.4426950216293334961, -R5 ;  /* 0x3fb8aa3b7a0b7823 */ /* 0x000fe20000000905 */
[-C--:B------:R-:W-:Y:S01]  /*aec0*/  FFMA.SAT R27, -R124, R48.reuse, 0.5 ;  /* 0x3f0000007c1b7423 */ /* 0x080fe20000002130 */
[----:B------:R-:W-:Y:S01]  /*aed0*/  FFMA R8, -R121, 1.925963033500011079e-08, R8 ;  /* 0x32a5706079087823 */ /* 0x000fe20000000108 */
[-C--:B------:R-:W-:Y:S01]  /*aee0*/  FFMA.SAT R32, -R126, R48.reuse, 0.5 ;  /* 0x3f0000007e207423 */ /* 0x080fe20000002130 */
[----:B------:R-:W-:Y:S01]  /*aef0*/  FADD R10, R26, -12583039 ;  /* 0xcb40007f1a0a7421 */ /* 0x000fe20000000000 */
[----:B------:R-:W-:Y:S01]  /*af00*/  FFMA.RM R30, R30, R49, 12582913 ;  /* 0x4b4000011e1e7423 */ /* 0x000fe20000004031 */
[----:B------:R-:W-:Y:S01]  /*af10*/  FFMA R3, -R120, 1.4426950216293334961, -R3 ;  /* 0x3fb8aa3b78037823 */ /* 0x000fe20000000903 */
[----:B------:R-:W-:Y:S01]  /*af20*/  FFMA R127, R156, R127, R161 ;  /* 0x0000007f9c7f7223 */ /* 0x000fe200000000a1 */
[----:B------:R-:W-:Y:S01]  /*af30*/  FFMA R11, -R122, 1.925963033500011079e-08, R11 ;  /* 0x32a570607a0b7823 */ /* 0x000fe2000000010b */
[-C--:B------:R-:W-:Y:S01]  /*af40*/  FFMA.RM R29, R27, R49.reuse, 12582913 ;  /* 0x4b4000011b1d7423 */ /* 0x080fe20000004031 */
[----:B------:R1:W-:Y:S01]  /*af50*/  MUFU.EX2 R5, R8 ;  /* 0x0000000800057308 */ /* 0x0003e20000000800 */
[----:B------:R-:W-:Y:S01]  /*af60*/  FFMA.RM R33, R32, R49, 12582913 ;  /* 0x4b40000120217423 */ /* 0x000fe20000004031 */
[----:B------:R-:W-:Y:S01]  /*af70*/  FFMA R28, -R123, 1.4426950216293334961, -R10 ;  /* 0x3fb8aa3b7b1c7823 */ /* 0x000fe2000000090a */
[----:B------:R-:W-:Y:S01]  /*af80*/  FFMA R3, -R120, 1.925963033500011079e-08, R3 ;  /* 0x32a5706078037823 */ /* 0x000fe20000000103 */
[----:B------:R-:W-:Y:S01]  /*af90*/  FFMA.SAT R34, -R127, R48, 0.5 ;  /* 0x3f0000007f227423 */ /* 0x000fe20000002130 */
[C---:B------:R-:W-:Y:S01]  /*afa0*/  FFMA R129, R156.reuse, R129, R165 ;  /* 0x000000819c817223 */ /* 0x040fe200000000a5 */
[----:B------:R-:W-:Y:S01]  /*afb0*/  FADD R27, R29, -12583039 ;  /* 0xcb40007f1d1b7421 */ /* 0x000fe20000000000 */
[----:B------:R-:W-:Y:S01]  /*afc0*/  FFMA R128, R156, R128, R163 ;  /* 0x000000809c807223 */ /* 0x000fe200000000a3 */
[----:B------:R2:W-:Y:S01]  /*afd0*/  MUFU.EX2 R10, R11 ;  /* 0x0000000b000a7308 */ /* 0x0005e20000000800 */
[----:B-1----:R-:W-:Y:S01]  /*afe0*/  FADD R8, R30, -12583039 ;  /* 0xcb40007f1e087421 */ /* 0x002fe20000000000 */
[----:B------:R-:W-:Y:S01]  /*aff0*/  FFMA R28, -R123, 1.925963033500011079e-08, R28 ;  /* 0x32a570607b1c7823 */ /* 0x000fe2000000011c */
[----:B------:R-:W-:Y:S01]  /*b000*/  FFMA R130, R156, R130, R91 ;  /* 0x000000829c827223 */ /* 0x000fe2000000005b */
[-C--:B------:R-:W-:Y:S01]  /*b010*/  FFMA.RM R34, R34, R49.reuse, 12582913 ;  /* 0x4b40000122227423 */ /* 0x080fe20000004031 */
[----:B------:R-:W-:Y:S01]  /*b020*/  FFMA R32, -R125, 1.4426950216293334961, -R8 ;  /* 0x3fb8aa3b7d207823 */ /* 0x000fe20000000908 */
[-C--:B------:R-:W-:Y:S01]  /*b030*/  FFMA.SAT R38, -R129, R48.reuse, 0.5 ;  /* 0x3f00000081267423 */ /* 0x080fe20000002130 */
[----:B------:R-:W-:Y:S01]  /*b040*/  FFMA R31, -R124, 1.4426950216293334961, -R27 ;  /* 0x3fb8aa3b7c1f7823 */ /* 0x000fe2000000091b */
[----:B------:R-:W1:Y:S01]  /*b050*/  MUFU.EX2 R3, R3 ;  /* 0x0000000300037308 */ /* 0x000e620000000800 */
[----:B--2---:R-:W-:Y:S01]  /*b060*/  FADD R11, R33, -12583039 ;  /* 0xcb40007f210b7421 */ /* 0x004fe20000000000 */
[-C--:B------:R-:W-:Y:S01]  /*b070*/  FFMA.SAT R36, -R128, R48.reuse, 0.5 ;  /* 0x3f00000080247423 */ /* 0x080fe20000002130 */
[----:B------:R-:W-:Y:S01]  /*b080*/  FFMA R32, -R125, 1.925963033500011079e-08, R32 ;  /* 0x32a570607d207823 */ /* 0x000fe20000000120 */
[-C--:B------:R-:W-:Y:S01]  /*b090*/  FFMA.SAT R40, -R130, R48.reuse, 0.5 ;  /* 0x3f00000082287423 */ /* 0x080fe20000002130 */
[----:B------:R-:W-:Y:S01]  /*b0a0*/  FFMA R35, -R126, 1.4426950216293334961, -R11 ;  /* 0x3fb8aa3b7e237823 */ /* 0x000fe2000000090b */
[----:B------:R-:W-:Y:S01]  /*b0b0*/  FFMA.RM R38, R38, R49, 12582913 ;  /* 0x4b40000126267423 */ /* 0x000fe20000004031 */
[----:B------:R-:W-:Y:S01]  /*b0c0*/  FFMA R31, -R124, 1.925963033500011079e-08, R31 ;  /* 0x32a570607c1f7823 */ /* 0x000fe2000000011f */
[----:B------:R2:W-:Y:S01]  /*b0d0*/  MUFU.EX2 R27, R28 ;  /* 0x0000001c001b7308 */ /* 0x0005e20000000800 */
[----:B------:R-:W-:Y:S01]  /*b0e0*/  FFMA R131, R156, R131, R167 ;  /* 0x000000839c837223 */ /* 0x000fe200000000a7 */
[----:B------:R-:W-:Y:S01]  /*b0f0*/  FFMA R35, -R126, 1.925963033500011079e-08, R35 ;  /* 0x32a570607e237823 */ /* 0x000fe20000000123 */
[-C--:B------:R-:W-:Y:S01]  /*b100*/  FFMA.RM R37, R36, R49.reuse, 12582913 ;  /* 0x4b40000124257423 */ /* 0x080fe20000004031 */
[----:B------:R-:W-:Y:S01]  /*b110*/  FFMA.RM R41, R40, R49, 12582913 ;  /* 0x4b40000128297423 */ /* 0x000fe20000004031 */
[C---:B------:R-:W-:Y:S01]  /*b120*/  FFMA R133, R156.reuse, R133, R169 ;  /* 0x000000859c857223 */ /* 0x040fe200000000a9 */
[----:B------:R-:W-:Y:S01]  /*b130*/  FFMA.SAT R42, -R131, R48, 0.5 ;  /* 0x3f000000832a7423 */ /* 0x000fe20000002130 */
[----:B------:R-:W-:Y:S01]  /*b140*/  FFMA R132, R156, R132, R93 ;  /* 0x000000849c847223 */ /* 0x000fe2000000005d */
[----:B------:R3:W-:Y:S01]  /*b150*/  MUFU.EX2 R11, R32 ;  /* 0x00000020000b7308 */ /* 0x0007e20000000800 */
[----:B--2---:R-:W-:Y:S01]  /*b160*/  FADD R28, R34, -12583039 ;  /* 0xcb40007f221c7421 */ /* 0x004fe20000000000 */
[C---:B------:R-:W-:Y:S01]  /*b170*/  FFMA R134, R156.reuse, R134, R95 ;  /* 0x000000869c867223 */ /* 0x040fe2000000005f */
[-C--:B------:R-:W-:Y:S01]  /*b180*/  FFMA.SAT R46, -R133, R48.reuse, 0.5 ;  /* 0x3f000000852e7423 */ /* 0x080fe20000002130 */
[----:B------:R-:W-:Y:S01]  /*b190*/  FFMA R135, R156, R135, R171 ;  /* 0x000000879c877223 */ /* 0x000fe200000000ab */
[C---:B------:R-:W-:Y:S01]  /*b1a0*/  FFMA R36, -R127.reuse, 1.4426950216293334961, -R28 ;  /* 0x3fb8aa3b7f247823 */ /* 0x040fe2000000091c */
[-C--:B------:R-:W-:Y:S01]  /*b1b0*/  FFMA.RM R42, R42, R49.reuse, 12582913 ;  /* 0x4b4000012a2a7423 */ /* 0x080fe20000004031 */
[----:B------:R-:W-:Y:S01]  /*b1c0*/  SHF.L.U32 R0, R0, 0x17, RZ ;  /* 0x0000001700007819 */ /* 0x000fe200000006ff */
[----:B------:R2:W4:Y:S01]  /*b1d0*/  MUFU.EX2 R8, R31 ;  /* 0x0000001f00087308 */ /* 0x0005220000000800 */
[----:B---3--:R-:W-:Y:S01]  /*b1e0*/  FADD R32, R38, -12583039 ;  /* 0xcb40007f26207421 */ /* 0x008fe20000000000 */
[----:B------:R-:W-:Y:S01]  /*b1f0*/  FFMA R36, -R127, 1.925963033500011079e-08, R36 ;  /* 0x32a570607f247823 */ /* 0x000fe20000000124 */
[-C--:B------:R-:W-:Y:S01]  /*b200*/  FFMA.SAT R44, -R132, R48.reuse, 0.5 ;  /* 0x3f000000842c7423 */ /* 0x080fe20000002130 */
[-C--:B------:R-:W-:Y:S01]  /*b210*/  FFMA.SAT R47, -R134, R48.reuse, 0.5 ;  /* 0x3f000000862f7423 */ /* 0x080fe20000002130 */
[----:B------:R-:W-:Y:S01]  /*b220*/  FFMA R40, -R129, 1.4426950216293334961, -R32 ;  /* 0x3fb8aa3b81287823 */ /* 0x000fe20000000920 */
[----:B------:R-:W-:Y:S01]  /*b230*/  FFMA.RM R46, R46, R49, 12582913 ;  /* 0x4b4000012e2e7423 */ /* 0x000fe20000004031 */
[----:B------:R-:W-:Y:S01]  /*b240*/  FFMA.SAT R48, -R135, R48, 0.5 ;  /* 0x3f00000087307423 */ /* 0x000fe20000002130 */
[----:B------:R3:W5:Y:S01]  /*b250*/  MUFU.EX2 R28, R35 ;  /* 0x00000023001c7308 */ /* 0x0007620000000800 */
[----:B--2---:R-:W-:Y:S01]  /*b260*/  FADD R31, R37, -12583039 ;  /* 0xcb40007f251f7421 */ /* 0x004fe20000000000 */
[----:B------:R-:W-:Y:S01]  /*b270*/  FFMA R40, -R129, 1.925963033500011079e-08, R40 ;  /* 0x32a5706081287823 */ /* 0x000fe20000000128 */
[----:B-1----:R-:W-:Y:S01]  /*b280*/  FFMA R50, R0, R3, 1 ;  /* 0x3f80000000327423 */ /* 0x002fe20000000003 */
[----:B------:R-:W-:Y:S01]  /*b290*/  SHF.L.U32 R4, R4, 0x17, RZ ;  /* 0x0000001704047819 */ /* 0x000fe200000006ff */
[----:B------:R-:W-:Y:S01]  /*b2a0*/  FFMA R39, -R128, 1.4426950216293334961, -R31 ;  /* 0x3fb8aa3b80277823 */ /* 0x000fe2000000091f */
[----:B------:R-:W-:Y:S01]  /*b2b0*/  FADD R0, R46, -12583039 ;  /* 0xcb40007f2e007421 */ /* 0x000fe20000000000 */
[-C--:B------:R-:W-:Y:S01]  /*b2c0*/  FFMA.RM R45, R44, R49.reuse, 12582913 ;  /* 0x4b4000012c2d7423 */ /* 0x080fe20000004031 */
[----:B------:R1:W-:Y:S01]  /*b2d0*/  MUFU.EX2 R31, R36 ;  /* 0x00000024001f7308 */ /* 0x0003e20000000800 */
[----:B---3--:R-:W-:Y:S01]  /*b2e0*/  FADD R35, R41, -12583039 ;  /* 0xcb40007f29237421 */ /* 0x008fe20000000000 */
[----:B------:R-:W-:Y:S01]  /*b2f0*/  FFMA R39, -R128, 1.925963033500011079e-08, R39 ;  /* 0x32a5706080277823 */ /* 0x000fe20000000127 */
[-C--:B------:R-:W-:Y:S01]  /*b300*/  FFMA.RM R48, R48, R49.reuse, 12582913 ;  /* 0x4b40000130307423 */ /* 0x080fe20000004031 */
[----:B------:R-:W-:Y:S01]  /*b310*/  FFMA R0, -R133, 1.4426950216293334961, -R0 ;  /* 0x3fb8aa3b85007823 */ /* 0x000fe20000000900 */
[----:B------:R-:W-:Y:S01]  /*b320*/  FFMA R43, -R130, 1.4426950216293334961, -R35 ;  /* 0x3fb8aa3b822b7823 */ /* 0x000fe20000000923 */
[----:B------:R-:W-:Y:S01]  /*b330*/  SHF.L.U32 R9, R9, 0x17, RZ ;  /* 0x0000001709097819 */ /* 0x000fe200000006ff */
[----:B------:R-:W-:Y:S01]  /*b340*/  IMAD.SHL.U32 R29, R29, 0x800000, RZ ;  /* 0x008000001d1d7824 */ /* 0x000fe200078e00ff */
[----:B------:R2:W-:Y:S01]  /*b350*/  MUFU.EX2 R35, R40 ;  /* 0x0000002800237308 */ /* 0x0005e20000000800 */
[----:B-1----:R-:W-:Y:S01]  /*b360*/  FADD R36, R42, -12583039 ;  /* 0xcb40007f2a247421 */ /* 0x002fe20000000000 */
[----:B------:R-:W-:Y:S01]  /*b370*/  FFMA R43, -R130, 1.925963033500011079e-08, R43 ;  /* 0x32a57060822b7823 */ /* 0x000fe2000000012b */
[----:B------:R-:W-:Y:S01]  /*b380*/  FFMA R0, -R133, 1.925963033500011079e-08, R0 ;  /* 0x32a5706085007823 */ /* 0x000fe20000000100 */
[----:B------:R-:W-:Y:S01]  /*b390*/  SHF.L.U32 R26, R26, 0x17, RZ ;  /* 0x000000171a1a7819 */ /* 0x000fe200000006ff */
[----:B------:R-:W-:Y:S01]  /*b3a0*/  FFMA R44, -R131, 1.4426950216293334961, -R36 ;  /* 0x3fb8aa3b832c7823 */ /* 0x000fe20000000924 */
[----:B------:R-:W-:Y:S01]  /*b3b0*/  SHF.L.U32 R33, R33, 0x17, RZ ;  /* 0x0000001721217819 */ /* 0x000fe200000006ff */
[----:B----4-:R-:W-:Y:S01]  /*b3c0*/  FFMA R52, R29, R8, 1 ;  /* 0x3f8000001d347423 */ /* 0x010fe20000000008 */
[----:B------:R1:W3:Y:S01]  /*b3d0*/  MUFU.EX2 R36, R43 ;  /* 0x0000002b00247308 */ /* 0x0002e20000000800 */
[----:B--2---:R-:W-:Y:S01]  /*b3e0*/  FFMA.RM R40, R47, R49, 12582913 ;  /* 0x4b4000012f287423 */ /* 0x004fe20000004031 */
[----:B------:R-:W-:Y:S01]  /*b3f0*/  FFMA R44, -R131, 1.925963033500011079e-08, R44 ;  /* 0x32a57060832c7823 */ /* 0x000fe2000000012c */
[----:B------:R-:W-:Y:S01]  /*b400*/  FFMA R49, R26, R27, 1 ;  /* 0x3f8000001a317423 */ /* 0x000fe2000000001b */
[----:B-----5:R-:W-:Y:S01]  /*b410*/  FFMA R54, R33, R28, 1 ;  /* 0x3f80000021367423 */ /* 0x020fe2000000001c */
[----:B------:R-:W-:Y:S01]  /*b420*/  FADD R3, R40, -12583039 ;  /* 0xcb40007f28037421 */ /* 0x000fe20000000000 */
[----:B------:R-:W-:Y:S01]  /*b430*/  SHF.L.U32 R37, R37, 0x17, RZ ;  /* 0x0000001725257819 */ /* 0x000fe200000006ff */
[----:B------:R-:W-:Y:S01]  /*b440*/  IMAD.SHL.U32 R29, R41, 0x800000, RZ ;  /* 0x00800000291d7824 */ /* 0x000fe200078e00ff */
[----:B------:R2:W4:Y:S01]  /*b450*/  MUFU.EX2 R32, R39 ;  /* 0x0000002700207308 */ /* 0x0005220000000800 */
[----:B-1----:R-:W-:Y:S01]  /*b460*/  FFMA R43, R4, R5, 1 ;  /* 0x3f800000042b7423 */ /* 0x002fe20000000005 */
[----:B------:R-:W-:Y:S01]  /*b470*/  FADD R4, R48, -12583039 ;  /* 0xcb40007f30047421 */ /* 0x000fe20000000000 */
[----:B------:R-:W-:Y:S01]  /*b480*/  FFMA R5, -R134, 1.4426950216293334961, -R3 ;  /* 0x3fb8aa3b86057823 */ /* 0x000fe20000000903 */
[----:B------:R-:W-:Y:S01]  /*b490*/  SHF.L.U32 R30, R30, 0x17, RZ ;  /* 0x000000171e1e7819 */ /* 0x000fe200000006ff */
[----:B------:R-:W-:Y:S01]  /*b4a0*/  BSSY B1, `(.L_x_291) ;  /* 0x000002b000017945 */ /* 0x000fe20003800000 */
[----:B------:R-:W-:Y:S01]  /*b4b0*/  FFMA R4, -R135, 1.4426950216293334961, -R4 ;  /* 0x3fb8aa3b87047823 */ /* 0x000fe20000000904 */
[----:B------:R-:W-:Y:S01]  /*b4c0*/  FFMA R5, -R134, 1.925963033500011079e-08, R5 ;  /* 0x32a5706086057823 */ /* 0x000fe20000000105 */
[----:B------:R1:W-:Y:S01]  /*b4d0*/  MUFU.EX2 R3, R0 ;  /* 0x0000000000037308 */ /* 0x0003e20000000800 */
[----:B--2---:R-:W-:Y:S01]  /*b4e0*/  FADD R39, R45, -12583039 ;  /* 0xcb40007f2d277421 */ /* 0x004fe20000000000 */
[----:B------:R-:W-:Y:S01]  /*b4f0*/  FFMA R4, -R135, 1.925963033500011079e-08, R4 ;  /* 0x32a5706087047823 */ /* 0x000fe20000000104 */
[----:B------:R-:W-:Y:S01]  /*b500*/  SHF.L.U32 R34, R34, 0x17, RZ ;  /* 0x0000001722227819 */ /* 0x000fe200000006ff */
[----:B------:R-:W-:Y:S01]  /*b510*/  FFMA R51, R30, R11, 1 ;  /* 0x3f8000001e337423 */ /* 0x000fe2000000000b */
[----:B------:R-:W-:Y:S01]  /*b520*/  FFMA R47, -R132, 1.4426950216293334961, -R39 ;  /* 0x3fb8aa3b842f7823 */ /* 0x000fe20000000927 */
[----:B------:R-:W-:Y:S01]  /*b530*/  SHF.L.U32 R38, R38, 0x17, RZ ;  /* 0x0000001726267819 */ /* 0x000fe200000006ff */
[----:B---3--:R-:W-:Y:S01]  /*b540*/  FFMA R29, R29, R36, 1 ;  /* 0x3f8000001d1d7423 */ /* 0x008fe20000000024 */
[----:B------:R2:W3:Y:S01]  /*b550*/  MUFU.EX2 R39, R44 ;  /* 0x0000002c00277308 */ /* 0x0004e20000000800 */
[----:B------:R-:W-:Y:S01]  /*b560*/  FFMA R47, -R132, 1.925963033500011079e-08, R47 ;  /* 0x32a57060842f7823 */ /* 0x000fe2000000012f */
[----:B-1----:R-:W-:Y:S01]  /*b570*/  IADD3 R0, R50, 0x1800000, RZ ;  /* 0x0180000032007810 */ /* 0x002fe20007ffe0ff */
[----:B----4-:R-:W-:Y:S01]  /*b580*/  FFMA R90, R37, R32, 1 ;  /* 0x3f800000255a7423 */ /* 0x010fe20000000020 */
[----:B------:R-:W-:Y:S01]  /*b590*/  SHF.L.U32 R42, R42, 0x17, RZ ;  /* 0x000000172a2a7819 */ /* 0x000fe200000006ff */
[----:B------:R-:W-:Y:S01]  /*b5a0*/  FFMA R41, R34, R31, 1 ;  /* 0x3f80000022297423 */ /* 0x000fe2000000001f */
[----:B------:R-:W-:Y:S01]  /*b5b0*/  LOP3.LUT R0, R0, 0x7f800000, RZ, 0xc0, !PT ;  /* 0x7f80000000007812 */ /* 0x000fe200078ec0ff */
[----:B------:R-:W-:Y:S01]  /*b5c0*/  FFMA R37, R38, R35, 1 ;  /* 0x3f80000026257423 */ /* 0x000fe20000000023 */
[----:B------:R-:W1:Y:S01]  /*b5d0*/  MUFU.EX2 R47, R47 ;  /* 0x0000002f002f7308 */ /* 0x000e620000000800 */
[----:B--2---:R-:W-:Y:S01]  /*b5e0*/  FFMA R44, R9, R10, 1 ;  /* 0x3f800000092c7423 */ /* 0x004fe2000000000a */
[----:B------:R-:W-:-:S02]  /*b5f0*/  ISETP.GT.U32.AND P2, PT, R0, 0x1ffffff, PT ;  /* 0x01ffffff0000780c */ /* 0x000fc40003f44070 */
[----:B------:R-:W-:Y:S02]  /*b600*/  SHF.L.U32 R28, R45, 0x17, RZ ;  /* 0x000000172d1c7819 */ /* 0x000fe400000006ff */
[----:B------:R-:W-:Y:S02]  /*b610*/  SHF.L.U32 R26, R46, 0x17, RZ ;  /* 0x000000172e1a7819 */ /* 0x000fe400000006ff */
[----:B------:R-:W2:Y:S01]  /*b620*/  MUFU.EX2 R5, R5 ;  /* 0x0000000500057308 */ /* 0x000ea20000000800 */
[----:B------:R-:W-:Y:S01]  /*b630*/  SHF.L.U32 R8, R40, 0x17, RZ ;  /* 0x0000001728087819 */ /* 0x000fe200000006ff */
[----:B---3--:R-:W-:Y:S01]  /*b640*/  FFMA R39, R42, R39, 1 ;  /* 0x3f8000002a277423 */ /* 0x008fe20000000027 */
[----:B------:R-:W-:Y:S01]  /*b650*/  SHF.L.U32 R9, R48, 0x17, RZ ;  /* 0x0000001730097819 */ /* 0x000fe200000006ff */
[----:B------:R-:W-:-:S04]  /*b660*/  FFMA R26, R26, R3, 1 ;  /* 0x3f8000001a1a7423 */ /* 0x000fc80000000003 */
[----:B------:R-:W3:Y:S01]  /*b670*/  MUFU.EX2 R4, R4 ;  /* 0x0000000400047308 */ /* 0x000ee20000000800 */
[----:B-1----:R-:W-:Y:S01]  /*b680*/  FFMA R28, R28, R47, 1 ;  /* 0x3f8000001c1c7423 */ /* 0x002fe2000000002f */
[----:B--2---:R-:W-:Y:S01]  /*b690*/  FFMA R8, R8, R5, 1 ;  /* 0x3f80000008087423 */ /* 0x004fe20000000005 */
[----:B---3--:R-:W-:Y:S01]  /*b6a0*/  FFMA R9, R9, R4, 1 ;  /* 0x3f80000009097423 */ /* 0x008fe20000000004 */
[----:B------:R-:W-:Y:S06]  /*b6b0*/  @P2 BRA `(.L_x_292) ;  /* 0x0000000000142947 */ /* 0x000fec0003800000 */
[----:B------:R-:W-:Y:S02]  /*b6c0*/  MOV R0, R50 ;  /* 0x0000003200007202 */ /* 0x000fe40000000f00 */
[----:B------:R-:W-:-:S07]  /*b6d0*/  MOV R4, 0xb6f0 ;  /* 0x0000b6f000047802 */ /* 0x000fce0000000f00 */
[----:B------:R-:W-:Y:S05]  /*b6e0*/  CALL.REL.NOINC `($__internal_0_$__cuda_sm20_rcp_rn_f32_slowpath) ;  /* 0x000000b0003c7944 */ /* 0x000fea0003c00000 */
[----:B------:R-:W-:Y:S01]  /*b6f0*/  IMAD.MOV.U32 R11, RZ, RZ, R0 ;  /* 0x000000ffff0b7224 */ /* 0x000fe200078e0000 */
[----:B------:R-:W-:Y:S06]  /*b700*/  BRA `(.L_x_293) ;  /* 0x0000000000107947 */ /* 0x000fec0003800000 */
.L_x_292:
[----:B------:R-:W1:Y:S02]  /*b710*/  MUFU.RCP R11, R50 ;  /* 0x00000032000b7308 */ /* 0x000e640000001000 */
[----:B-1----:R-:W-:-:S04]  /*b720*/  FFMA R0, R50, R11, -1 ;  /* 0xbf80000032007423 */ /* 0x002fc8000000000b */
[----:B------:R-:W-:-:S04]  /*b730*/  FADD.FTZ R0, -R0, -RZ ;  /* 0x800000ff00007221 */ /* 0x000fc80000010100 */
[----:B------:R-:W-:-:S07]  /*b740*/  FFMA R11, R11, R0, R11 ;  /* 0x000000000b0b7223 */ /* 0x000fce000000000b */
.L_x_293:
[----:B------:R-:W-:Y:S05]  /*b750*/  BSYNC B1 ;  /* 0x0000000000017941 */ /* 0x000fea0003800000 */
.L_x_291:
        /* <DEDUP_REMOVED lines=10> */
.L_x_295:
[----:B------:R-:W1:Y:S02]  /*b800*/  MUFU.RCP R10, R43 ;  /* 0x0000002b000a7308 */ /* 0x000e640000001000 */
[----:B-1----:R-:W-:-:S04]  /*b810*/  FFMA R0, R43, R10, -1 ;  /* 0xbf8000002b007423 */ /* 0x002fc8000000000a */
[----:B------:R-:W-:-:S04]  /*b820*/  FADD.FTZ R3, -R0, -RZ ;  /* 0x800000ff00037221 */ /* 0x000fc80000010100 */
[----:B------:R-:W-:-:S07]  /*b830*/  FFMA R10, R10, R3, R10 ;  /* 0x000000030a0a7223 */ /* 0x000fce000000000a */
.L_x_296:
[----:B------:R-:W-:Y:S05]  /*b840*/  BSYNC B1 ;  /* 0x0000000000017941 */ /* 0x000fea0003800000 */
.L_x_294:
        /* <DEDUP_REMOVED lines=10> */
.L_x_298:
[----:B------:R-:W1:Y:S02]  /*b8f0*/  MUFU.RCP R27, R44 ;  /* 0x0000002c001b7308 */ /* 0x000e640000001000 */
[----:B-1----:R-:W-:-:S04]  /*b900*/  FFMA R0, R44, R27, -1 ;  /* 0xbf8000002c007423 */ /* 0x002fc8000000001b */
[----:B------:R-:W-:-:S04]  /*b910*/  FADD.FTZ R0, -R0, -RZ ;  /* 0x800000ff00007221 */ /* 0x000fc80000010100 */
[----:B------:R-:W-:-:S07]  /*b920*/  FFMA R27, R27, R0, R27 ;  /* 0x000000001b1b7223 */ /* 0x000fce000000001b */
.L_x_299:
[----:B------:R-:W-:Y:S05]  /*b930*/  BSYNC B1 ;  /* 0x0000000000017941 */ /* 0x000fea0003800000 */
.L_x_297:
        /* <DEDUP_REMOVED lines=10> */
.L_x_301:
[----:B------:R-:W1:Y:S02]  /*b9e0*/  MUFU.RCP R30, R49 ;  /* 0x00000031001e7308 */ /* 0x000e640000001000 */
[----:B-1----:R-:W-:-:S04]  /*b9f0*/  FFMA R0, R49, R30, -1 ;  /* 0xbf80000031007423 */ /* 0x002fc8000000001e */
[----:B------:R-:W-:-:S04]  /*ba00*/  FADD.FTZ R3, -R0, -RZ ;  /* 0x800000ff00037221 */ /* 0x000fc80000010100 */
[----:B------:R-:W-:-:S07]  /*ba10*/  FFMA R30, R30, R3, R30 ;  /* 0x000000031e1e7223 */ /* 0x000fce000000001e */
.L_x_302:
[----:B------:R-:W-:Y:S05]  /*ba20*/  BSYNC B1 ;  /* 0x0000000000017941 */ /* 0x000fea0003800000 */
.L_x_300:
        /* <DEDUP_REMOVED lines=10> */
.L_x_304:
[----:B------:R-:W1:Y:S02]  /*bad0*/  MUFU.RCP R31, R52 ;  /* 0x00000034001f7308 */ /* 0x000e640000001000 */
[----:B-1----:R-:W-:-:S04]  /*bae0*/  FFMA R0, R52, R31, -1 ;  /* 0xbf80000034007423 */ /* 0x002fc8000000001f */
[----:B------:R-:W-:-:S04]  /*baf0*/  FADD.FTZ R0, -R0, -RZ ;  /* 0x800000ff00007221 */ /* 0x000fc80000010100 */
[----:B------:R-:W-:-:S07]  /*bb00*/  FFMA R31, R31, R0, R31 ;  /* 0x000000001f1f7223 */ /* 0x000fce000000001f */
.L_x_305:
[----:B------:R-:W-:Y:S05]  /*bb10*/  BSYNC B1 ;  /* 0x0000000000017941 */ /* 0x000fea0003800000 */
.L_x_303:
        /* <DEDUP_REMOVED lines=10> */
.L_x_307:
[----:B------:R-:W1:Y:S02]  /*bbc0*/  MUFU.RCP R32, R51 ;  /* 0x0000003300207308 */ /* 0x000e640000001000 */
[----:B-1----:R-:W-:-:S04]  /*bbd0*/  FFMA R0, R51, R32, -1 ;  /* 0xbf80000033007423 */ /* 0x002fc80000000020 */
[----:B------:R-:W-:-:S04]  /*bbe0*/  FADD.FTZ R3, -R0, -RZ ;  /* 0x800000ff00037221 */ /* 0x000fc80000010100 */
[----:B------:R-:W-:-:S07]  /*bbf0*/  FFMA R32, R32, R3, R32 ;  /* 0x0000000320207223 */ /* 0x000fce0000000020 */
.L_x_308:
[----:B------:R-:W-:Y:S05]  /*bc00*/  BSYNC B1 ;  /* 0x0000000000017941 */ /* 0x000fea0003800000 */
.L_x_306:
        /* <DEDUP_REMOVED lines=10> */
.L_x_310:
[----:B------:R-:W1:Y:S02]  /*bcb0*/  MUFU.RCP R33, R54 ;  /* 0x0000003600217308 */ /* 0x000e640000001000 */
[----:B-1----:R-:W-:-:S04]  /*bcc0*/  FFMA R0, R54, R33, -1 ;  /* 0xbf80000036007423 */ /* 0x002fc80000000021 */
[----:B------:R-:W-:-:S04]  /*bcd0*/  FADD.FTZ R0, -R0, -RZ ;  /* 0x800000ff00007221 */ /* 0x000fc80000010100 */
[----:B------:R-:W-:-:S07]  /*bce0*/  FFMA R33, R33, R0, R33 ;  /* 0x0000000021217223 */ /* 0x000fce0000000021 */
.L_x_311:
[----:B------:R-:W-:Y:S05]  /*bcf0*/  BSYNC B1 ;  /* 0x0000000000017941 */ /* 0x000fea0003800000 */
.L_x_309:
        /* <DEDUP_REMOVED lines=10> */
.L_x_313:
[----:B------:R-:W1:Y:S02]  /*bda0*/  MUFU.RCP R34, R41 ;  /* 0x0000002900227308 */ /* 0x000e640000001000 */
[----:B-1----:R-:W-:-:S04]  /*bdb0*/  FFMA R0, R41, R34, -1 ;  /* 0xbf80000029007423 */ /* 0x002fc80000000022 */
[----:B------:R-:W-:-:S04]  /*bdc0*/  FADD.FTZ R3, -R0, -RZ ;  /* 0x800000ff00037221 */ /* 0x000fc80000010100 */
[----:B------:R-:W-:-:S07]  /*bdd0*/  FFMA R34, R34, R3, R34 ;  /* 0x0000000322227223 */ /* 0x000fce0000000022 */
.L_x_314:
[----:B------:R-:W-:Y:S05]  /*bde0*/  BSYNC B1 ;  /* 0x0000000000017941 */ /* 0x000fea0003800000 */
.L_x_312:
        /* <DEDUP_REMOVED lines=10> */
.L_x_316:
[----:B------:R-:W1:Y:S02]  /*be90*/  MUFU.RCP R35, R90 ;  /* 0x0000005a00237308 */ /* 0x000e640000001000 */
[----:B-1----:R-:W-:-:S04]  /*bea0*/  FFMA R0, R90, R35, -1 ;  /* 0xbf8000005a007423 */ /* 0x002fc80000000023 */
[----:B------:R-:W-:-:S04]  /*beb0*/  FADD.FTZ R0, -R0, -RZ ;  /* 0x800000ff00007221 */ /* 0x000fc80000010100 */
[----:B------:R-:W-:-:S07]  /*bec0*/  FFMA R35, R35, R0, R35 ;  /* 0x0000000023237223 */ /* 0x000fce0000000023 */
.L_x_317:
[----:B------:R-:W-:Y:S05]  /*bed0*/  BSYNC B1 ;  /* 0x0000000000017941 */ /* 0x000fea0003800000 */
.L_x_315:
        /* <DEDUP_REMOVED lines=10> */
.L_x_319:
[----:B------:R-:W1:Y:S02]  /*bf80*/  MUFU.RCP R36, R37 ;  /* 0x0000002500247308 */ /* 0x000e640000001000 */
[----:B-1----:R-:W-:-:S04]  /*bf90*/  FFMA R0, R37, R36, -1 ;  /* 0xbf80000025007423 */ /* 0x002fc80000000024 */
[----:B------:R-:W-:-:S04]  /*bfa0*/  FADD.FTZ R3, -R0, -RZ ;  /* 0x800000ff00037221 */ /* 0x000fc80000010100 */
[----:B------:R-:W-:-:S07]  /*bfb0*/  FFMA R36, R36, R3, R36 ;  /* 0x0000000324247223 */ /* 0x000fce0000000024 */
.L_x_320:
[----:B------:R-:W-:Y:S05]  /*bfc0*/  BSYNC B1 ;  /* 0x0000000000017941 */ /* 0x000fea0003800000 */
.L_x_318:
        /* <DEDUP_REMOVED lines=10> */
.L_x_322:
[----:B------:R-:W1:Y:S02]  /*c070*/  MUFU.RCP R0, R29 ;  /* 0x0000001d00007308 */ /* 0x000e640000001000 */
[----:B-1----:R-:W-:-:S04]  /*c080*/  FFMA R3, R29, R0, -1 ;  /* 0xbf8000001d037423 */ /* 0x002fc80000000000 */
[----:B------:R-:W-:-:S04]  /*c090*/  FADD.FTZ R3, -R3, -RZ ;  /* 0x800000ff03037221 */ /* 0x000fc80000010100 */
[----:B------:R-:W-:-:S07]  /*c0a0*/  FFMA R37, R0, R3, R0 ;  /* 0x0000000300257223 */ /* 0x000fce0000000000 */
.L_x_323:
[----:B------:R-:W-:Y:S05]  /*c0b0*/  BSYNC B1 ;  /* 0x0000000000017941 */ /* 0x000fea0003800000 */
.L_x_321:
        /* <DEDUP_REMOVED lines=10> */
.L_x_325:
[----:B------:R-:W1:Y:S02]  /*c160*/  MUFU.RCP R38, R39 ;  /* 0x0000002700267308 */ /* 0x000e640000001000 */
[----:B-1----:R-:W-:-:S04]  /*c170*/  FFMA R0, R39, R38, -1 ;  /* 0xbf80000027007423 */ /* 0x002fc80000000026 */
[----:B------:R-:W-:-:S04]  /*c180*/  FADD.FTZ R3, -R0, -RZ ;  /* 0x800000ff00037221 */ /* 0x000fc80000010100 */
[----:B------:R-:W-:-:S07]  /*c190*/  FFMA R38, R38, R3, R38 ;  /* 0x0000000326267223 */ /* 0x000fce0000000026 */
.L_x_326:
[----:B------:R-:W-:Y:S05]  /*c1a0*/  BSYNC B1 ;  /* 0x0000000000017941 */ /* 0x000fea0003800000 */
.L_x_324:
        /* <DEDUP_REMOVED lines=10> */
.L_x_328:
[----:B------:R-:W1:Y:S02]  /*c250*/  MUFU.RCP R29, R28 ;  /* 0x0000001c001d7308 */ /* 0x000e640000001000 */
[----:B-1----:R-:W-:-:S04]  /*c260*/  FFMA R0, R28, R29, -1 ;  /* 0xbf8000001c007423 */ /* 0x002fc8000000001d */
[----:B------:R-:W-:-:S04]  /*c270*/  FADD.FTZ R0, -R0, -RZ ;  /* 0x800000ff00007221 */ /* 0x000fc80000010100 */
[----:B------:R-:W-:-:S07]  /*c280*/  FFMA R29, R29, R0, R29 ;  /* 0x000000001d1d7223 */ /* 0x000fce000000001d */
.L_x_329:
[----:B------:R-:W-:Y:S05]  /*c290*/  BSYNC B1 ;  /* 0x0000000000017941 */ /* 0x000fea0003800000 */
.L_x_327:
        /* <DEDUP_REMOVED lines=10> */
.L_x_331:
[----:B------:R-:W1:Y:S02]  /*c340*/  MUFU.RCP R3, R26 ;  /* 0x0000001a00037308 */ /* 0x000e640000001000 */
[----:B-1----:R-:W-:-:S04]  /*c350*/  FFMA R0, R26, R3, -1 ;  /* 0xbf8000001a007423 */ /* 0x002fc80000000003 */
[----:B------:R-:W-:-:S04]  /*c360*/  FADD.FTZ R0, -R0, -RZ ;  /* 0x800000ff00007221 */ /* 0x000fc80000010100 */
[----:B------:R-:W-:-:S07]  /*c370*/  FFMA R28, R3, R0, R3 ;  /* 0x00000000031c7223 */ /* 0x000fce0000000003 */
.L_x_332:
[----:B------:R-:W-:Y:S05]  /*c380*/  BSYNC B1 ;  /* 0x0000000000017941 */ /* 0x000fea0003800000 */
.L_x_330:
        /* <DEDUP_REMOVED lines=10> */
.L_x_334:
[----:B------:R-:W1:Y:S02]  /*c430*/  MUFU.RCP R39, R8 ;  /* 0x0000000800277308 */ /* 0x000e640000001000 */
[----:B-1----:R-:W-:-:S04]  /*c440*/  FFMA R0, R8, R39, -1 ;  /* 0xbf80000008007423 */ /* 0x002fc80000000027 */
[----:B------:R-:W-:-:S04]  /*c450*/  FADD.FTZ R0, -R0, -RZ ;  /* 0x800000ff00007221 */ /* 0x000fc80000010100 */
[----:B------:R-:W-:-:S07]  /*c460*/  FFMA R39, R39, R0, R39 ;  /* 0x0000000027277223 */ /* 0x000fce0000000027 */
.L_x_335:
[----:B------:R-:W-:Y:S05]  /*c470*/  BSYNC B1 ;  /* 0x0000000000017941 */ /* 0x000fea0003800000 */
.L_x_333:
        /* <DEDUP_REMOVED lines=9> */
.L_x_337:
[----:B------:R-:W1:Y:S02]  /*c510*/  MUFU.RCP R0, R9 ;  /* 0x0000000900007308 */ /* 0x000e640000001000 */
[----:B-1----:R-:W-:-:S04]  /*c520*/  FFMA R3, R9, R0, -1 ;  /* 0xbf80000009037423 */ /* 0x002fc80000000000 */
[----:B------:R-:W-:-:S04]  /*c530*/  FADD.FTZ R3, -R3, -RZ ;  /* 0x800000ff03037221 */ /* 0x000fc80000010100 */
[----:B------:R-:W-:-:S07]  /*c540*/  FFMA R0, R0, R3, R0 ;  /* 0x0000000300007223 */ /* 0x000fce0000000000 */
.L_x_338:
[----:B------:R-:W-:Y:S05]  /*c550*/  BSYNC B1 ;  /* 0x0000000000017941 */ /* 0x000fea0003800000 */
.L_x_336:
        /* <DEDUP_REMOVED lines=26> */
[----:B------:R-:W-:-:S05]  /*c700*/  F2FP.BF16.F32.PACK_AB R31, R0, R31 ;  /* 0x0000001f001f723e */ /* 0x000fca00000010ff */
[----:B------:R1:W-:Y:S01]  /*c710*/  STSM.16.M88.4 [R88], R28 ;  /* 0x0000001c58007844 */ /* 0x0003e20000000200 */
        /* <DEDUP_REMOVED lines=17> */
.L_x_340:
[----:B------:R-:W-:Y:S05]  /*c830*/  BSYNC B0 ;  /* 0x0000000000007941 */ /* 0x000fea0003800000 */
.L_x_339:
[----:B------:R-:W-:Y:S06]  /*c840*/  BAR.SYNC.DEFER_BLOCKING 0x1, 0x100 ;  /* 0x0044000000007b1d */ /* 0x000fec0000010000 */
[----:B------:R-:W-:Y:S04]  /*c850*/  BSSY B0, `(.L_x_341) ;  /* 0x0000009000007945 */ /* 0x000fe80003800000 */
[----:B------:R-:W-:Y:S05]  /*c860*/  @P0 BRA `(.L_x_342) ;  /* 0x00000000001c0947 */ /* 0x000fea0003800000 */
[----:B------:R-:W-:-:S13]  /*c870*/  ISETP.NE.AND P2, PT, R158, 0x3, PT ;  /* 0x000000039e00780c */ /* 0x000fda0003f45270 */
[----:B------:R-:W-:Y:S05]  /*c880*/  @!P2 BRA `(.L_x_343) ;  /* 0x000000000004a947 */ /* 0x000fea0003800000 */
[----:B------:R-:W-:Y:S01]  /*c890*/  BPT.TRAP 0x1 ;  /* 0x000000040000795c */ /* 0x000fe20000300000 */
.L_x_343:
[----:B------:R-:W-:-:S04]  /*c8a0*/  ULEA UR4, UR5, UR52, 0x3 ;  /* 0x0000003405047291 */ /* 0x000fc8000f8e183f */
[----:B------:R-:W-:-:S04]  /*c8b0*/  UIADD3 UR4, UR4, 0x60, URZ ;  /* 0x0000006004047890 */ /* 0x000fc8000fffe03f */
[----:B------:R-:W-:-:S09]  /*c8c0*/  UPRMT UR4, UR51, 0x654, UR4 ;  /* 0x0000065433047896 */ /* 0x000fd20008000004 */
[----:B------:R-:W-:Y:S03]  /*c8d0*/  SYNCS.ARRIVE.TRANS64.RED.A1T0 RZ, [UR4], RZ ;  /* 0x000000ffffff79a7 */ /* 0x000fe60008100404 */
.L_x_342:
[----:B------:R-:W-:Y:S05]  /*c8e0*/  BSYNC B0 ;  /* 0x0000000000007941 */ /* 0x000fea0003800000 */
.L_x_341:
        /* <DEDUP_REMOVED lines=8> */
.L_x_346:
[C---:B------:R-:W-:Y:S01]  /*c970*/  LEA R0, R12.reuse, UR52, 0x3 ;  /* 0x000000340c007c11 */ /* 0x040fe2000f8e18ff */
[----:B------:R-:W-:Y:S01]  /*c980*/  BSSY B1, `(.L_x_347) ;  /* 0x0000007000017945 */ /* 0x000fe20003800000 */
[----:B------:R-:W-:Y:S02]  /*c990*/  SHF.L.U32 R3, R25, 0x1f, RZ ;  /* 0x0000001f19037819 */ /* 0x000fe400000006ff */
[----:B------:R-:W-:Y:S02]  /*c9a0*/  IADD3 R5, R12, 0x1, RZ ;  /* 0x000000010c057810 */ /* 0x000fe40007ffe0ff */
[----:B------:R-:W2:Y:S02]  /*c9b0*/  SYNCS.PHASECHK.TRANS64.TRYWAIT P2, [R0+URZ+0x40], R3 ;  /* 0x00004003000075a7 */ /* 0x000ea4000804017f */
[----:B------:R-:W-:-:S04]  /*c9c0*/  ISETP.NE.AND P3, PT, R5, 0x4, PT ;  /* 0x000000040500780c */ /* 0x000fc80003f65270 */
[----:B------:R-:W-:Y:S01]  /*c9d0*/  SEL R48, RZ, 0x1, P3 ;  /* 0x00000001ff307807 */ /* 0x000fe20001800000 */
[----:B--2---:R-:W-:Y:S08]  /*c9e0*/  @!P2 BRA `(.L_x_348) ;  /* 0x00000094009ca947 */ /* 0x004ff00003800000 */
.L_x_625:
[----:B------:R-:W-:Y:S05]  /*c9f0*/  BSYNC B1 ;  /* 0x0000000000017941 */ /* 0x000fea0003800000 */
.L_x_347:
[----:B------:R-:W-:Y:S05]  /*ca00*/  @P1 BRA `(.L_x_349) ;  /* 0x0000000000941947 */ /* 0x000fea0003800000 */
[----:B------:R-:W-:Y:S01]  /*ca10*/  LEA R14, R12, R97, 0xd ;  /* 0x000000610c0e7211 */ /* 0x000fe200078e68ff */
[----:B------:R-:W-:Y:S05]  /*ca20*/  WARPSYNC.ALL ;  /* 0x0000000000007948 */ /* 0x000fea0003800000 */
[----:B------:R-:W-:Y:S01]  /*ca30*/  LEA R33, R155, R14, 0x1 ;  /* 0x0000000e9b217211 */ /* 0x000fe200078e08ff */
[----:B-1----:R-:W2:Y:S05]  /*ca40*/  LDSM.16.M88.4 R8, [R14] ;  /* 0x000000000e08783b */ /* 0x002eaa0000000200 */
[----:B------:R-:W1:Y:S01]  /*ca50*/  LDSM.16.M88.4 R32, [R33] ;  /* 0x000000002120783b */ /* 0x000e620000000200 */
[----:B--2---:R-:W-:Y:S01]  /*ca60*/  SHF.L.U32 R0, R8, 0x10, RZ ;  /* 0x0000001008007819 */ /* 0x004fe200000006ff */
[----:B------:R-:W-:Y:S01]  /*ca70*/  IMAD.U32 R4, R9, 0x10000, RZ ;  /* 0x0001000009047824 */ /* 0x000fe200078e00ff */
[----:B------:R-:W-:-:S02]  /*ca80*/  SHF.L.U32 R26, R10, 0x10, RZ ;  /* 0x000000100a1a7819 */ /* 0x000fc400000006ff */
[----:B------:R-:W-:Y:S01]  /*ca90*/  LOP3.LUT R8, R8, 0xffff0000, RZ, 0xc0, !PT ;  /* 0xffff000008087812 */ /* 0x000fe200078ec0ff */
[C---:B------:R-:W-:Y:S01]  /*caa0*/  FMUL R13, R157.reuse, R0 ;  /* 0x000000009d0d7220 */ /* 0x040fe20000400000 */
[----:B-1----:R-:W-:Y:S01]  /*cab0*/  SHF.L.U32 R36, R32, 0x10, RZ ;  /* 0x0000001020247819 */ /* 0x002fe200000006ff */
        /* <DEDUP_REMOVED lines=24> */
[----:B------:R-:W-:-:S02]  /*cc40*/  FMUL R95, R157, R44 ;  /* 0x0000002c9d5f7220 */ /* 0x000fc40000400000 */
[----:B------:R-:W-:-:S07]  /*cc50*/  FMUL R171, R157, R46 ;  /* 0x0000002e9dab7220 */ /* 0x000fce0000400000 */
.L_x_349:
[----:B------:R-:W-:Y:S02]  /*cc60*/  LOP3.LUT R25, R25, R48, RZ, 0x3c, !PT ;  /* 0x0000003019197212 */ /* 0x000fe400078e3cff */
[----:B------:R-:W-:-:S07]  /*cc70*/  SEL R12, R5, RZ, P3 ;  /* 0x000000ff050c7207 */ /* 0x000fce0001800000 */
.L_x_345:
[----:B------:R-:W-:Y:S05]  /*cc80*/  BSYNC B0 ;  /* 0x0000000000007941 */ /* 0x000fea0003800000 */
.L_x_344:
[----:B------:R-:W-:Y:S02]  /*cc90*/  IMAD.MOV.U32 R49, RZ, RZ, 0x3bbb989d ;  /* 0x3bbb989dff317424 */ /* 0x000fe400078e00ff */
[C---:B------:R-:W-:Y:S01]  /*cca0*/  FFMA R58, R156.reuse, R58, R15 ;  /* 0x0000003a9c3a7223 */ /* 0x040fe2000000000f */
[----:B------:R-:W-:Y:S01]  /*ccb0*/  MOV R51, 0x437c0000 ;  /* 0x437c000000337802 */ /* 0x000fe20000000f00 */
[C---:B------:R-:W-:Y:S01]  /*ccc0*/  FFMA R57, R156.reuse, R57, R14 ;  /* 0x000000399c397223 */ /* 0x040fe2000000000e */
[----:B------:R-:W-:Y:S01]  /*ccd0*/  FFMA R59, R156, R59, R21 ;  /* 0x0000003b9c3b7223 */ /* 0x000fe20000000015 */
[-C--:B------:R-:W-:Y:S01]  /*cce0*/  FFMA.SAT R5, -R58, R49.reuse, 0.5 ;  /* 0x3f0000003a057423 */ /* 0x080fe20000002131 */
[----:B------:R-:W-:Y:S01]  /*ccf0*/  FFMA R56, R156, R56, R13 ;  /* 0x000000389c387223 */ /* 0x000fe2000000000d */
[-C--:B------:R-:W-:Y:S01]  /*cd00*/  FFMA.SAT R4, -R57, R49.reuse, 0.5 ;  /* 0x3f00000039047423 */ /* 0x080fe20000002131 */
[----:B-1----:R-:W-:Y:S01]  /*cd10*/  FFMA.SAT R10, -R59, R49, 0.5 ;  /* 0x3f0000003b0a7423 */ /* 0x002fe20000002131 */
[----:B------:R-:W-:Y:S01]  /*cd20*/  FFMA.RM R9, R5, R51, 12582913 ;  /* 0x4b40000105097423 */ /* 0x000fe20000004033 */
[----:B--2---:R-:W-:Y:S01]  /*cd30*/  FFMA.SAT R0, -R56, R49, 0.5 ;  /* 0x3f00000038007423 */ /* 0x004fe20000002131 */
[----:B------:R-:W-:Y:S01]  /*cd40*/  FFMA R60, R156, R60, R23 ;  /* 0x0000003c9c3c7223 */ /* 0x000fe20000000017 */
[-C--:B------:R-:W-:Y:S01]  /*cd50*/  FFMA.RM R4, R4, R51.reuse, 12582913 ;  /* 0x4b40000104047423 */ /* 0x080fe20000004033 */
[----:B------:R-:W-:Y:S01]  /*cd60*/  FADD R5, R9, -12583039 ;  /* 0xcb40007f09057421 */ /* 0x000fe20000000000 */
[----:B------:R-:W-:Y:S01]  /*cd70*/  FFMA R62, R156, R62, R89 ;  /* 0x0000003e9c3e7223 */ /* 0x000fe20000000059 */
[-C--:B------:R-:W-:Y:S01]  /*cd80*/  FFMA.RM R26, R10, R51.reuse, 12582913 ;  /* 0x4b4000010a1a7423 */ /* 0x080fe20000004033 */
[----:B------:R-:W-:Y:S01]  /*cd90*/  FFMA.RM R0, R0, R51, 12582913 ;  /* 0x4b40000100007423 */ /* 0x000fe20000004033 */
[----:B------:R-:W-:Y:S01]  /*cda0*/  FFMA R11, -R58, 1.4426950216293334961, -R5 ;  /* 0x3fb8aa3b3a0b7823 */ /* 0x000fe20000000905 */
[-C--:B------:R-:W-:Y:S01]  /*cdb0*/  FFMA.SAT R27, -R60, R49.reuse, 0.5 ;  /* 0x3f0000003c1b7423 */ /* 0x080fe20000002131 */
[----:B------:R-:W-:Y:S01]  /*cdc0*/  FADD R8, R4, -12583039 ;  /* 0xcb40007f04087421 */ /* 0x000fe20000000000 */
[----:B------:R-:W-:Y:S01]  /*cdd0*/  FFMA.SAT R32, -R62, R49, 0.5 ;  /* 0x3f0000003e207423 */ /* 0x000fe20000002131 */
[----:B------:R-:W-:Y:S01]  /*cde0*/  FADD R10, R26, -12583039 ;  /* 0xcb40007f1a0a7421 */ /* 0x000fe20000000000 */
[C---:B------:R-:W-:Y:S01]  /*cdf0*/  FFMA R61, R156.reuse, R61, R159 ;  /* 0x0000003d9c3d7223 */ /* 0x040fe2000000009f */
[----:B------:R-:W-:Y:S01]  /*ce00*/  FFMA R63, R156, R63, R161 ;  /* 0x0000003f9c3f7223 */ /* 0x000fe200000000a1 */
[----:B------:R-:W-:Y:S01]  /*ce10*/  FADD R3, R0, -12583039 ;  /* 0xcb40007f00037421 */ /* 0x000fe20000000000 */
[----:B------:R-:W-:Y:S01]  /*ce20*/  FFMA R11, -R58, 1.925963033500011079e-08, R11 ;  /* 0x32a570603a0b7823 */ /* 0x000fe2000000010b */
[-C--:B------:R-:W-:Y:S01]  /*ce30*/  FFMA.RM R29, R27, R51.reuse, 12582913 ;  /* 0x4b4000011b1d7423 */ /* 0x080fe20000004033 */
[----:B------:R-:W-:Y:S01]  /*ce40*/  FFMA R8, -R57, 1.4426950216293334961, -R8 ;  /* 0x3fb8aa3b39087823 */ /* 0x000fe20000000908 */
[----:B------:R-:W-:Y:S01]  /*ce50*/  FFMA.RM R33, R32, R51, 12582913 ;  /* 0x4b40000120217423 */ /* 0x000fe20000004033 */
[----:B------:R-:W-:Y:S01]  /*ce60*/  FFMA R28, -R59, 1.4426950216293334961, -R10 ;  /* 0x3fb8aa3b3b1c7823 */ /* 0x000fe2000000090a */
[-C--:B------:R-:W-:Y:S01]  /*ce70*/  FFMA.SAT R30, -R61, R49.reuse, 0.5 ;  /* 0x3f0000003d1e7423 */ /* 0x080fe20000002131 */
[----:B------:R-:W-:Y:S01]  /*ce80*/  FFMA.SAT R34, -R63, R49, 0.5 ;  /* 0x3f0000003f227423 */ /* 0x000fe20000002131 */
[----:B------:R-:W-:Y:S01]  /*ce90*/  FFMA R3, -R56, 1.4426950216293334961, -R3 ;  /* 0x3fb8aa3b38037823 */ /* 0x000fe20000000903 */
[----:B------:R1:W-:Y:S01]  /*cea0*/  MUFU.EX2 R10, R11 ;  /* 0x0000000b000a7308 */ /* 0x0003e20000000800 */
[----:B------:R-:W-:Y:S01]  /*ceb0*/  FADD R27, R29, -12583039 ;  /* 0xcb40007f1d1b7421 */ /* 0x000fe20000000000 */
[----:B------:R-:W-:Y:S01]  /*cec0*/  FFMA R8, -R57, 1.925963033500011079e-08, R8 ;  /* 0x32a5706039087823 */ /* 0x000fe20000000108 */
[----:B------:R-:W-:Y:S01]  /*ced0*/  FFMA R64, R156, R64, R163 ;  /* 0x000000409c407223 */ /* 0x000fe200000000a3 */
[----:B------:R-:W-:Y:S01]  /*cee0*/  FFMA R28, -R59, 1.925963033500011079e-08, R28 ;  /* 0x32a570603b1c7823 */ /* 0x000fe2000000011c */
[-C--:B------:R-:W-:Y:S01]  /*cef0*/  FFMA.RM R30, R30, R51.reuse, 12582913 ;  /* 0x4b4000011e1e7423 */ /* 0x080fe20000004033 */
[----:B------:R-:W-:Y:S01]  /*cf00*/  FFMA R66, R156, R66, R91 ;  /* 0x000000429c427223 */ /* 0x000fe2000000005b */
[----:B------:R-:W-:Y:S01]  /*cf10*/  FFMA.RM R34, R34, R51, 12582913 ;  /* 0x4b40000122227423 */ /* 0x000fe20000004033 */
[----:B------:R-:W-:Y:S01]  /*cf20*/  FFMA R3, -R56, 1.925963033500011079e-08, R3 ;  /* 0x32a5706038037823 */ /* 0x000fe20000000103 */
[----:B-1----:R-:W-:Y:S01]  /*cf30*/  FADD R11, R33, -12583039 ;  /* 0xcb40007f210b7421 */ /* 0x002fe20000000000 */
[----:B------:R-:W-:Y:S01]  /*cf40*/  FFMA R31, -R60, 1.4426950216293334961, -R27 ;  /* 0x3fb8aa3b3c1f7823 */ /* 0x000fe2000000091b */
[----:B------:R1:W-:Y:S01]  /*cf50*/  MUFU.EX2 R5, R8 ;  /* 0x0000000800057308 */ /* 0x0003e20000000800 */
[-C--:B------:R-:W-:Y:S01]  /*cf60*/  FFMA.SAT R36, -R64, R49.reuse, 0.5 ;  /* 0x3f00000040247423 */ /* 0x080fe20000002131 */
[----:B------:R-:W-:Y:S01]  /*cf70*/  FFMA R35, -R62, 1.4426950216293334961, -R11 ;  /* 0x3fb8aa3b3e237823 */ /* 0x000fe2000000090b */
[----:B------:R-:W-:Y:S01]  /*cf80*/  FFMA.SAT R40, -R66, R49, 0.5 ;  /* 0x3f00000042287423 */ /* 0x000fe20000002131 */
[----:B------:R-:W-:Y:S01]  /*cf90*/  FFMA R31, -R60, 1.925963033500011079e-08, R31 ;  /* 0x32a570603c1f7823 */ /* 0x000fe2000000011f */
[----:B------:R-:W-:Y:S01]  /*cfa0*/  FFMA R67, R156, R67, R167 ;  /* 0x000000439c437223 */ /* 0x000fe200000000a7 */
[----:B------:R-:W-:Y:S01]  /*cfb0*/  FFMA R35, -R62, 1.925963033500011079e-08, R35 ;  /* 0x32a570603e237823 */ /* 0x000fe20000000123 */
[----:B------:R-:W-:Y:S01]  /*cfc0*/  FFMA R65, R156, R65, R165 ;  /* 0x000000419c417223 */ /* 0x000fe200000000a5 */
[----:B------:R2:W-:Y:S01]  /*cfd0*/  MUFU.EX2 R27, R28 ;  /* 0x0000001c001b7308 */ /* 0x0005e20000000800 */
[----:B-1----:R-:W-:Y:S01]  /*cfe0*/  FADD R8, R30, -12583039 ;  /* 0xcb40007f1e087421 */ /* 0x002fe20000000000 */
[-C--:B------:R-:W-:Y:S01]  /*cff0*/  FFMA.RM R37, R36, R51.reuse, 12582913 ;  /* 0x4b40000124257423 */ /* 0x080fe20000004033 */
[----:B------:R-:W-:Y:S01]  /*d000*/  FFMA.RM R41, R40, R51, 12582913 ;  /* 0x4b40000128297423 */ /* 0x000fe20000004033 */
[-C--:B------:R-:W-:Y:S01]  /*d010*/  FFMA.SAT R42, -R67, R49.reuse, 0.5 ;  /* 0x3f000000432a7423 */ /* 0x080fe20000002131 */
[----:B------:R-:W-:Y:S01]  /*d020*/  FFMA R32, -R61, 1.4426950216293334961, -R8 ;  /* 0x3fb8aa3b3d207823 */ /* 0x000fe20000000908 */
[----:B------:R-:W-:Y:S01]  /*d030*/  FFMA.SAT R38, -R65, R49, 0.5 ;  /* 0x3f00000041267423 */ /* 0x000fe20000002131 */
[----:B------:R-:W-:Y:S01]  /*d040*/  FFMA R68, R156, R68, R93 ;  /* 0x000000449c447223 */ /* 0x000fe2000000005d */
[----:B------:R-:W1:Y:S01]  /*d050*/  MUFU.EX2 R3, R3 ;  /* 0x0000000300037308 */ /* 0x000e620000000800 */
[----:B--2---:R-:W-:Y:S01]  /*d060*/  FADD R28, R34, -12583039 ;  /* 0xcb40007f221c7421 */ /* 0x004fe20000000000 */
[C---:B------:R-:W-:Y:S01]  /*d070*/  FFMA R69, R156.reuse, R69, R169 ;  /* 0x000000459c457223 */ /* 0x040fe200000000a9 */
[C---:B------:R-:W-:Y:S01]  /*d080*/  FFMA R70, R156.reuse, R70, R95 ;  /* 0x000000469c467223 */ /* 0x040fe2000000005f */
[----:B------:R-:W-:Y:S01]  /*d090*/  FFMA R32, -R61, 1.925963033500011079e-08, R32 ;  /* 0x32a570603d207823 */ /* 0x000fe20000000120 */
[C---:B------:R-:W-:Y:S01]  /*d0a0*/  FFMA R36, -R63.reuse, 1.4426950216293334961, -R28 ;  /* 0x3fb8aa3b3f247823 */ /* 0x040fe2000000091c */
[----:B------:R-:W-:Y:S01]  /*d0b0*/  FFMA R71, R156, R71, R171 ;  /* 0x000000479c477223 */ /* 0x000fe200000000ab */
[-C--:B------:R-:W-:Y:S01]  /*d0c0*/  FFMA.RM R42, R42, R51.reuse, 12582913 ;  /* 0x4b4000012a2a7423 */ /* 0x080fe20000004033 */
[----:B------:R2:W3:Y:S01]  /*d0d0*/  MUFU.EX2 R8, R31 ;  /* 0x0000001f00087308 */ /* 0x0004e20000000800 */
[----:B------:R-:W-:Y:S01]  /*d0e0*/  FFMA R36, -R63, 1.925963033500011079e-08, R36 ;  /* 0x32a570603f247823 */ /* 0x000fe20000000124 */
[----:B------:R-:W-:Y:S01]  /*d0f0*/  FFMA.RM R38, R38, R51, 12582913 ;  /* 0x4b40000126267423 */ /* 0x000fe20000004033 */
[-C--:B------:R-:W-:Y:S01]  /*d100*/  FFMA.SAT R44, -R68, R49.reuse, 0.5 ;  /* 0x3f000000442c7423 */ /* 0x080fe20000002131 */
[-C--:B------:R-:W-:Y:S01]  /*d110*/  FFMA.SAT R46, -R69, R49.reuse, 0.5 ;  /* 0x3f000000452e7423 */ /* 0x080fe20000002131 */
[-C--:B------:R-:W-:Y:S01]  /*d120*/  FFMA.SAT R47, -R70, R49.reuse, 0.5 ;  /* 0x3f000000462f7423 */ /* 0x080fe20000002131 */
[----:B------:R-:W-:Y:S01]  /*d130*/  FFMA.SAT R49, -R71, R49, 0.5 ;  /* 0x3f00000047317423 */ /* 0x000fe20000002131 */
[----:B------:R-:W-:Y:S01]  /*d140*/  SHF.L.U32 R0, R0, 0x17, RZ ;  /* 0x0000001700007819 */ /* 0x000fe200000006ff */
[----:B------:R4:W-:Y:S01]  /*d150*/  MUFU.EX2 R28, R35 ;  /* 0x00000023001c7308 */ /* 0x0009e20000000800 */
[----:B--2---:R-:W-:Y:S01]  /*d160*/  FADD R31, R37, -12583039 ;  /* 0xcb40007f251f7421 */ /* 0x004fe20000000000 */
[----:B------:R-:W-:Y:S01]  /*d170*/  SHF.L.U32 R4, R4, 0x17, RZ ;  /* 0x0000001704047819 */ /* 0x000fe200000006ff */
[-C--:B------:R-:W-:Y:S01]  /*d180*/  FFMA.RM R45, R44, R51.reuse, 12582913 ;  /* 0x4b4000012c2d7423 */ /* 0x080fe20000004033 */
[-C--:B------:R-:W-:Y:S01]  /*d190*/  FFMA.RM R48, R47, R51.reuse, 12582913 ;  /* 0x4b4000012f307423 */ /* 0x080fe20000004033 */
[----:B------:R-:W-:Y:S01]  /*d1a0*/  FFMA R39, -R64, 1.4426950216293334961, -R31 ;  /* 0x3fb8aa3b40277823 */ /* 0x000fe2000000091f */
[-C--:B------:R-:W-:Y:S01]  /*d1b0*/  FFMA.RM R49, R49, R51.reuse, 12582913 ;  /* 0x4b40000131317423 */ /* 0x080fe20000004033 */
[----:B------:R-:W-:Y:S01]  /*d1c0*/  FFMA.RM R46, R46, R51, 12582913 ;  /* 0x4b4000012e2e7423 */ /* 0x000fe20000004033 */
[----:B------:R2:W5:Y:S01]  /*d1d0*/  MUFU.EX2 R31, R36 ;  /* 0x00000024001f7308 */ /* 0x0005620000000800 */
[----:B----4-:R-:W-:Y:S01]  /*d1e0*/  FADD R35, R41, -12583039 ;  /* 0xcb40007f29237421 */ /* 0x010fe20000000000 */
[----:B------:R-:W-:Y:S01]  /*d1f0*/  FFMA R39, -R64, 1.925963033500011079e-08, R39 ;  /* 0x32a5706040277823 */ /* 0x000fe20000000127 */
[----:B-1----:R-:W-:Y:S01]  /*d200*/  FFMA R50, R0, R3, 1 ;  /* 0x3f80000000327423 */ /* 0x002fe20000000003 */
[----:B------:R-:W-:Y:S01]  /*d210*/  FADD R3, R48, -12583039 ;  /* 0xcb40007f30037421 */ /* 0x000fe20000000000 */
[----:B------:R-:W-:Y:S01]  /*d220*/  FFMA R43, -R66, 1.4426950216293334961, -R35 ;  /* 0x3fb8aa3b422b7823 */ /* 0x000fe20000000923 */
[----:B------:R-:W-:Y:S01]  /*d230*/  SHF.L.U32 R26, R26, 0x17, RZ ;  /* 0x000000171a1a7819 */ /* 0x000fe200000006ff */
[----:B------:R-:W-:Y:S01]  /*d240*/  FADD R0, R46, -12583039 ;  /* 0xcb40007f2e007421 */ /* 0x000fe20000000000 */
[----:B------:R1:W-:Y:S01]  /*d250*/  MUFU.EX2 R11, R32 ;  /* 0x00000020000b7308 */ /* 0x0003e20000000800 */
[----:B--2---:R-:W-:Y:S01]  /*d260*/  FADD R36, R42, -12583039 ;  /* 0xcb40007f2a247421 */ /* 0x004fe20000000000 */
[----:B------:R-:W-:Y:S01]  /*d270*/  FFMA R43, -R66, 1.925963033500011079e-08, R43 ;  /* 0x32a57060422b7823 */ /* 0x000fe2000000012b */
[----:B------:R-:W-:Y:S01]  /*d280*/  SHF.L.U32 R29, R29, 0x17, RZ ;  /* 0x000000171d1d7819 */ /* 0x000fe200000006ff */
[----:B------:R-:W-:Y:S01]  /*d290*/  FFMA R27, R26, R27, 1 ;  /* 0x3f8000001a1b7423 */ /* 0x000fe2000000001b */
[----:B------:R-:W-:Y:S01]  /*d2a0*/  FFMA R44, -R67, 1.4426950216293334961, -R36 ;  /* 0x3fb8aa3b432c7823 */ /* 0x000fe20000000924 */
[----:B------:R-:W-:Y:S01]  /*d2b0*/  SHF.L.U32 R34, R34, 0x17, RZ ;  /* 0x0000001722227819 */ /* 0x000fe200000006ff */
[----:B------:R-:W-:Y:S01]  /*d2c0*/  IMAD.SHL.U32 R30, R30, 0x800000, RZ ;  /* 0x008000001e1e7824 */ /* 0x000fe200078e00ff */
[----:B------:R2:W-:Y:S01]  /*d2d0*/  MUFU.EX2 R36, R43 ;  /* 0x0000002b00247308 */ /* 0x0005e20000000800 */
[----:B-1----:R-:W-:Y:S01]  /*d2e0*/  FADD R32, R38, -12583039 ;  /* 0xcb40007f26207421 */ /* 0x002fe20000000000 */
[----:B---3--:R-:W-:Y:S01]  /*d2f0*/  FFMA R26, R29, R8, 1 ;  /* 0x3f8000001d1a7423 */ /* 0x008fe20000000008 */
[----:B------:R-:W-:Y:S01]  /*d300*/  IADD3 R8, R50, 0x1800000, RZ ;  /* 0x0180000032087810 */ /* 0x000fe20007ffe0ff */
[----:B------:R-:W-:Y:S01]  /*d310*/  FFMA R44, -R67, 1.925963033500011079e-08, R44 ;  /* 0x32a57060432c7823 */ /* 0x000fe2000000012c */
[----:B------:R-:W-:Y:S01]  /*d320*/  FFMA R40, -R65, 1.4426950216293334961, -R32 ;  /* 0x3fb8aa3b41287823 */ /* 0x000fe20000000920 */
[----:B------:R-:W-:Y:S01]  /*d330*/  SHF.L.U32 R37, R37, 0x17, RZ ;  /* 0x0000001725257819 */ /* 0x000fe200000006ff */
[----:B------:R-:W-:Y:S01]  /*d340*/  IMAD.SHL.U32 R42, R42, 0x800000, RZ ;  /* 0x008000002a2a7824 */ /* 0x000fe200078e00ff */
[----:B------:R1:W3:Y:S01]  /*d350*/  MUFU.EX2 R32, R39 ;  /* 0x0000002700207308 */ /* 0x0002e20000000800 */
[----:B--2---:R-:W-:Y:S01]  /*d360*/  FFMA R43, R4, R5, 1 ;  /* 0x3f800000042b7423 */ /* 0x004fe20000000005 */
[----:B------:R-:W-:Y:S01]  /*d370*/  FADD R4, R49, -12583039 ;  /* 0xcb40007f31047421 */ /* 0x000fe20000000000 */
[----:B------:R-:W-:Y:S01]  /*d380*/  FFMA R40, -R65, 1.925963033500011079e-08, R40 ;  /* 0x32a5706041287823 */ /* 0x000fe20000000128 */
[----:B------:R-:W-:Y:S01]  /*d390*/  FFMA R5, -R70, 1.4426950216293334961, -R3 ;  /* 0x3fb8aa3b46057823 */ /* 0x000fe20000000903 */
[----:B------:R-:W-:Y:S01]  /*d3a0*/  LOP3.LUT R8, R8, 0x7f800000, RZ, 0xc0, !PT ;  /* 0x7f80000008087812 */ /* 0x000fe200078ec0ff */
[----:B------:R-:W-:Y:S01]  /*d3b0*/  FFMA R4, -R71, 1.4426950216293334961, -R4 ;  /* 0x3fb8aa3b47047823 */ /* 0x000fe20000000904 */
[----:B------:R-:W-:Y:S01]  /*d3c0*/  SHF.L.U32 R9, R9, 0x17, RZ ;  /* 0x0000001709097819 */ /* 0x000fe200000006ff */
[----:B------:R2:W4:Y:S01]  /*d3d0*/  MUFU.EX2 R35, R40 ;  /* 0x0000002800237308 */ /* 0x0005220000000800 */
[----:B-1----:R-:W-:Y:S01]  /*d3e0*/  FADD R39, R45, -12583039 ;  /* 0xcb40007f2d277421 */ /* 0x002fe20000000000 */
[----:B------:R-:W-:Y:S01]  /*d3f0*/  FFMA R5, -R70, 1.925963033500011079e-08, R5 ;  /* 0x32a5706046057823 */ /* 0x000fe20000000105 */
[----:B------:R-:W-:Y:S01]  /*d400*/  FFMA R4, -R71, 1.925963033500011079e-08, R4 ;  /* 0x32a5706047047823 */ /* 0x000fe20000000104 */
[----:B------:R-:W-:Y:S01]  /*d410*/  ISETP.GT.U32.AND P2, PT, R8, 0x1ffffff, PT ;  /* 0x01ffffff0800780c */ /* 0x000fe20003f44070 */
[C---:B------:R-:W-:Y:S01]  /*d420*/  FFMA R47, -R68.reuse, 1.4426950216293334961, -R39 ;  /* 0x3fb8aa3b442f7823 */ /* 0x040fe20000000927 */
[----:B------:R-:W-:Y:S01]  /*d430*/  SHF.L.U32 R33, R33, 0x17, RZ ;  /* 0x0000001721217819 */ /* 0x000fe200000006ff */
[----:B------:R-:W-:Y:S01]  /*d440*/  BSSY B1, `(.L_x_350) ;  /* 0x0000025000017945 */ /* 0x000fe20003800000 */
[----:B------:R-:W1:Y:S01]  /*d450*/  MUFU.EX2 R39, R44 ;  /* 0x0000002c00277308 */ /* 0x000e620000000800 */
[C---:B--2---:R-:W-:Y:S01]  /*d460*/  FFMA R40, -R69.reuse, 1.4426950216293334961, -R0 ;  /* 0x3fb8aa3b45287823 */ /* 0x044fe20000000900 */
[----:B------:R-:W-:Y:S01]  /*d470*/  FFMA R47, -R68, 1.925963033500011079e-08, R47 ;  /* 0x32a57060442f7823 */ /* 0x000fe2000000012f */
[----:B------:R-:W-:Y:S01]  /*d480*/  SHF.L.U32 R38, R38, 0x17, RZ ;  /* 0x0000001726267819 */ /* 0x000fe200000006ff */
[----:B-----5:R-:W-:Y:S01]  /*d490*/  FFMA R31, R34, R31, 1 ;  /* 0x3f800000221f7423 */ /* 0x020fe2000000001f */
[----:B------:R-:W-:Y:S01]  /*d4a0*/  FFMA R40, -R69, 1.925963033500011079e-08, R40 ;  /* 0x32a5706045287823 */ /* 0x000fe20000000128 */
[----:B------:R-:W-:Y:S01]  /*d4b0*/  SHF.L.U32 R41, R41, 0x17, RZ ;  /* 0x0000001729297819 */ /* 0x000fe200000006ff */
[----:B---3--:R-:W-:Y:S01]  /*d4c0*/  FFMA R32, R37, R32, 1 ;  /* 0x3f80000025207423 */ /* 0x008fe20000000020 */
[----:B------:R-:W2:Y:S01]  /*d4d0*/  MUFU.EX2 R0, R47 ;  /* 0x0000002f00007308 */ /* 0x000ea20000000800 */
[----:B------:R-:W-:Y:S01]  /*d4e0*/  SHF.L.U32 R45, R45, 0x17, RZ ;  /* 0x000000172d2d7819 */ /* 0x000fe200000006ff */
[----:B------:R-:W-:Y:S01]  /*d4f0*/  FFMA R10, R9, R10, 1 ;  /* 0x3f800000090a7423 */ /* 0x000fe2000000000a */
[----:B------:R-:W-:Y:S01]  /*d500*/  SHF.L.U32 R46, R46, 0x17, RZ ;  /* 0x000000172e2e7819 */ /* 0x000fe200000006ff */
[----:B------:R-:W-:Y:S01]  /*d510*/  FFMA R29, R30, R11, 1 ;  /* 0x3f8000001e1d7423 */ /* 0x000fe2000000000b */
[----:B------:R-:W-:Y:S01]  /*d520*/  SHF.L.U32 R48, R48, 0x17, RZ ;  /* 0x0000001730307819 */ /* 0x000fe200000006ff */
[----:B------:R-:W-:Y:S01]  /*d530*/  FFMA R28, R33, R28, 1 ;  /* 0x3f800000211c7423 */ /* 0x000fe2000000001c */
[----:B------:R-:W-:Y:S01]  /*d540*/  SHF.L.U32 R49, R49, 0x17, RZ ;  /* 0x0000001731317819 */ /* 0x000fe200000006ff */
[----:B------:R-:W3:Y:S01]  /*d550*/  MUFU.EX2 R3, R40 ;  /* 0x0000002800037308 */ /* 0x000ee20000000800 */
[----:B----4-:R-:W-:Y:S01]  /*d560*/  FFMA R35, R38, R35, 1 ;  /* 0x3f80000026237423 */ /* 0x010fe20000000023 */
[----:B------:R-:W-:Y:S01]  /*d570*/  FFMA R36, R41, R36, 1 ;  /* 0x3f80000029247423 */ /* 0x000fe20000000024 */
[----:B-1----:R-:W-:-:S05]  /*d580*/  FFMA R39, R42, R39, 1 ;  /* 0x3f8000002a277423 */ /* 0x002fca0000000027 */
        /* <DEDUP_REMOVED lines=12> */
.L_x_351:
[----:B------:R-:W1:Y:S02]  /*d650*/  MUFU.RCP R9, R50 ;  /* 0x0000003200097308 */ /* 0x000e640000001000 */
[----:B-1----:R-:W-:-:S04]  /*d660*/  FFMA R0, R50, R9, -1 ;  /* 0xbf80000032007423 */ /* 0x002fc80000000009 */
[----:B------:R-:W-:-:S04]  /*d670*/  FADD.FTZ R0, -R0, -RZ ;  /* 0x800000ff00007221 */ /* 0x000fc80000010100 */
[----:B------:R-:W-:-:S07]  /*d680*/  FFMA R9, R9, R0, R9 ;  /* 0x0000000009097223 */ /* 0x000fce0000000009 */
.L_x_352:
[----:B------:R-:W-:Y:S05]  /*d690*/  BSYNC B1 ;  /* 0x0000000000017941 */ /* 0x000fea0003800000 */
.L_x_350:
        /* <DEDUP_REMOVED lines=10> */
.L_x_354:
[----:B------:R-:W1:Y:S02]  /*d740*/  MUFU.RCP R8, R43 ;  /* 0x0000002b00087308 */ /* 0x000e640000001000 */
[----:B-1----:R-:W-:-:S04]  /*d750*/  FFMA R0, R43, R8, -1 ;  /* 0xbf8000002b007423 */ /* 0x002fc80000000008 */
[----:B------:R-:W-:-:S04]  /*d760*/  FADD.FTZ R3, -R0, -RZ ;  /* 0x800000ff00037221 */ /* 0x000fc80000010100 */
[----:B------:R-:W-:-:S07]  /*d770*/  FFMA R8, R8, R3, R8 ;  /* 0x0000000308087223 */ /* 0x000fce0000000008 */
.L_x_355:
[----:B------:R-:W-:Y:S05]  /*d780*/  BSYNC B1 ;  /* 0x0000000000017941 */ /* 0x000fea0003800000 */
.L_x_353:
        /* <DEDUP_REMOVED lines=10> */
.L_x_357:
[----:B------:R-:W1:Y:S02]  /*d830*/  MUFU.RCP R11, R10 ;  /* 0x0000000a000b7308 */ /* 0x000e640000001000 */
[----:B-1----:R-:W-:-:S04]  /*d840*/  FFMA R0, R10, R11, -1 ;  /* 0xbf8000000a007423 */ /* 0x002fc8000000000b */
[----:B------:R-:W-:-:S04]  /*d850*/  FADD.FTZ R0, -R0, -RZ ;  /* 0x800000ff00007221 */ /* 0x000fc80000010100 */
[----:B------:R-:W-:-:S07]  /*d860*/  FFMA R11, R11, R0, R11 ;  /* 0x000000000b0b7223 */ /* 0x000fce000000000b */
.L_x_358:
[----:B------:R-:W-:Y:S05]  /*d870*/  BSYNC B1 ;  /* 0x0000000000017941 */ /* 0x000fea0003800000 */
.L_x_356:
        /* <DEDUP_REMOVED lines=10> */
.L_x_360:
[----:B------:R-:W1:Y:S02]  /*d920*/  MUFU.RCP R10, R27 ;  /* 0x0000001b000a7308 */ /* 0x000e640000001000 */
[----:B-1----:R-:W-:-:S04]  /*d930*/  FFMA R0, R27, R10, -1 ;  /* 0xbf8000001b007423 */ /* 0x002fc8000000000a */
[----:B------:R-:W-:-:S04]  /*d940*/  FADD.FTZ R3, -R0, -RZ ;  /* 0x800000ff00037221 */ /* 0x000fc80000010100 */
[----:B------:R-:W-:-:S07]  /*d950*/  FFMA R10, R10, R3, R10 ;  /* 0x000000030a0a7223 */ /* 0x000fce000000000a */
.L_x_361:
[----:B------:R-:W-:Y:S05]  /*d960*/  BSYNC B1 ;  /* 0x0000000000017941 */ /* 0x000fea0003800000 */
.L_x_359:
        /* <DEDUP_REMOVED lines=10> */
.L_x_363:
[----:B------:R-:W1:Y:S02]  /*da10*/  MUFU.RCP R27, R26 ;  /* 0x0000001a001b7308 */ /* 0x000e640000001000 */
[----:B-1----:R-:W-:-:S04]  /*da20*/  FFMA R0, R26, R27, -1 ;  /* 0xbf8000001a007423 */ /* 0x002fc8000000001b */
[----:B------:R-:W-:-:S04]  /*da30*/  FADD.FTZ R0, -R0, -RZ ;  /* 0x800000ff00007221 */ /* 0x000fc80000010100 */
[----:B------:R-:W-:-:S07]  /*da40*/  FFMA R27, R27, R0, R27 ;  /* 0x000000001b1b7223 */ /* 0x000fce000000001b */
.L_x_364:
[----:B------:R-:W-:Y:S05]  /*da50*/  BSYNC B1 ;  /* 0x0000000000017941 */ /* 0x000fea0003800000 */
.L_x_362:
        /* <DEDUP_REMOVED lines=10> */
.L_x_366:
[----:B------:R-:W1:Y:S02]  /*db00*/  MUFU.RCP R26, R29 ;  /* 0x0000001d001a7308 */ /* 0x000e640000001000 */
[----:B-1----:R-:W-:-:S04]  /*db10*/  FFMA R0, R29, R26, -1 ;  /* 0xbf8000001d007423 */ /* 0x002fc8000000001a */
[----:B------:R-:W-:-:S04]  /*db20*/  FADD.FTZ R3, -R0, -RZ ;  /* 0x800000ff00037221 */ /* 0x000fc80000010100 */
[----:B------:R-:W-:-:S07]  /*db30*/  FFMA R26, R26, R3, R26 ;  /* 0x000000031a1a7223 */ /* 0x000fce000000001a */
.L_x_367:
[----:B------:R-:W-:Y:S05]  /*db40*/  BSYNC B1 ;  /* 0x0000000000017941 */ /* 0x000fea0003800000 */
.L_x_365:
        /* <DEDUP_REMOVED lines=10> */
.L_x_369:
[----:B------:R-:W1:Y:S02]  /*dbf0*/  MUFU.RCP R29, R28 ;  /* 0x0000001c001d7308 */ /* 0x000e640000001000 */
[----:B-1----:R-:W-:-:S04]  /*dc00*/  FFMA R0, R28, R29, -1 ;  /* 0xbf8000001c007423 */ /* 0x002fc8000000001d */
[----:B------:R-:W-:-:S04]  /*dc10*/  FADD.FTZ R0, -R0, -RZ ;  /* 0x800000ff00007221 */ /* 0x000fc80000010100 */
[----:B------:R-:W-:-:S07]  /*dc20*/  FFMA R29, R29, R0, R29 ;  /* 0x000000001d1d7223 */ /* 0x000fce000000001d */
.L_x_370:
[----:B------:R-:W-:Y:S05]  /*dc30*/  BSYNC B1 ;  /* 0x0000000000017941 */ /* 0x000fea0003800000 */
.L_x_368:
        /* <DEDUP_REMOVED lines=10> */
.L_x_372:
[----:B------:R-:W1:Y:S02]  /*dce0*/  MUFU.RCP R28, R31 ;  /* 0x0000001f001c7308 */ /* 0x000e640000001000 */
[----:B-1----:R-:W-:-:S04]  /*dcf0*/  FFMA R0, R31, R28, -1 ;  /* 0xbf8000001f007423 */ /* 0x002fc8000000001c */
[----:B------:R-:W-:-:S04]  /*dd00*/  FADD.FTZ R3, -R0, -RZ ;  /* 0x800000ff00037221 */ /* 0x000fc80000010100 */
[----:B------:R-:W-:-:S07]  /*dd10*/  FFMA R28, R28, R3, R28 ;  /* 0x000000031c1c7223 */ /* 0x000fce000000001c */
.L_x_373:
[----:B------:R-:W-:Y:S05]  /*dd20*/  BSYNC B1 ;  /* 0x0000000000017941 */ /* 0x000fea0003800000 */
.L_x_371:
        /* <DEDUP_REMOVED lines=10> */
.L_x_375:
[----:B------:R-:W1:Y:S02]  /*ddd0*/  MUFU.RCP R31, R32 ;  /* 0x00000020001f7308 */ /* 0x000e640000001000 */
[----:B-1----:R-:W-:-:S04]  /*dde0*/  FFMA R0, R32, R31, -1 ;  /* 0xbf80000020007423 */ /* 0x002fc8000000001f */
[----:B------:R-:W-:-:S04]  /*ddf0*/  FADD.FTZ R0, -R0, -RZ ;  /* 0x800000ff00007221 */ /* 0x000fc80000010100 */
[----:B------:R-:W-:-:S07]  /*de00*/  FFMA R31, R31, R0, R31 ;  /* 0x000000001f1f7223 */ /* 0x000fce000000001f */
.L_x_376:
[----:B------:R-:W-:Y:S05]  /*de10*/  BSYNC B1 ;  /* 0x0000000000017941 */ /* 0x000fea0003800000 */
.L_x_374:
        /* <DEDUP_REMOVED lines=10> */
.L_x_378:
[----:B------:R-:W1:Y:S02]  /*dec0*/  MUFU.RCP R30, R35 ;  /* 0x00000023001e7308 */ /* 0x000e640000001000 */
[----:B-1----:R-:W-:-:S04]  /*ded0*/  FFMA R0, R35, R30, -1 ;  /* 0xbf80000023007423 */ /* 0x002fc8000000001e */
[----:B------:R-:W-:-:S04]  /*dee0*/  FADD.FTZ R3, -R0, -RZ ;  /* 0x800000ff00037221 */ /* 0x000fc80000010100 */
[----:B------:R-:W-:-:S07]  /*def0*/  FFMA R30, R30, R3, R30 ;  /* 0x000000031e1e7223 */ /* 0x000fce000000001e */
.L_x_379:
[----:B------:R-:W-:Y:S05]  /*df00*/  BSYNC B1 ;  /* 0x0000000000017941 */ /* 0x000fea0003800000 */
.L_x_377:
        /* <DEDUP_REMOVED lines=10> */
.L_x_381:
[----:B------:R-:W1:Y:S02]  /*dfb0*/  MUFU.RCP R33, R36 ;  /* 0x0000002400217308 */ /* 0x000e640000001000 */
[----:B-1----:R-:W-:-:S04]  /*dfc0*/  FFMA R0, R36, R33, -1 ;  /* 0xbf80000024007423 */ /* 0x002fc80000000021 */
[----:B------:R-:W-:-:S04]  /*dfd0*/  FADD.FTZ R0, -R0, -RZ ;  /* 0x800000ff00007221 */ /* 0x000fc80000010100 */
[----:B------:R-:W-:-:S07]  /*dfe0*/  FFMA R33, R33, R0, R33 ;  /* 0x0000000021217223 */ /* 0x000fce0000000021 */
.L_x_382:
[----:B------:R-:W-:Y:S05]  /*dff0*/  BSYNC B1 ;  /* 0x0000000000017941 */ /* 0x000fea0003800000 */
.L_x_380:
        /* <DEDUP_REMOVED lines=10> */
.L_x_384:
[----:B------:R-:W1:Y:S02]  /*e0a0*/  MUFU.RCP R32, R39 ;  /* 0x0000002700207308 */ /* 0x000e640000001000 */
[----:B-1----:R-:W-:-:S04]  /*e0b0*/  FFMA R0, R39, R32, -1 ;  /* 0xbf80000027007423 */ /* 0x002fc80000000020 */
[----:B------:R-:W-:-:S04]  /*e0c0*/  FADD.FTZ R3, -R0, -RZ ;  /* 0x800000ff00037221 */ /* 0x000fc80000010100 */
[----:B------:R-:W-:-:S07]  /*e0d0*/  FFMA R32, R32, R3, R32 ;  /* 0x0000000320207223 */ /* 0x000fce0000000020 */
.L_x_385:
[----:B------:R-:W-:Y:S05]  /*e0e0*/  BSYNC B1 ;  /* 0x0000000000017941 */ /* 0x000fea0003800000 */
.L_x_383:
        /* <DEDUP_REMOVED lines=10> */
.L_x_387:
[----:B------:R-:W1:Y:S02]  /*e190*/  MUFU.RCP R35, R34 ;  /* 0x0000002200237308 */ /* 0x000e640000001000 */
[----:B-1----:R-:W-:-:S04]  /*e1a0*/  FFMA R0, R34, R35, -1 ;  /* 0xbf80000022007423 */ /* 0x002fc80000000023 */
[----:B------:R-:W-:-:S04]  /*e1b0*/  FADD.FTZ R0, -R0, -RZ ;  /* 0x800000ff00007221 */ /* 0x000fc80000010100 */
[----:B------:R-:W-:-:S07]  /*e1c0*/  FFMA R35, R35, R0, R35 ;  /* 0x0000000023237223 */ /* 0x000fce0000000023 */
.L_x_388:
[----:B------:R-:W-:Y:S05]  /*e1d0*/  BSYNC B1 ;  /* 0x0000000000017941 */ /* 0x000fea0003800000 */
.L_x_386:
        /* <DEDUP_REMOVED lines=10> */
.L_x_390:
[----:B------:R-:W1:Y:S02]  /*e280*/  MUFU.RCP R34, R37 ;  /* 0x0000002500227308 */ /* 0x000e640000001000 */
[----:B-1----:R-:W-:-:S04]  /*e290*/  FFMA R0, R37, R34, -1 ;  /* 0xbf80000025007423 */ /* 0x002fc80000000022 */
[----:B------:R-:W-:-:S04]  /*e2a0*/  FADD.FTZ R3, -R0, -RZ ;  /* 0x800000ff00037221 */ /* 0x000fc80000010100 */
[----:B------:R-:W-:-:S07]  /*e2b0*/  FFMA R34, R34, R3, R34 ;  /* 0x0000000322227223 */ /* 0x000fce0000000022 */
.L_x_391:
[----:B------:R-:W-:Y:S05]  /*e2c0*/  BSYNC B1 ;  /* 0x0000000000017941 */ /* 0x000fea0003800000 */
.L_x_389:
        /* <DEDUP_REMOVED lines=10> */
.L_x_393:
[----:B------:R-:W1:Y:S02]  /*e370*/  MUFU.RCP R37, R48 ;  /* 0x0000003000257308 */ /* 0x000e640000001000 */
[----:B-1----:R-:W-:-:S04]  /*e380*/  FFMA R0, R48, R37, -1 ;  /* 0xbf80000030007423 */ /* 0x002fc80000000025 */
[----:B------:R-:W-:-:S04]  /*e390*/  FADD.FTZ R0, -R0, -RZ ;  /* 0x800000ff00007221 */ /* 0x000fc80000010100 */
[----:B------:R-:W-:-:S07]  /*e3a0*/  FFMA R37, R37, R0, R37 ;  /* 0x0000000025257223 */ /* 0x000fce0000000025 */
.L_x_394:
[----:B------:R-:W-:Y:S05]  /*e3b0*/  BSYNC B1 ;  /* 0x0000000000017941 */ /* 0x000fea0003800000 */
.L_x_392:
        /* <DEDUP_REMOVED lines=8> */
[----:B------:R-:W-:Y:S05]  /*e440*/  BRA `(.L_x_397) ;  /* 0x0000000000107947 */ /* 0x000fea0003800000 */
.L_x_396:
[----:B------:R-:W1:Y:S02]  /*e450*/  MUFU.RCP R0, R49 ;  /* 0x0000003100007308 */ /* 0x000e640000001000 */
[----:B-1----:R-:W-:-:S04]  /*e460*/  FFMA R3, R49, R0, -1 ;  /* 0xbf80000031037423 */ /* 0x002fc80000000000 */
[----:B------:R-:W-:-:S04]  /*e470*/  FADD.FTZ R3, -R3, -RZ ;  /* 0x800000ff03037221 */ /* 0x000fc80000010100 */
[----:B------:R-:W-:-:S07]  /*e480*/  FFMA R0, R0, R3, R0 ;  /* 0x0000000300007223 */ /* 0x000fce0000000000 */
.L_x_397:
[----:B------:R-:W-:Y:S05]  /*e490*/  BSYNC B1 ;  /* 0x0000000000017941 */ /* 0x000fea0003800000 */
.L_x_395:
        /* <DEDUP_REMOVED lines=45> */
.L_x_399:
[----:B------:R-:W-:Y:S05]  /*e770*/  BSYNC B0 ;  /* 0x0000000000007941 */ /* 0x000fea0003800000 */
.L_x_398:
[----:B------:R-:W-:Y:S06]  /*e780*/  BAR.SYNC.DEFER_BLOCKING 0x1, 0x100 ;  /* 0x0044000000007b1d */ /* 0x000fec0000010000 */
[----:B------:R-:W-:Y:S04]  /*e790*/  BSSY B0, `(.L_x_400) ;  /* 0x0000009000007945 */ /* 0x000fe80003800000 */
[----:B------:R-:W-:Y:S05]  /*e7a0*/  @P0 BRA `(.L_x_401) ;  /* 0x00000000001c0947 */ /* 0x000fea0003800000 */
[----:B------:R-:W-:-:S13]  /*e7b0*/  ISETP.NE.AND P2, PT, R158, 0x3, PT ;  /* 0x000000039e00780c */ /* 0x000fda0003f45270 */
[----:B------:R-:W-:Y:S05]  /*e7c0*/  @!P2 BRA `(.L_x_402) ;  /* 0x000000000004a947 */ /* 0x000fea0003800000 */
[----:B------:R-:W-:Y:S01]  /*e7d0*/  BPT.TRAP 0x1 ;  /* 0x000000040000795c */ /* 0x000fe20000300000 */
.L_x_402:
[----:B------:R-:W-:-:S04]  /*e7e0*/  ULEA UR4, UR5, UR52, 0x3 ;  /* 0x0000003405047291 */ /* 0x000fc8000f8e183f */
[----:B------:R-:W-:-:S04]  /*e7f0*/  UIADD3 UR4, UR4, 0x60, URZ ;  /* 0x0000006004047890 */ /* 0x000fc8000fffe03f */
[----:B------:R-:W-:-:S09]  /*e800*/  UPRMT UR4, UR51, 0x654, UR4 ;  /* 0x0000065433047896 */ /* 0x000fd20008000004 */
[----:B------:R-:W-:Y:S03]  /*e810*/  SYNCS.ARRIVE.TRANS64.RED.A1T0 RZ, [UR4], RZ ;  /* 0x000000ffffff79a7 */ /* 0x000fe60008100404 */
.L_x_401:
[----:B------:R-:W-:Y:S05]  /*e820*/  BSYNC B0 ;  /* 0x0000000000007941 */ /* 0x000fea0003800000 */
.L_x_400:
        /* <DEDUP_REMOVED lines=8> */
.L_x_405:
        /* <DEDUP_REMOVED lines=8> */
.L_x_626:
[----:B------:R-:W-:Y:S05]  /*e930*/  BSYNC B1 ;  /* 0x0000000000017941 */ /* 0x000fea0003800000 */
.L_x_406:
        /* <DEDUP_REMOVED lines=8> */
[----:B------:R-:W-:-:S02]  /*e9c0*/  LOP3.LUT R8, R8, 0xffff0000, RZ, 0xc0, !PT ;  /* 0xffff000008087812 */ /* 0x000fc400078ec0ff */
[----:B------:R-:W-:Y:S01]  /*e9d0*/  SHF.L.U32 R4, R9, 0x10, RZ ;  /* 0x0000001009047819 */ /* 0x000fe200000006ff */
        /* <DEDUP_REMOVED lines=28> */
.L_x_408:
[----:B------:R-:W-:Y:S02]  /*eba0*/  LOP3.LUT R25, R25, R46, RZ, 0x3c, !PT ;  /* 0x0000002e19197212 */ /* 0x000fe400078e3cff */
[----:B------:R-:W-:-:S07]  /*ebb0*/  SEL R12, R5, RZ, P3 ;  /* 0x000000ff050c7207 */ /* 0x000fce0001800000 */
.L_x_404:
[----:B------:R-:W-:Y:S05]  /*ebc0*/  BSYNC B0 ;  /* 0x0000000000007941 */ /* 0x000fea0003800000 */
.L_x_403:
[----:B------:R-:W-:Y:S01]  /*ebd0*/  MOV R47, 0x3bbb989d ;  /* 0x3bbb989d002f7802 */ /* 0x000fe20000000f00 */
[C---:B------:R-:W-:Y:S01]  /*ebe0*/  FFMA R137, R156.reuse, R137, R14 ;  /* 0x000000899c897223 */ /* 0x040fe2000000000e */
[----:B------:R-:W-:Y:S02]  /*ebf0*/  IMAD.MOV.U32 R48, RZ, RZ, 0x437c0000 ;  /* 0x437c0000ff307424 */ /* 0x000fe400078e00ff */
[C---:B------:R-:W-:Y:S01]  /*ec00*/  FFMA R138, R156.reuse, R138, R15 ;  /* 0x0000008a9c8a7223 */ /* 0x040fe2000000000f */
[C---:B------:R-:W-:Y:S01]  /*ec10*/  FFMA R139, R156.reuse, R139, R21 ;  /* 0x0000008b9c8b7223 */ /* 0x040fe20000000015 */
[-C--:B------:R-:W-:Y:S01]  /*ec20*/  FFMA.SAT R4, -R137, R47.reuse, 0.5 ;  /* 0x3f00000089047423 */ /* 0x080fe2000000212f */
[----:B------:R-:W-:Y:S01]  /*ec30*/  FFMA R136, R156, R136, R13 ;  /* 0x000000889c887223 */ /* 0x000fe2000000000d */
[----:B------:R-:W-:Y:S01]  /*ec40*/  FFMA.SAT R5, -R138, R47, 0.5 ;  /* 0x3f0000008a057423 */ /* 0x000fe2000000212f */
[----:B------:R-:W-:Y:S01]  /*ec50*/  FFMA R141, R156, R141, R159 ;  /* 0x0000008d9c8d7223 */ /* 0x000fe2000000009f */
[-C--:B------:R-:W-:Y:S01]  /*ec60*/  FFMA.RM R4, R4, R48.reuse, 12582913 ;  /* 0x4b40000104047423 */ /* 0x080fe20000004030 */
[-C--:B-1----:R-:W-:Y:S01]  /*ec70*/  FFMA.SAT R10, -R139, R47.reuse, 0.5 ;  /* 0x3f0000008b0a7423 */ /* 0x082fe2000000212f */
[----:B------:R-:W-:Y:S01]  /*ec80*/  FFMA.RM R9, R5, R48, 12582913 ;  /* 0x4b40000105097423 */ /* 0x000fe20000004030 */
[-C--:B--2---:R-:W-:Y:S01]  /*ec90*/  FFMA.SAT R0, -R136, R47.reuse, 0.5 ;  /* 0x3f00000088007423 */ /* 0x084fe2000000212f */
[----:B------:R-:W-:Y:S01]  /*eca0*/  FADD R8, R4, -12583039 ;  /* 0xcb40007f04087421 */ /* 0x000fe20000000000 */
[-C--:B------:R-:W-:Y:S01]  /*ecb0*/  FFMA.SAT R29, -R141, R47.reuse, 0.5 ;  /* 0x3f0000008d1d7423 */ /* 0x080fe2000000212f */
[----:B------:R-:W-:Y:S01]  /*ecc0*/  FADD R5, R9, -12583039 ;  /* 0xcb40007f09057421 */ /* 0x000fe20000000000 */
[C---:B------:R-:W-:Y:S01]  /*ecd0*/  FFMA R142, R156.reuse, R142, R89 ;  /* 0x0000008e9c8e7223 */ /* 0x040fe20000000059 */
[C---:B------:R-:W-:Y:S01]  /*ece0*/  FFMA R8, -R137.reuse, 1.4426950216293334961, -R8 ;  /* 0x3fb8aa3b89087823 */ /* 0x040fe20000000908 */
[----:B------:R-:W-:Y:S01]  /*ecf0*/  FFMA R140, R156, R140, R23 ;  /* 0x0000008c9c8c7223 */ /* 0x000fe20000000017 */
[----:B------:R-:W-:Y:S01]  /*ed00*/  FFMA R11, -R138, 1.4426950216293334961, -R5 ;  /* 0x3fb8aa3b8a0b7823 */ /* 0x000fe20000000905 */
[-C--:B------:R-:W-:Y:S01]  /*ed10*/  FFMA.RM R24, R10, R48.reuse, 12582913 ;  /* 0x4b4000010a187423 */ /* 0x080fe20000004030 */
[----:B------:R-:W-:Y:S01]  /*ed20*/  FFMA R8, -R137, 1.925963033500011079e-08, R8 ;  /* 0x32a5706089087823 */ /* 0x000fe20000000108 */
[-C--:B------:R-:W-:Y:S01]  /*ed30*/  FFMA.RM R0, R0, R48.reuse, 12582913 ;  /* 0x4b40000100007423 */ /* 0x080fe20000004030 */
[-C--:B------:R-:W-:Y:S01]  /*ed40*/  FFMA.SAT R31, -R142, R47.reuse, 0.5 ;  /* 0x3f0000008e1f7423 */ /* 0x080fe2000000212f */
[----:B------:R-:W-:Y:S01]  /*ed50*/  FFMA.SAT R26, -R140, R47, 0.5 ;  /* 0x3f0000008c1a7423 */ /* 0x000fe2000000212f */
[----:B------:R1:W-:Y:S01]  /*ed60*/  MUFU.EX2 R5, R8 ;  /* 0x0000000800057308 */ /* 0x0003e20000000800 */
[----:B------:R-:W-:Y:S01]  /*ed70*/  FADD R10, R24, -12583039 ;  /* 0xcb40007f180a7421 */ /* 0x000fe20000000000 */
[----:B------:R-:W-:Y:S01]  /*ed80*/  FADD R3, R0, -12583039 ;  /* 0xcb40007f00037421 */ /* 0x000fe20000000000 */
[----:B------:R-:W-:Y:S01]  /*ed90*/  FFMA R11, -R138, 1.925963033500011079e-08, R11 ;  /* 0x32a570608a0b7823 */ /* 0x000fe2000000010b */
[-C--:B------:R-:W-:Y:S01]  /*eda0*/  FFMA.RM R31, R31, R48.reuse, 12582913 ;  /* 0x4b4000011f1f7423 */ /* 0x080fe20000004030 */
[-C--:B------:R-:W-:Y:S01]  /*edb0*/  FFMA.RM R28, R26, R48.reuse, 12582913 ;  /* 0x4b4000011a1c7423 */ /* 0x080fe20000004030 */
[----:B------:R-:W-:Y:S01]  /*edc0*/  FFMA R3, -R136, 1.4426950216293334961, -R3 ;  /* 0x3fb8aa3b88037823 */ /* 0x000fe20000000903 */
[----:B------:R-:W-:Y:S01]  /*edd0*/  FFMA R26, -R139, 1.4426950216293334961, -R10 ;  /* 0x3fb8aa3b8b1a7823 */ /* 0x000fe2000000090a */
[C---:B------:R-:W-:Y:S01]  /*ede0*/  FFMA R143, R156.reuse, R143, R161 ;  /* 0x0000008f9c8f7223 */ /* 0x040fe200000000a1 */
[----:B-1----:R-:W-:Y:S01]  /*edf0*/  FFMA.RM R8, R29, R48, 12582913 ;  /* 0x4b4000011d087423 */ /* 0x002fe20000004030 */
[----:B------:R1:W2:Y:S01]  /*ee00*/  MUFU.EX2 R10, R11 ;  /* 0x0000000b000a7308 */ /* 0x0002a20000000800 */
[----:B------:R-:W-:Y:S01]  /*ee10*/  FFMA R145, R156, R145, R165 ;  /* 0x000000919c917223 */ /* 0x000fe200000000a5 */
[----:B------:R-:W-:Y:S01]  /*ee20*/  FFMA R3, -R136, 1.925963033500011079e-08, R3 ;  /* 0x32a5706088037823 */ /* 0x000fe20000000103 */
[----:B------:R-:W-:Y:S01]  /*ee30*/  FADD R30, R8, -12583039 ;  /* 0xcb40007f081e7421 */ /* 0x000fe20000000000 */
[-C--:B------:R-:W-:Y:S01]  /*ee40*/  FFMA.SAT R32, -R143, R47.reuse, 0.5 ;  /* 0x3f0000008f207423 */ /* 0x080fe2000000212f */
[----:B------:R-:W-:Y:S01]  /*ee50*/  FADD R27, R28, -12583039 ;  /* 0xcb40007f1c1b7421 */ /* 0x000fe20000000000 */
[-C--:B------:R-:W-:Y:S01]  /*ee60*/  FFMA.SAT R37, -R145, R47.reuse, 0.5 ;  /* 0x3f00000091257423 */ /* 0x080fe2000000212f */
[----:B------:R-:W-:Y:S01]  /*ee70*/  FFMA R30, -R141, 1.4426950216293334961, -R30 ;  /* 0x3fb8aa3b8d1e7823 */ /* 0x000fe2000000091e */
[C---:B------:R-:W-:Y:S01]  /*ee80*/  FFMA R144, R156.reuse, R144, R163 ;  /* 0x000000909c907223 */ /* 0x040fe200000000a3 */
[----:B-1----:R-:W-:Y:S01]  /*ee90*/  FADD R11, R31, -12583039 ;  /* 0xcb40007f1f0b7421 */ /* 0x002fe20000000000 */
[----:B------:R-:W-:Y:S01]  /*eea0*/  FFMA R26, -R139, 1.925963033500011079e-08, R26 ;  /* 0x32a570608b1a7823 */ /* 0x000fe2000000011a */
[----:B------:R-:W-:Y:S01]  /*eeb0*/  FFMA R30, -R141, 1.925963033500011079e-08, R30 ;  /* 0x32a570608d1e7823 */ /* 0x000fe2000000011e */
[----:B------:R-:W-:Y:S01]  /*eec0*/  FFMA R146, R156, R146, R91 ;  /* 0x000000929c927223 */ /* 0x000fe2000000005b */
[----:B------:R-:W-:Y:S01]  /*eed0*/  FFMA R33, -R142, 1.4426950216293334961, -R11 ;  /* 0x3fb8aa3b8e217823 */ /* 0x000fe2000000090b */
[-C--:B------:R-:W-:Y:S01]  /*eee0*/  FFMA.RM R32, R32, R48.reuse, 12582913 ;  /* 0x4b40000120207423 */ /* 0x080fe20000004030 */
[----:B------:R1:W-:Y:S01]  /*eef0*/  MUFU.EX2 R11, R30 ;  /* 0x0000001e000b7308 */ /* 0x0003e20000000800 */
[----:B------:R-:W-:Y:S01]  /*ef00*/  FFMA R29, -R140, 1.4426950216293334961, -R27 ;  /* 0x3fb8aa3b8c1d7823 */ /* 0x000fe2000000091b */
[-C--:B------:R-:W-:Y:S01]  /*ef10*/  FFMA.SAT R34, -R144, R47.reuse, 0.5 ;  /* 0x3f00000090227423 */ /* 0x080fe2000000212f */
[----:B------:R-:W-:Y:S01]  /*ef20*/  FFMA.SAT R39, -R146, R47, 0.5 ;  /* 0x3f00000092277423 */ /* 0x000fe2000000212f */
[----:B------:R-:W-:Y:S01]  /*ef30*/  FFMA R147, R156, R147, R167 ;  /* 0x000000939c937223 */ /* 0x000fe200000000a7 */
[----:B------:R-:W-:Y:S01]  /*ef40*/  FFMA R33, -R142, 1.925963033500011079e-08, R33 ;  /* 0x32a570608e217823 */ /* 0x000fe20000000121 */
[-C--:B------:R-:W-:Y:S01]  /*ef50*/  FFMA.RM R36, R34, R48.reuse, 12582913 ;  /* 0x4b40000122247423 */ /* 0x080fe20000004030 */
[-C--:B------:R-:W-:Y:S01]  /*ef60*/  FFMA.RM R39, R39, R48.reuse, 12582913 ;  /* 0x4b40000127277423 */ /* 0x080fe20000004030 */
[----:B------:R-:W3:Y:S01]  /*ef70*/  MUFU.EX2 R3, R3 ;  /* 0x0000000300037308 */ /* 0x000ee20000000800 */
[----:B-1----:R-:W-:Y:S01]  /*ef80*/  FFMA.RM R30, R37, R48, 12582913 ;  /* 0x4b400001251e7423 */ /* 0x002fe20000004030 */
[C---:B------:R-:W-:Y:S01]  /*ef90*/  FFMA R149, R156.reuse, R149, R169 ;  /* 0x000000959c957223 */ /* 0x040fe200000000a9 */
[C---:B------:R-:W-:Y:S01]  /*efa0*/  FFMA R148, R156.reuse, R148, R93 ;  /* 0x000000949c947223 */ /* 0x040fe2000000005d */
[----:B------:R-:W-:Y:S01]  /*efb0*/  FFMA R150, R156, R150, R95 ;  /* 0x000000969c967223 */ /* 0x000fe2000000005f */
[----:B------:R-:W-:Y:S01]  /*efc0*/  FADD R38, R30, -12583039 ;  /* 0xcb40007f1e267421 */ /* 0x000fe20000000000 */
[----:B------:R-:W-:Y:S01]  /*efd0*/  FFMA.SAT R40, -R147, R47, 0.5 ;  /* 0x3f00000093287423 */ /* 0x000fe2000000212f */
[----:B------:R-:W-:Y:S01]  /*efe0*/  FADD R35, R36, -12583039 ;  /* 0xcb40007f24237421 */ /* 0x000fe20000000000 */
[----:B------:R1:W4:Y:S01]  /*eff0*/  MUFU.EX2 R27, R26 ;  /* 0x0000001a001b7308 */ /* 0x0003220000000800 */
[----:B------:R-:W-:Y:S01]  /*f000*/  FFMA R38, -R145, 1.4426950216293334961, -R38 ;  /* 0x3fb8aa3b91267823 */ /* 0x000fe20000000926 */
[----:B------:R-:W-:Y:S01]  /*f010*/  FFMA R151, R156, R151, R171 ;  /* 0x000000979c977223 */ /* 0x000fe200000000ab */
[-C--:B------:R-:W-:Y:S01]  /*f020*/  FFMA.SAT R43, -R149, R47.reuse, 0.5 ;  /* 0x3f000000952b7423 */ /* 0x080fe2000000212f */
[-C--:B------:R-:W-:Y:S01]  /*f030*/  FFMA.RM R40, R40, R48.reuse, 12582913 ;  /* 0x4b40000128287423 */ /* 0x080fe20000004030 */
[----:B------:R-:W-:Y:S01]  /*f040*/  FFMA R38, -R145, 1.925963033500011079e-08, R38 ;  /* 0x32a5706091267823 */ /* 0x000fe20000000126 */
[-C--:B------:R-:W-:Y:S01]  /*f050*/  FFMA.SAT R42, -R148, R47.reuse, 0.5 ;  /* 0x3f000000942a7423 */ /* 0x080fe2000000212f */
[-C--:B------:R-:W-:Y:S01]  /*f060*/  FFMA.SAT R45, -R150, R47.reuse, 0.5 ;  /* 0x3f000000962d7423 */ /* 0x080fe2000000212f */
[----:B------:R-:W-:Y:S01]  /*f070*/  FFMA.SAT R47, -R151, R47, 0.5 ;  /* 0x3f000000972f7423 */ /* 0x000fe2000000212f */
[----:B-1----:R-:W-:Y:S01]  /*f080*/  FADD R26, R32, -12583039 ;  /* 0xcb40007f201a7421 */ /* 0x002fe20000000000 */
[----:B------:R-:W-:Y:S01]  /*f090*/  SHF.L.U32 R0, R0, 0x17, RZ ;  /* 0x0000001700007819 */ /* 0x000fe200000006ff */
[----:B------:R-:W-:Y:S01]  /*f0a0*/  FFMA R37, -R144, 1.4426950216293334961, -R35 ;  /* 0x3fb8aa3b90257823 */ /* 0x000fe20000000923 */
[-C--:B------:R-:W-:Y:S01]  /*f0b0*/  FFMA.RM R46, R43, R48.reuse, 12582913 ;  /* 0x4b4000012b2e7423 */ /* 0x080fe20000004030 */
[----:B------:R-:W-:Y:S01]  /*f0c0*/  FFMA R34, -R143, 1.4426950216293334961, -R26 ;  /* 0x3fb8aa3b8f227823 */ /* 0x000fe2000000091a */
[-C--:B------:R-:W-:Y:S01]  /*f0d0*/  FFMA.RM R44, R42, R48.reuse, 12582913 ;  /* 0x4b4000012a2c7423 */ /* 0x080fe20000004030 */
[----:B------:R1:W5:Y:S01]  /*f0e0*/  MUFU.EX2 R26, R33 ;  /* 0x00000021001a7308 */ /* 0x0003620000000800 */
[----:B------:R-:W-:Y:S01]  /*f0f0*/  FFMA.RM R47, R47, R48, 12582913 ;  /* 0x4b4000012f2f7423 */ /* 0x000fe20000004030 */
[----:B------:R-:W-:Y:S01]  /*f100*/  FFMA R34, -R143, 1.925963033500011079e-08, R34 ;  /* 0x32a570608f227823 */ /* 0x000fe20000000122 */
[----:B------:R-:W-:Y:S01]  /*f110*/  SHF.L.U32 R4, R4, 0x17, RZ ;  /* 0x0000001704047819 */ /* 0x000fe200000006ff */
[----:B------:R-:W-:Y:S01]  /*f120*/  FADD R43, R44, -12583039 ;  /* 0xcb40007f2c2b7421 */ /* 0x000fe20000000000 */
[----:B------:R-:W-:Y:S01]  /*f130*/  FFMA R29, -R140, 1.925963033500011079e-08, R29 ;  /* 0x32a570608c1d7823 */ /* 0x000fe2000000011d */
[----:B------:R-:W-:Y:S01]  /*f140*/  FFMA R37, -R144, 1.925963033500011079e-08, R37 ;  /* 0x32a5706090257823 */ /* 0x000fe20000000125 */
[----:B------:R-:W-:Y:S01]  /*f150*/  SHF.L.U32 R28, R28, 0x17, RZ ;  /* 0x000000171c1c7819 */ /* 0x000fe200000006ff */
[----:B------:R2:W5:Y:S01]  /*f160*/  MUFU.EX2 R35, R34 ;  /* 0x0000002200237308 */ /* 0x0005620000000800 */
[----:B-1----:R-:W-:Y:S01]  /*f170*/  FADD R33, R39, -12583039 ;  /* 0xcb40007f27217421 */ /* 0x002fe20000000000 */
[----:B------:R-:W-:Y:S01]  /*f180*/  SHF.L.U32 R36, R36, 0x17, RZ ;  /* 0x0000001724247819 */ /* 0x000fe200000006ff */
[----:B------:R-:W-:Y:S01]  /*f190*/  IMAD.SHL.U32 R31, R31, 0x800000, RZ ;  /* 0x008000001f1f7824 */ /* 0x000fe200078e00ff */
[----:B------:R-:W-:Y:S01]  /*f1a0*/  SHF.L.U32 R9, R9, 0x17, RZ ;  /* 0x0000001709097819 */ /* 0x000fe200000006ff */
[----:B------:R-:W-:Y:S01]  /*f1b0*/  FFMA R41, -R146, 1.4426950216293334961, -R33 ;  /* 0x3fb8aa3b92297823 */ /* 0x000fe20000000921 */
[----:B------:R-:W-:Y:S01]  /*f1c0*/  SHF.L.U32 R24, R24, 0x17, RZ ;  /* 0x0000001718187819 */ /* 0x000fe200000006ff */
[----:B------:R-:W-:Y:S01]  /*f1d0*/  IMAD.SHL.U32 R44, R44, 0x800000, RZ ;  /* 0x008000002c2c7824 */ /* 0x000fe200078e00ff */
[----:B------:R1:W5:Y:S01]  /*f1e0*/  MUFU.EX2 R33, R38 ;  /* 0x0000002600217308 */ /* 0x0003620000000800 */
[----:B--2---:R-:W-:Y:S01]  /*f1f0*/  FADD R34, R40, -12583039 ;  /* 0xcb40007f28227421 */ /* 0x004fe20000000000 */
[----:B------:R-:W-:Y:S01]  /*f200*/  FFMA R41, -R146, 1.925963033500011079e-08, R41 ;  /* 0x32a5706092297823 */ /* 0x000fe20000000129 */
[----:B------:R-:W-:Y:S01]  /*f210*/  SHF.L.U32 R8, R8, 0x17, RZ ;  /* 0x0000001708087819 */ /* 0x000fe200000006ff */
[----:B------:R-:W-:Y:S01]  /*f220*/  BSSY B1, `(.L_x_409) ;  /* 0x000003b000017945 */ /* 0x000fe20003800000 */
[----:B------:R-:W-:Y:S01]  /*f230*/  FFMA R42, -R147, 1.4426950216293334961, -R34 ;  /* 0x3fb8aa3b932a7823 */ /* 0x000fe20000000922 */
[----:B------:R-:W-:Y:S01]  /*f240*/  SHF.L.U32 R32, R32, 0x17, RZ ;  /* 0x0000001720207819 */ /* 0x000fe200000006ff */
[----:B------:R-:W-:Y:S01]  /*f250*/  FFMA R10, R9, R10, 1 ;  /* 0x3f800000090a7423 */ /* 0x000fe2000000000a */
[----:B------:R2:W5:Y:S01]  /*f260*/  MUFU.EX2 R34, R41 ;  /* 0x0000002900227308 */ /* 0x0005620000000800 */
[----:B-1----:R-:W-:Y:S01]  /*f270*/  FFMA.RM R38, R45, R48, 12582913 ;  /* 0x4b4000012d267423 */ /* 0x002fe20000004030 */
[----:B---3--:R-:W-:Y:S01]  /*f280*/  FFMA R48, R0, R3, 1 ;  /* 0x3f80000000307423 */ /* 0x008fe20000000003 */
[----:B------:R-:W-:Y:S01]  /*f290*/  FADD R0, R46, -12583039 ;  /* 0xcb40007f2e007421 */ /* 0x000fe20000000000 */
[----:B------:R-:W-:Y:S01]  /*f2a0*/  FFMA R45, -R148, 1.4426950216293334961, -R43 ;  /* 0x3fb8aa3b942d7823 */ /* 0x000fe2000000092b */
[----:B------:R-:W-:Y:S01]  /*f2b0*/  FADD R3, R38, -12583039 ;  /* 0xcb40007f26037421 */ /* 0x000fe20000000000 */
[----:B------:R-:W-:Y:S01]  /*f2c0*/  FFMA R42, -R147, 1.925963033500011079e-08, R42 ;  /* 0x32a57060932a7823 */ /* 0x000fe2000000012a */
[----:B------:R-:W-:Y:S01]  /*f2d0*/  FFMA R0, -R149, 1.4426950216293334961, -R0 ;  /* 0x3fb8aa3b95007823 */ /* 0x000fe20000000900 */
[----:B------:R-:W-:Y:S01]  /*f2e0*/  FFMA R45, -R148, 1.925963033500011079e-08, R45 ;  /* 0x32a57060942d7823 */ /* 0x000fe2000000012d */
[----:B--2---:R-:W-:Y:S01]  /*f2f0*/  FFMA R41, R4, R5, 1 ;  /* 0x3f80000004297423 */ /* 0x004fe20000000005 */
[----:B------:R-:W-:Y:S01]  /*f300*/  FADD R4, R47, -12583039 ;  /* 0xcb40007f2f047421 */ /* 0x000fe20000000000 */
[----:B------:R-:W-:Y:S01]  /*f310*/  FFMA R0, -R149, 1.925963033500011079e-08, R0 ;  /* 0x32a5706095007823 */ /* 0x000fe20000000100 */
[----:B------:R-:W-:Y:S01]  /*f320*/  FFMA R5, -R150, 1.4426950216293334961, -R3 ;  /* 0x3fb8aa3b96057823 */ /* 0x000fe20000000903 */
[----:B------:R-:W1:Y:S01]  /*f330*/  MUFU.EX2 R29, R29 ;  /* 0x0000001d001d7308 */ /* 0x000e620000000800 */
[----:B------:R-:W-:Y:S01]  /*f340*/  FFMA R4, -R151, 1.4426950216293334961, -R4 ;  /* 0x3fb8aa3b97047823 */ /* 0x000fe20000000904 */
[----:B------:R-:W-:Y:S01]  /*f350*/  SHF.L.U32 R30, R30, 0x17, RZ ;  /* 0x000000171e1e7819 */ /* 0x000fe200000006ff */
[----:B------:R-:W-:Y:S01]  /*f360*/  FFMA R5, -R150, 1.925963033500011079e-08, R5 ;  /* 0x32a5706096057823 */ /* 0x000fe20000000105 */
[----:B------:R-:W-:Y:S01]  /*f370*/  SHF.L.U32 R39, R39, 0x17, RZ ;  /* 0x0000001727277819 */ /* 0x000fe200000006ff */
[----:B------:R-:W-:Y:S01]  /*f380*/  FFMA R4, -R151, 1.925963033500011079e-08, R4 ;  /* 0x32a5706097047823 */ /* 0x000fe20000000104 */
[----:B------:R-:W-:Y:S01]  /*f390*/  SHF.L.U32 R40, R40, 0x17, RZ ;  /* 0x0000001728287819 */ /* 0x000fe200000006ff */
[----:B----4-:R-:W-:Y:S01]  /*f3a0*/  FFMA R27, R24, R27, 1 ;  /* 0x3f800000181b7423 */ /* 0x010fe2000000001b */
[----:B------:R2:W-:Y:S01]  /*f3b0*/  MUFU.EX2 R3, R0 ;  /* 0x0000000000037308 */ /* 0x0005e20000000800 */
[----:B------:R-:W-:Y:S01]  /*f3c0*/  SHF.L.U32 R46, R46, 0x17, RZ ;  /* 0x000000172e2e7819 */ /* 0x000fe200000006ff */
[----:B-----5:R-:W-:Y:S01]  /*f3d0*/  FFMA R26, R31, R26, 1 ;  /* 0x3f8000001f1a7423 */ /* 0x020fe2000000001a */
[----:B------:R-:W-:Y:S01]  /*f3e0*/  SHF.L.U32 R38, R38, 0x17, RZ ;  /* 0x0000001726267819 */ /* 0x000fe200000006ff */
[----:B------:R-:W-:Y:S01]  /*f3f0*/  FFMA R35, R32, R35, 1 ;  /* 0x3f80000020237423 */ /* 0x000fe20000000023 */
[----:B------:R-:W-:Y:S01]  /*f400*/  SHF.L.U32 R47, R47, 0x17, RZ ;  /* 0x000000172f2f7819 */ /* 0x000fe200000006ff */
[----:B------:R-:W-:Y:S01]  /*f410*/  FFMA R33, R30, R33, 1 ;  /* 0x3f8000001e217423 */ /* 0x000fe20000000021 */
[----:B------:R-:W-:Y:S01]  /*f420*/  FFMA R34, R39, R34, 1 ;  /* 0x3f80000027227423 */ /* 0x000fe20000000022 */
[----:B------:R-:W3:Y:S01]  /*f430*/  MUFU.EX2 R37, R37 ;  /* 0x0000002500257308 */ /* 0x000ee20000000800 */
[----:B--2---:R-:W-:Y:S01]  /*f440*/  IADD3 R0, R48, 0x1800000, RZ ;  /* 0x0180000030007810 */ /* 0x004fe20007ffe0ff */
[----:B-1----:R-:W-:Y:S01]  /*f450*/  FFMA R28, R28, R29, 1 ;  /* 0x3f8000001c1c7423 */ /* 0x002fe2000000001d */
[----:B------:R-:W-:-:S02]  /*f460*/  FFMA R29, R8, R11, 1 ;  /* 0x3f800000081d7423 */ /* 0x000fc4000000000b */
[----:B------:R-:W-:-:S03]  /*f470*/  LOP3.LUT R0, R0, 0x7f800000, RZ, 0xc0, !PT ;  /* 0x7f80000000007812 */ /* 0x000fc600078ec0ff */
[----:B------:R-:W1:Y:S01]  /*f480*/  MUFU.EX2 R43, R42 ;  /* 0x0000002a002b7308 */ /* 0x000e620000000800 */
[----:B------:R-:W-:-:S07]  /*f490*/  ISETP.GT.U32.AND P2, PT, R0, 0x1ffffff, PT ;  /* 0x01ffffff0000780c */ /* 0x000fce0003f44070 */
[----:B------:R-:W2:Y:S01]  /*f4a0*/  MUFU.EX2 R45, R45 ;  /* 0x0000002d002d7308 */ /* 0x000ea20000000800 */
[----:B---3--:R-:W-:Y:S01]  /*f4b0*/  FFMA R36, R36, R37, 1 ;  /* 0x3f80000024247423 */ /* 0x008fe20000000025 */
[----:B------:R-:W-:-:S06]  /*f4c0*/  FFMA R37, R46, R3, 1 ;  /* 0x3f8000002e257423 */ /* 0x000fcc0000000003 */
[----:B------:R-:W3:Y:S01]  /*f4d0*/  MUFU.EX2 R5, R5 ;  /* 0x0000000500057308 */ /* 0x000ee20000000800 */
[----:B-1----:R-:W-:-:S07]  /*f4e0*/  FFMA R43, R40, R43, 1 ;  /* 0x3f800000282b7423 */ /* 0x002fce000000002b */
[----:B------:R-:W1:Y:S01]  /*f4f0*/  MUFU.EX2 R4, R4 ;  /* 0x0000000400047308 */ /* 0x000e620000000800 */
[----:B--2---:R-:W-:Y:S01]  /*f500*/  FFMA R44, R44, R45, 1 ;  /* 0x3f8000002c2c7423 */ /* 0x004fe2000000002d */
[----:B---3--:R-:W-:Y:S01]  /*f510*/  FFMA R38, R38, R5, 1 ;  /* 0x3f80000026267423 */ /* 0x008fe20000000005 */
[----:B-1----:R-:W-:Y:S01]  /*f520*/  FFMA R47, R47, R4, 1 ;  /* 0x3f8000002f2f7423 */ /* 0x002fe20000000004 */
[----:B------:R-:W-:Y:S06]  /*f530*/  @P2 BRA `(.L_x_410) ;  /* 0x0000000000142947 */ /* 0x000fec0003800000 */
[----:B------:R-:W-:Y:S02]  /*f540*/  MOV R0, R48 ;  /* 0x0000003000007202 */ /* 0x000fe40000000f00 */
[----:B------:R-:W-:-:S07]  /*f550*/  MOV R4, 0xf570 ;  /* 0x0000f57000047802 */ /* 0x000fce0000000f00 */
[----:B------:R-:W-:Y:S05]  /*f560*/  CALL.REL.NOINC `($__internal_0_$__cuda_sm20_rcp_rn_f32_slowpath) ;  /* 0x00000070009c7944 */ /* 0x000fea0003c00000 */
[----:B------:R-:W-:Y:S01]  /*f570*/  MOV R9, R0 ;  /* 0x0000000000097202 */ /* 0x000fe20000000f00 */
[----:B------:R-:W-:Y:S06]  /*f580*/  BRA `(.L_x_411) ;  /* 0x0000000000107947 */ /* 0x000fec0003800000 */
.L_x_410:
[----:B------:R-:W1:Y:S02]  /*f590*/  MUFU.RCP R9, R48 ;  /* 0x0000003000097308 */ /* 0x000e640000001000 */
[----:B-1----:R-:W-:-:S04]  /*f5a0*/  FFMA R0, R48, R9, -1 ;  /* 0xbf80000030007423 */ /* 0x002fc80000000009 */
[----:B------:R-:W-:-:S04]  /*f5b0*/  FADD.FTZ R0, -R0, -RZ ;  /* 0x800000ff00007221 */ /* 0x000fc80000010100 */
[----:B------:R-:W-:-:S07]  /*f5c0*/  FFMA R9, R9, R0, R9 ;  /* 0x0000000009097223 */ /* 0x000fce0000000009 */
.L_x_411:
[----:B------:R-:W-:Y:S05]  /*f5d0*/  BSYNC B1 ;  /* 0x0000000000017941 */ /* 0x000fea0003800000 */
.L_x_409:
        /* <DEDUP_REMOVED lines=10> */
.L_x_413:
[----:B------:R-:W1:Y:S02]  /*f680*/  MUFU.RCP R8, R41 ;  /* 0x0000002900087308 */ /* 0x000e640000001000 */
[----:B-1----:R-:W-:-:S04]  /*f690*/  FFMA R0, R41, R8, -1 ;  /* 0xbf80000029007423 */ /* 0x002fc80000000008 */
[----:B------:R-:W-:-:S04]  /*f6a0*/  FADD.FTZ R3, -R0, -RZ ;  /* 0x800000ff00037221 */ /* 0x000fc80000010100 */
[----:B------:R-:W-:-:S07]  /*f6b0*/  FFMA R8, R8, R3, R8 ;  /* 0x0000000308087223 */ /* 0x000fce0000000008 */
.L_x_414:
[----:B------:R-:W-:Y:S05]  /*f6c0*/  BSYNC B1 ;  /* 0x0000000000017941 */ /* 0x000fea0003800000 */
.L_x_412:
        /* <DEDUP_REMOVED lines=10> */
.L_x_416:
[----:B------:R-:W1:Y:S02]  /*f770*/  MUFU.RCP R11, R10 ;  /* 0x0000000a000b7308 */ /* 0x000e640000001000 */
[----:B-1----:R-:W-:-:S04]  /*f780*/  FFMA R0, R10, R11, -1 ;  /* 0xbf8000000a007423 */ /* 0x002fc8000000000b */
[----:B------:R-:W-:-:S04]  /*f790*/  FADD.FTZ R0, -R0, -RZ ;  /* 0x800000ff00007221 */ /* 0x000fc80000010100 */
[----:B------:R-:W-:-:S07]  /*f7a0*/  FFMA R11, R11, R0, R11 ;  /* 0x000000000b0b7223 */ /* 0x000fce000000000b */
.L_x_417:
[----:B------:R-:W-:Y:S05]  /*f7b0*/  BSYNC B1 ;  /* 0x0000000000017941 */ /* 0x000fea0003800000 */
.L_x_415:
        /* <DEDUP_REMOVED lines=10> */
.L_x_419:
[----:B------:R-:W1:Y:S02]  /*f860*/  MUFU.RCP R10, R27 ;  /* 0x0000001b000a7308 */ /* 0x000e640000001000 */
[----:B-1----:R-:W-:-:S04]  /*f870*/  FFMA R0, R27, R10, -1 ;  /* 0xbf8000001b007423 */ /* 0x002fc8000000000a */
[----:B------:R-:W-:-:S04]  /*f880*/  FADD.FTZ R3, -R0, -RZ ;  /* 0x800000ff00037221 */ /* 0x000fc80000010100 */
[----:B------:R-:W-:-:S07]  /*f890*/  FFMA R10, R10, R3, R10 ;  /* 0x000000030a0a7223 */ /* 0x000fce000000000a */
.L_x_420:
[----:B------:R-:W-:Y:S05]  /*f8a0*/  BSYNC B1 ;  /* 0x0000000000017941 */ /* 0x000fea0003800000 */
.L_x_418:
        /* <DEDUP_REMOVED lines=10> */
.L_x_422:
[----:B------:R-:W1:Y:S02]  /*f950*/  MUFU.RCP R27, R28 ;  /* 0x0000001c001b7308 */ /* 0x000e640000001000 */
[----:B-1----:R-:W-:-:S04]  /*f960*/  FFMA R0, R28, R27, -1 ;  /* 0xbf8000001c007423 */ /* 0x002fc8000000001b */
[----:B------:R-:W-:-:S04]  /*f970*/  FADD.FTZ R0, -R0, -RZ ;  /* 0x800000ff00007221 */ /* 0x000fc80000010100 */
[----:B------:R-:W-:-:S07]  /*f980*/  FFMA R27, R27, R0, R27 ;  /* 0x000000001b1b7223 */ /* 0x000fce000000001b */
.L_x_423:
[----:B------:R-:W-:Y:S05]  /*f990*/  BSYNC B1 ;  /* 0x0000000000017941 */ /* 0x000fea0003800000 */
.L_x_421:
        /* <DEDUP_REMOVED lines=10> */
.L_x_425:
[----:B------:R-:W1:Y:S02]  /*fa40*/  MUFU.RCP R24, R29 ;  /* 0x0000001d00187308 */ /* 0x000e640000001000 */
[----:B-1----:R-:W-:-:S04]  /*fa50*/  FFMA R0, R29, R24, -1 ;  /* 0xbf8000001d007423 */ /* 0x002fc80000000018 */
[----:B------:R-:W-:-:S04]  /*fa60*/  FADD.FTZ R3, -R0, -RZ ;  /* 0x800000ff00037221 */ /* 0x000fc80000010100 */
[----:B------:R-:W-:-:S07]  /*fa70*/  FFMA R24, R24, R3, R24 ;  /* 0x0000000318187223 */ /* 0x000fce0000000018 */
.L_x_426:
[----:B------:R-:W-:Y:S05]  /*fa80*/  BSYNC B1 ;  /* 0x0000000000017941 */ /* 0x000fea0003800000 */
.L_x_424:
        /* <DEDUP_REMOVED lines=10> */
.L_x_428:
[----:B------:R-:W1:Y:S02]  /*fb30*/  MUFU.RCP R29, R26 ;  /* 0x0000001a001d7308 */ /* 0x000e640000001000 */
[----:B-1----:R-:W-:-:S04]  /*fb40*/  FFMA R0, R26, R29, -1 ;  /* 0xbf8000001a007423 */ /* 0x002fc8000000001d */
[----:B------:R-:W-:-:S04]  /*fb50*/  FADD.FTZ R0, -R0, -RZ ;  /* 0x800000ff00007221 */ /* 0x000fc80000010100 */
[----:B------:R-:W-:-:S07]  /*fb60*/  FFMA R29, R29, R0, R29 ;  /* 0x000000001d1d7223 */ /* 0x000fce000000001d */
.L_x_429:
[----:B------:R-:W-:Y:S05]  /*fb70*/  BSYNC B1 ;  /* 0x0000000000017941 */ /* 0x000fea0003800000 */
.L_x_427:
        /* <DEDUP_REMOVED lines=10> */
.L_x_431:
[----:B------:R-:W1:Y:S02]  /*fc20*/  MUFU.RCP R26, R35 ;  /* 0x00000023001a7308 */ /* 0x000e640000001000 */
[----:B-1----:R-:W-:-:S04]  /*fc30*/  FFMA R0, R35, R26, -1 ;  /* 0xbf80000023007423 */ /* 0x002fc8000000001a */
[----:B------:R-:W-:-:S04]  /*fc40*/  FADD.FTZ R3, -R0, -RZ ;  /* 0x800000ff00037221 */ /* 0x000fc80000010100 */
[----:B------:R-:W-:-:S07]  /*fc50*/  FFMA R26, R26, R3, R26 ;  /* 0x000000031a1a7223 */ /* 0x000fce000000001a */
.L_x_432:
[----:B------:R-:W-:Y:S05]  /*fc60*/  BSYNC B1 ;  /* 0x0000000000017941 */ /* 0x000fea0003800000 */
.L_x_430:
        /* <DEDUP_REMOVED lines=10> */
.L_x_434:
[----:B------:R-:W1:Y:S02]  /*fd10*/  MUFU.RCP R31, R36 ;  /* 0x00000024001f7308 */ /* 0x000e640000001000 */
[----:B-1----:R-:W-:-:S04]  /*fd20*/  FFMA R0, R36, R31, -1 ;  /* 0xbf80000024007423 */ /* 0x002fc8000000001f */
[----:B------:R-:W-:-:S04]  /*fd30*/  FADD.FTZ R0, -R0, -RZ ;  /* 0x800000ff00007221 */ /* 0x000fc80000010100 */
[----:B------:R-:W-:-:S07]  /*fd40*/  FFMA R31, R31, R0, R31 ;  /* 0x000000001f1f7223 */ /* 0x000fce000000001f */
.L_x_435:
[----:B------:R-:W-:Y:S05]  /*fd50*/  BSYNC B1 ;  /* 0x0000000000017941 */ /* 0x000fea0003800000 */
.L_x_433:
        /* <DEDUP_REMOVED lines=10> */
.L_x_437:
[----:B------:R-:W1:Y:S02]  /*fe00*/  MUFU.RCP R28, R33 ;  /* 0x00000021001c7308 */ /* 0x000e640000001000 */
[----:B-1----:R-:W-:-:S04]  /*fe10*/  FFMA R0, R33, R28, -1 ;  /* 0xbf80000021007423 */ /* 0x002fc8000000001c */
[----:B------:R-:W-:-:S04]  /*fe20*/  FADD.FTZ R3, -R0, -RZ ;  /* 0x800000ff00037221 */ /* 0x000fc80000010100 */
[----:B------:R-:W-:-:S07]  /*fe30*/  FFMA R28, R28, R3, R28 ;  /* 0x000000031c1c7223 */ /* 0x000fce000000001c */
.L_x_438:
[----:B------:R-:W-:Y:S05]  /*fe40*/  BSYNC B1 ;  /* 0x0000000000017941 */ /* 0x000fea0003800000 */
.L_x_436:
        /* <DEDUP_REMOVED lines=10> */
.L_x_440:
[----:B------:R-:W1:Y:S02]  /*fef0*/  MUFU.RCP R33, R34 ;  /* 0x0000002200217308 */ /* 0x000e640000001000 */
[----:B-1----:R-:W-:-:S04]  /*ff00*/  FFMA R0, R34, R33, -1 ;  /* 0xbf80000022007423 */ /* 0x002fc80000000021 */
[----:B------:R-:W-:-:S04]  /*ff10*/  FADD.FTZ R0, -R0, -RZ ;  /* 0x800000ff00007221 */ /* 0x000fc80000010100 */
[----:B------:R-:W-:-:S07]  /*ff20*/  FFMA R33, R33, R0, R33 ;  /* 0x0000000021217223 */ /* 0x000fce0000000021 */
.L_x_441:
[----:B------:R-:W-:Y:S05]  /*ff30*/  BSYNC B1 ;  /* 0x0000000000017941 */ /* 0x000fea0003800000 */
.L_x_439:
        /* <DEDUP_REMOVED lines=10> */
.L_x_443:
[----:B------:R-:W1:Y:S02]  /*ffe0*/  MUFU.RCP R30, R43 ;  /* 0x0000002b001e7308 */ /* 0x000e640000001000 */
[----:B-1----:R-:W-:-:S04]  /*fff0*/  FFMA R0, R43, R30, -1 ;  /* 0xbf8000002b007423 */ /* 0x002fc8000000001e */
[----:B------:R-:W-:-:S04]  /*10000*/  FADD.FTZ R3, -R0, -RZ ;  /* 0x800000ff00037221 */ /* 0x000fc80000010100 */
[----:B------:R-:W-:-:S07]  /*10010*/  FFMA R30, R30, R3, R30 ;  /* 0x000000031e1e7223 */ /* 0x000fce000000001e */
.L_x_444:
[----:B------:R-:W-:Y:S05]  /*10020*/  BSYNC B1 ;  /* 0x0000000000017941 */ /* 0x000fea0003800000 */
.L_x_442:
        /* <DEDUP_REMOVED lines=10> */
.L_x_446:
[----:B------:R-:W1:Y:S02]  /*100d0*/  MUFU.RCP R35, R44 ;  /* 0x0000002c00237308 */ /* 0x000e640000001000 */
[----:B-1----:R-:W-:-:S04]  /*100e0*/  FFMA R0, R44, R35, -1 ;  /* 0xbf8000002c007423 */ /* 0x002fc80000000023 */
[----:B------:R-:W-:-:S04]  /*100f0*/  FADD.FTZ R0, -R0, -RZ ;  /* 0x800000ff00007221 */ /* 0x000fc80000010100 */
[----:B------:R-:W-:-:S07]  /*10100*/  FFMA R35, R35, R0, R35 ;  /* 0x0000000023237223 */ /* 0x000fce0000000023 */
.L_x_447:
[----:B------:R-:W-:Y:S05]  /*10110*/  BSYNC B1 ;  /* 0x0000000000017941 */ /* 0x000fea0003800000 */
.L_x_445:
        /* <DEDUP_REMOVED lines=10> */
.L_x_449:
[----:B------:R-:W1:Y:S02]  /*101c0*/  MUFU.RCP R32, R37 ;  /* 0x0000002500207308 */ /* 0x000e640000001000 */
[----:B-1----:R-:W-:-:S04]  /*101d0*/  FFMA R0, R37, R32, -1 ;  /* 0xbf80000025007423 */ /* 0x002fc80000000020 */
[----:B------:R-:W-:-:S04]  /*101e0*/  FADD.FTZ R3, -R0, -RZ ;  /* 0x800000ff00037221 */ /* 0x000fc80000010100 */
[----:B------:R-:W-:-:S07]  /*101f0*/  FFMA R32, R32, R3, R32 ;  /* 0x0000000320207223 */ /* 0x000fce0000000020 */
.L_x_450:
[----:B------:R-:W-:Y:S05]  /*10200*/  BSYNC B1 ;  /* 0x0000000000017941 */ /* 0x000fea0003800000 */
.L_x_448:
        /* <DEDUP_REMOVED lines=10> */
.L_x_452:
[----:B------:R-:W1:Y:S02]  /*102b0*/  MUFU.RCP R37, R38 ;  /* 0x0000002600257308 */ /* 0x000e640000001000 */
[----:B-1----:R-:W-:-:S04]  /*102c0*/  FFMA R0, R38, R37, -1 ;  /* 0xbf80000026007423 */ /* 0x002fc80000000025 */
[----:B------:R-:W-:-:S04]  /*102d0*/  FADD.FTZ R0, -R0, -RZ ;  /* 0x800000ff00007221 */ /* 0x000fc80000010100 */
[----:B------:R-:W-:-:S07]  /*102e0*/  FFMA R37, R37, R0, R37 ;  /* 0x0000000025257223 */ /* 0x000fce0000000025 */
.L_x_453:
[----:B------:R-:W-:Y:S05]  /*102f0*/  BSYNC B1 ;  /* 0x0000000000017941 */ /* 0x000fea0003800000 */
.L_x_451:
        /* <DEDUP_REMOVED lines=9> */
.L_x_455:
[----:B------:R-:W1:Y:S02]  /*10390*/  MUFU.RCP R0, R47 ;  /* 0x0000002f00007308 */ /* 0x000e640000001000 */
[----:B-1----:R-:W-:-:S04]  /*103a0*/  FFMA R3, R47, R0, -1 ;  /* 0xbf8000002f037423 */ /* 0x002fc80000000000 */
[----:B------:R-:W-:-:S04]  /*103b0*/  FADD.FTZ R3, -R3, -RZ ;  /* 0x800000ff03037221 */ /* 0x000fc80000010100 */
[----:B------:R-:W-:-:S07]  /*103c0*/  FFMA R0, R0, R3, R0 ;  /* 0x0000000300007223 */ /* 0x000fce0000000000 */
.L_x_456:
[----:B------:R-:W-:Y:S05]  /*103d0*/  BSYNC B1 ;  /* 0x0000000000017941 */ /* 0x000fea0003800000 */
.L_x_454:
        /* <DEDUP_REMOVED lines=45> */
.L_x_458:
[----:B------:R-:W-:Y:S05]  /*106b0*/  BSYNC B0 ;  /* 0x0000000000007941 */ /* 0x000fea0003800000 */
.L_x_457:
[----:B------:R-:W-:Y:S06]  /*106c0*/  BAR.SYNC.DEFER_BLOCKING 0x1, 0x100 ;  /* 0x0044000000007b1d */ /* 0x000fec0000010000 */
[----:B------:R-:W-:Y:S04]  /*106d0*/  BSSY B0, `(.L_x_459) ;  /* 0x0000009000007945 */ /* 0x000fe80003800000 */
[----:B------:R-:W-:Y:S05]  /*106e0*/  @P0 BRA `(.L_x_460) ;  /* 0x00000000001c0947 */ /* 0x000fea0003800000 */
[----:B------:R-:W-:-:S13]  /*106f0*/  ISETP.NE.AND P2, PT, R158, 0x3, PT ;  /* 0x000000039e00780c */ /* 0x000fda0003f45270 */
[----:B------:R-:W-:Y:S05]  /*10700*/  @!P2 BRA `(.L_x_461) ;  /* 0x000000000004a947 */ /* 0x000fea0003800000 */
[----:B------:R-:W-:Y:S01]  /*10710*/  BPT.TRAP 0x1 ;  /* 0x000000040000795c */ /* 0x000fe20000300000 */
.L_x_461:
[----:B------:R-:W-:-:S04]  /*10720*/  ULEA UR4, UR5, UR52, 0x3 ;  /* 0x0000003405047291 */ /* 0x000fc8000f8e183f */
[----:B------:R-:W-:-:S04]  /*10730*/  UIADD3 UR4, UR4, 0x60, URZ ;  /* 0x0000006004047890 */ /* 0x000fc8000fffe03f */
[----:B------:R-:W-:-:S09]  /*10740*/  UPRMT UR4, UR51, 0x654, UR4 ;  /* 0x0000065433047896 */ /* 0x000fd20008000004 */
[----:B------:R-:W-:Y:S03]  /*10750*/  SYNCS.ARRIVE.TRANS64.RED.A1T0 RZ, [UR4], RZ ;  /* 0x000000ffffff79a7 */ /* 0x000fe60008100404 */
.L_x_460:
[----:B------:R-:W-:Y:S05]  /*10760*/  BSYNC B0 ;  /* 0x0000000000007941 */ /* 0x000fea0003800000 */
.L_x_459:
        /* <DEDUP_REMOVED lines=8> */
.L_x_464:
[----:B------:R-:W-:Y:S01]  /*107f0*/  SHF.L.U32 R25, R25, 0x1f, RZ ;  /* 0x0000001f19197819 */ /* 0x000fe200000006ff */
[----:B------:R-:W-:Y:S01]  /*10800*/  BSSY B1, `(.L_x_465) ;  /* 0x0000004000017945 */ /* 0x000fe20003800000 */
[----:B------:R-:W-:-:S04]  /*10810*/  LEA R0, R12, UR52, 0x3 ;  /* 0x000000340c007c11 */ /* 0x000fc8000f8e18ff */
[----:B------:R-:W2:Y:S02]  /*10820*/  SYNCS.PHASECHK.TRANS64.TRYWAIT P2, [R0+URZ+0x40], R25 ;  /* 0x00004019000075a7 */ /* 0x000ea4000804017f */
[----:B--2---:R-:W-:Y:S05]  /*10830*/  @!P2 BRA `(.L_x_466) ;  /* 0x000000580030a947 */ /* 0x004fea0003800000 */
.L_x_627:
[----:B------:R-:W-:Y:S05]  /*10840*/  BSYNC B1 ;  /* 0x0000000000017941 */ /* 0x000fea0003800000 */
.L_x_465:
[----:B------:R-:W-:Y:S05]  /*10850*/  @P1 BRA `(.L_x_463) ;  /* 0x0000000000941947 */ /* 0x000fea0003800000 */
[----:B------:R-:W-:Y:S01]  /*10860*/  LEA R12, R12, R97, 0xd ;  /* 0x000000610c0c7211 */ /* 0x000fe200078e68ff */
[----:B------:R-:W-:Y:S05]  /*10870*/  WARPSYNC.ALL ;  /* 0x0000000000007948 */ /* 0x000fea0003800000 */
[----:B--2---:R-:W-:Y:S01]  /*10880*/  LEA R0, R155, R12, 0x1 ;  /* 0x0000000c9b007211 */ /* 0x004fe200078e08ff */
[----:B-1----:R-:W1:Y:S04]  /*10890*/  LDSM.16.M88.4 R8, [R12] ;  /* 0x000000000c08783b */ /* 0x002e680000000200 */
[----:B------:R-:W2:Y:S01]  /*108a0*/  LDSM.16.M88.4 R32, [R0] ;  /* 0x000000000020783b */ /* 0x000ea20000000200 */
[----:B-1----:R-:W-:-:S02]  /*108b0*/  SHF.L.U32 R4, R8, 0x10, RZ ;  /* 0x0000001008047819 */ /* 0x002fc400000006ff */
[----:B------:R-:W-:Y:S01]  /*108c0*/  SHF.L.U32 R26, R10, 0x10, RZ ;  /* 0x000000100a1a7819 */ /* 0x000fe200000006ff */
[----:B--2---:R-:W-:Y:S01]  /*108d0*/  IMAD.U32 R12, R32, 0x10000, RZ ;  /* 0x00010000200c7824 */ /* 0x004fe200078e00ff */
[----:B------:R-:W-:Y:S01]  /*108e0*/  SHF.L.U32 R38, R34, 0x10, RZ ;  /* 0x0000001022267819 */ /* 0x000fe200000006ff */
        /* <DEDUP_REMOVED lines=28> */
.L_x_463:
[----:B------:R-:W-:Y:S05]  /*10ab0*/  BSYNC B0 ;  /* 0x0000000000007941 */ /* 0x000fea0003800000 */
.L_x_462:
[----:B------:R-:W-:Y:S01]  /*10ac0*/  MOV R44, 0x3bbb989d ;  /* 0x3bbb989d002c7802 */ /* 0x000fe20000000f00 */
[C---:B------:R-:W-:Y:S01]  /*10ad0*/  FFMA R13, R156.reuse, R72, R13 ;  /* 0x000000489c0d7223 */ /* 0x040fe2000000000d */
[----:B------:R-:W-:Y:S01]  /*10ae0*/  MOV R46, 0x437c0000 ;  /* 0x437c0000002e7802 */ /* 0x000fe20000000f00 */
[C---:B------:R-:W-:Y:S01]  /*10af0*/  FFMA R14, R156.reuse, R73, R14 ;  /* 0x000000499c0e7223 */ /* 0x040fe2000000000e */
[C---:B------:R-:W-:Y:S01]  /*10b00*/  FFMA R15, R156.reuse, R74, R15 ;  /* 0x0000004a9c0f7223 */ /* 0x040fe2000000000f */
[-C--:B--2---:R-:W-:Y:S01]  /*10b10*/  FFMA.SAT R0, -R13, R44.reuse, 0.5 ;  /* 0x3f0000000d007423 */ /* 0x084fe2000000212c */
[----:B------:R-:W-:Y:S01]  /*10b20*/  FFMA R21, R156, R75, R21 ;  /* 0x0000004b9c157223 */ /* 0x000fe20000000015 */
[----:B------:R-:W-:Y:S01]  /*10b30*/  FFMA.SAT R3, -R14, R44, 0.5 ;  /* 0x3f0000000e037423 */ /* 0x000fe2000000212c */
[----:B------:R-:W-:Y:S01]  /*10b40*/  FFMA R23, R156, R76, R23 ;  /* 0x0000004c9c177223 */ /* 0x000fe20000000017 */
[----:B------:R-:W-:Y:S01]  /*10b50*/  FFMA.RM R0, R0, R46, 12582913 ;  /* 0x4b40000100007423 */ /* 0x000fe2000000402e */
[----:B-1----:R-:W-:Y:S01]  /*10b60*/  FFMA.SAT R6, -R15, R44, 0.5 ;  /* 0x3f0000000f067423 */ /* 0x002fe2000000212c */
[----:B------:R-:W-:Y:S01]  /*10b70*/  FFMA.RM R5, R3, R46, 12582913 ;  /* 0x4b40000103057423 */ /* 0x000fe2000000402e */
[-C--:B------:R-:W-:Y:S01]  /*10b80*/  FFMA.SAT R10, -R21, R44.reuse, 0.5 ;  /* 0x3f000000150a7423 */ /* 0x080fe2000000212c */
[----:B------:R-:W-:Y:S01]  /*10b90*/  FADD R4, R0, -12583039 ;  /* 0xcb40007f00047421 */ /* 0x000fe20000000000 */
[----:B------:R-:W-:Y:S01]  /*10ba0*/  FFMA.SAT R11, -R23, R44, 0.5 ;  /* 0x3f000000170b7423 */ /* 0x000fe2000000212c */
[----:B------:R-:W-:Y:S01]  /*10bb0*/  FADD R3, R5, -12583039 ;  /* 0xcb40007f05037421 */ /* 0x000fe20000000000 */
[-C--:B------:R-:W-:Y:S01]  /*10bc0*/  FFMA.RM R8, R6, R46.reuse, 12582913 ;  /* 0x4b40000106087423 */ /* 0x080fe2000000402e */
[C---:B------:R-:W-:Y:S01]  /*10bd0*/  FFMA R4, -R13.reuse, 1.4426950216293334961, -R4 ;  /* 0x3fb8aa3b0d047823 */ /* 0x040fe20000000904 */
[----:B------:R-:W-:Y:S01]  /*10be0*/  FFMA.RM R12, R10, R46, 12582913 ;  /* 0x4b4000010a0c7423 */ /* 0x000fe2000000402e */
[----:B------:R-:W-:Y:S01]  /*10bf0*/  FFMA R9, -R14, 1.4426950216293334961, -R3 ;  /* 0x3fb8aa3b0e097823 */ /* 0x000fe20000000903 */
[----:B------:R-:W-:Y:S01]  /*10c00*/  FFMA R77, R156, R77, R159 ;  /* 0x0000004d9c4d7223 */ /* 0x000fe2000000009f */
[----:B------:R-:W-:Y:S01]  /*10c10*/  FFMA R4, -R13, 1.925963033500011079e-08, R4 ;  /* 0x32a570600d047823 */ /* 0x000fe20000000104 */
[----:B------:R-:W-:Y:S01]  /*10c20*/  FADD R6, R8, -12583039 ;  /* 0xcb40007f08067421 */ /* 0x000fe20000000000 */
[----:B------:R-:W-:Y:S01]  /*10c30*/  FADD R24, R12, -12583039 ;  /* 0xcb40007f0c187421 */ /* 0x000fe20000000000 */
[C---:B------:R-:W-:Y:S01]  /*10c40*/  FFMA R79, R156.reuse, R79, R161 ;  /* 0x0000004f9c4f7223 */ /* 0x040fe200000000a1 */
[----:B------:R1:W2:Y:S01]  /*10c50*/  MUFU.EX2 R3, R4 ;  /* 0x0000000400037308 */ /* 0x0002a20000000800 */
[----:B------:R-:W-:Y:S01]  /*10c60*/  FFMA.SAT R25, -R77, R44, 0.5 ;  /* 0x3f0000004d197423 */ /* 0x000fe2000000212c */
[----:B------:R-:W-:Y:S01]  /*10c70*/  FFMA R10, -R15, 1.4426950216293334961, -R6 ;  /* 0x3fb8aa3b0f0a7823 */ /* 0x000fe20000000906 */
[----:B------:R-:W-:Y:S01]  /*10c80*/  FFMA R24, -R21, 1.4426950216293334961, -R24 ;  /* 0x3fb8aa3b15187823 */ /* 0x000fe20000000918 */
[C---:B------:R-:W-:Y:S01]  /*10c90*/  FFMA R78, R156.reuse, R78, R89 ;  /* 0x0000004e9c4e7223 */ /* 0x040fe20000000059 */
[----:B------:R-:W-:Y:S01]  /*10ca0*/  FFMA R81, R156, R81, R165 ;  /* 0x000000519c517223 */ /* 0x000fe200000000a5 */
[----:B------:R-:W-:Y:S01]  /*10cb0*/  FFMA.SAT R30, -R79, R44, 0.5 ;  /* 0x3f0000004f1e7423 */ /* 0x000fe2000000212c */
[----:B------:R-:W-:Y:S01]  /*10cc0*/  FFMA R9, -R14, 1.925963033500011079e-08, R9 ;  /* 0x32a570600e097823 */ /* 0x000fe20000000109 */
[-C--:B------:R-:W-:Y:S01]  /*10cd0*/  FFMA.RM R27, R25, R46.reuse, 12582913 ;  /* 0x4b400001191b7423 */ /* 0x080fe2000000402e */
[----:B-1----:R-:W-:Y:S01]  /*10ce0*/  FFMA.RM R4, R11, R46, 12582913 ;  /* 0x4b4000010b047423 */ /* 0x002fe2000000402e */
[----:B------:R-:W-:Y:S01]  /*10cf0*/  FFMA R80, R156, R80, R163 ;  /* 0x000000509c507223 */ /* 0x000fe200000000a3 */
[----:B------:R-:W-:Y:S01]  /*10d00*/  FFMA R10, -R15, 1.925963033500011079e-08, R10 ;  /* 0x32a570600f0a7823 */ /* 0x000fe2000000010a */
[----:B------:R-:W-:Y:S01]  /*10d10*/  FFMA R24, -R21, 1.925963033500011079e-08, R24 ;  /* 0x32a5706015187823 */ /* 0x000fe20000000118 */
[----:B------:R-:W-:Y:S01]  /*10d20*/  FADD R26, R4, -12583039 ;  /* 0xcb40007f041a7421 */ /* 0x000fe20000000000 */
[-C--:B------:R-:W-:Y:S01]  /*10d30*/  FFMA.SAT R25, -R78, R44.reuse, 0.5 ;  /* 0x3f0000004e197423 */ /* 0x080fe2000000212c */
[----:B------:R-:W-:Y:S01]  /*10d40*/  FFMA.SAT R32, -R81, R44, 0.5 ;  /* 0x3f00000051207423 */ /* 0x000fe2000000212c */
[----:B------:R-:W-:Y:S01]  /*10d50*/  FFMA.RM R30, R30, R46, 12582913 ;  /* 0x4b4000011e1e7423 */ /* 0x000fe2000000402e */
[C---:B------:R-:W-:Y:S01]  /*10d60*/  FFMA R26, -R23.reuse, 1.4426950216293334961, -R26 ;  /* 0x3fb8aa3b171a7823 */ /* 0x040fe2000000091a */
[----:B------:R-:W-:Y:S01]  /*10d70*/  FFMA R82, R156, R82, R91 ;  /* 0x000000529c527223 */ /* 0x000fe2000000005b */
[----:B------:R-:W-:Y:S01]  /*10d80*/  MUFU.EX2 R6, R9 ;  /* 0x0000000900067308 */ /* 0x000fe20000000800 */
[----:B------:R-:W-:Y:S01]  /*10d90*/  FFMA.SAT R31, -R80, R44, 0.5 ;  /* 0x3f000000501f7423 */ /* 0x000fe2000000212c */
[----:B------:R-:W-:Y:S01]  /*10da0*/  FFMA R26, -R23, 1.925963033500011079e-08, R26 ;  /* 0x32a57060171a7823 */ /* 0x000fe2000000011a */
[----:B------:R-:W-:Y:S01]  /*10db0*/  FFMA R85, R156, R85, R169 ;  /* 0x000000559c557223 */ /* 0x000fe200000000a9 */
[----:B------:R-:W-:Y:S01]  /*10dc0*/  FFMA.RM R32, R32, R46, 12582913 ;  /* 0x4b40000120207423 */ /* 0x000fe2000000402e */
[----:B------:R-:W-:Y:S01]  /*10dd0*/  FFMA.SAT R35, -R82, R44, 0.5 ;  /* 0x3f00000052237423 */ /* 0x000fe2000000212c */
[----:B------:R-:W-:Y:S01]  /*10de0*/  FFMA R84, R156, R84, R93 ;  /* 0x000000549c547223 */ /* 0x000fe2000000005d */
[----:B------:R-:W-:Y:S01]  /*10df0*/  FFMA.SAT R41, -R85, R44, 0.5 ;  /* 0x3f00000055297423 */ /* 0x000fe2000000212c */
[----:B------:R1:W-:Y:S01]  /*10e00*/  MUFU.EX2 R11, R10 ;  /* 0x0000000a000b7308 */ /* 0x0003e20000000800 */
[----:B------:R-:W-:Y:S01]  /*10e10*/  FADD R34, R32, -12583039 ;  /* 0xcb40007f20227421 */ /* 0x000fe20000000000 */
[C---:B------:R-:W-:Y:S01]  /*10e20*/  FFMA R83, R156.reuse, R83, R167 ;  /* 0x000000539c537223 */ /* 0x040fe200000000a7 */
[----:B------:R-:W-:Y:S01]  /*10e30*/  FFMA R86, R156, R86, R95 ;  /* 0x000000569c567223 */ /* 0x000fe2000000005f */
[----:B------:R-:W-:Y:S01]  /*10e40*/  SHF.L.U32 R0, R0, 0x17, RZ ;  /* 0x0000001700007819 */ /* 0x000fe200000006ff */
[-C--:B------:R-:W-:Y:S01]  /*10e50*/  FFMA.RM R36, R35, R46.reuse, 12582913 ;  /* 0x4b40000123247423 */ /* 0x080fe2000000402e */
[----:B------:R-:W-:Y:S01]  /*10e60*/  FFMA R87, R156, R87, R171 ;  /* 0x000000579c577223 */ /* 0x000fe200000000ab */
[-C--:B------:R-:W-:Y:S01]  /*10e70*/  FFMA.RM R42, R41, R46.reuse, 12582913 ;  /* 0x4b400001292a7423 */ /* 0x080fe2000000402e */
[----:B------:R3:W4:Y:S01]  /*10e80*/  MUFU.EX2 R9, R24 ;  /* 0x0000001800097308 */ /* 0x0007220000000800 */
[----:B-1----:R-:W-:Y:S01]  /*10e90*/  FFMA.RM R10, R25, R46, 12582913 ;  /* 0x4b400001190a7423 */ /* 0x002fe2000000402e */
[----:B------:R-:W-:Y:S01]  /*10ea0*/  FFMA R34, -R81, 1.4426950216293334961, -R34 ;  /* 0x3fb8aa3b51227823 */ /* 0x000fe20000000922 */
[-C--:B------:R-:W-:Y:S01]  /*10eb0*/  FFMA.SAT R39, -R84, R44.reuse, 0.5 ;  /* 0x3f00000054277423 */ /* 0x080fe2000000212c */
[-C--:B------:R-:W-:Y:S01]  /*10ec0*/  FFMA.SAT R37, -R83, R44.reuse, 0.5 ;  /* 0x3f00000053257423 */ /* 0x080fe2000000212c */
[-C--:B------:R-:W-:Y:S01]  /*10ed0*/  FFMA.SAT R43, -R86, R44.reuse, 0.5 ;  /* 0x3f000000562b7423 */ /* 0x080fe2000000212c */
[----:B------:R-:W-:Y:S01]  /*10ee0*/  FADD R35, R36, -12583039 ;  /* 0xcb40007f24237421 */ /* 0x000fe20000000000 */
[----:B------:R-:W-:Y:S01]  /*10ef0*/  FFMA.SAT R44, -R87, R44, 0.5 ;  /* 0x3f000000572c7423 */ /* 0x000fe2000000212c */
[----:B------:R1:W5:Y:S01]  /*10f00*/  MUFU.EX2 R25, R26 ;  /* 0x0000001a00197308 */ /* 0x0003620000000800 */
[----:B---3--:R-:W-:Y:S01]  /*10f10*/  FADD R24, R30, -12583039 ;  /* 0xcb40007f1e187421 */ /* 0x008fe20000000000 */
[----:B--2---:R-:W-:Y:S01]  /*10f20*/  FFMA R45, R0, R3, 1 ;  /* 0x3f800000002d7423 */ /* 0x004fe20000000003 */
[----:B------:R-:W-:Y:S01]  /*10f30*/  FADD R0, R42, -12583039 ;  /* 0xcb40007f2a007421 */ /* 0x000fe20000000000 */
[----:B------:R-:W-:Y:S01]  /*10f40*/  FFMA R34, -R81, 1.925963033500011079e-08, R34 ;  /* 0x32a5706051227823 */ /* 0x000fe20000000122 */
[----:B------:R-:W-:Y:S01]  /*10f50*/  FFMA R24, -R79, 1.4426950216293334961, -R24 ;  /* 0x3fb8aa3b4f187823 */ /* 0x000fe20000000918 */
[-C--:B------:R-:W-:Y:S01]  /*10f60*/  FFMA.RM R40, R39, R46.reuse, 12582913 ;  /* 0x4b40000127287423 */ /* 0x080fe2000000402e */
[----:B------:R-:W-:Y:S01]  /*10f70*/  FFMA.RM R43, R43, R46, 12582913 ;  /* 0x4b4000012b2b7423 */ /* 0x000fe2000000402e */
[----:B------:R-:W-:-:S02]  /*10f80*/  IMAD.SHL.U32 R5, R5, 0x800000, RZ ;  /* 0x0080000005057824 */ /* 0x000fc400078e00ff */
[-C--:B-1----:R-:W-:Y:S01]  /*10f90*/  FFMA.RM R26, R31, R46.reuse, 12582913 ;  /* 0x4b4000011f1a7423 */ /* 0x082fe2000000402e */
[----:B------:R-:W-:Y:S01]  /*10fa0*/  FFMA R24, -R79, 1.925963033500011079e-08, R24 ;  /* 0x32a570604f187823 */ /* 0x000fe20000000118 */
[-C--:B------:R-:W-:Y:S01]  /*10fb0*/  FFMA.RM R44, R44, R46.reuse, 12582913 ;  /* 0x4b4000012c2c7423 */ /* 0x080fe2000000402e */
[----:B------:R-:W-:Y:S01]  /*10fc0*/  FADD R28, R27, -12583039 ;  /* 0xcb40007f1b1c7421 */ /* 0x000fe20000000000 */
[----:B------:R-:W-:Y:S01]  /*10fd0*/  FADD R31, R26, -12583039 ;  /* 0xcb40007f1a1f7421 */ /* 0x000fe20000000000 */
[----:B------:R-:W-:Y:S01]  /*10fe0*/  FFMA R0, -R85, 1.4426950216293334961, -R0 ;  /* 0x3fb8aa3b55007823 */ /* 0x000fe20000000900 */
[----:B------:R-:W-:Y:S01]  /*10ff0*/  FADD R29, R10, -12583039 ;  /* 0xcb40007f0a1d7421 */ /* 0x000fe20000000000 */
[----:B------:R-:W-:Y:S01]  /*11000*/  FADD R39, R40, -12583039 ;  /* 0xcb40007f28277421 */ /* 0x000fe20000000000 */
[----:B------:R-:W-:Y:S01]  /*11010*/  FFMA R33, -R80, 1.4426950216293334961, -R31 ;  /* 0x3fb8aa3b50217823 */ /* 0x000fe2000000091f */
[----:B------:R-:W-:Y:S01]  /*11020*/  FADD R3, R43, -12583039 ;  /* 0xcb40007f2b037421 */ /* 0x000fe20000000000 */
[----:B------:R1:W2:Y:S01]  /*11030*/  MUFU.EX2 R31, R24 ;  /* 0x00000018001f7308 */ /* 0x0002a20000000800 */
[----:B------:R-:W-:Y:S01]  /*11040*/  FFMA R28, -R77, 1.4426950216293334961, -R28 ;  /* 0x3fb8aa3b4d1c7823 */ /* 0x000fe2000000091c */
[----:B------:R-:W-:Y:S01]  /*11050*/  FFMA R0, -R85, 1.925963033500011079e-08, R0 ;  /* 0x32a5706055007823 */ /* 0x000fe20000000100 */
[----:B------:R-:W-:Y:S01]  /*11060*/  FFMA R29, -R78, 1.4426950216293334961, -R29 ;  /* 0x3fb8aa3b4e1d7823 */ /* 0x000fe2000000091d */
[----:B------:R-:W-:Y:S01]  /*11070*/  FFMA R41, -R84, 1.4426950216293334961, -R39 ;  /* 0x3fb8aa3b54297823 */ /* 0x000fe20000000927 */
[----:B------:R-:W-:Y:S01]  /*11080*/  FFMA R28, -R77, 1.925963033500011079e-08, R28 ;  /* 0x32a570604d1c7823 */ /* 0x000fe2000000011c */
[----:B------:R-:W-:Y:S01]  /*11090*/  FFMA R33, -R80, 1.925963033500011079e-08, R33 ;  /* 0x32a5706050217823 */ /* 0x000fe20000000121 */
[----:B------:R-:W-:Y:S01]  /*110a0*/  FFMA R29, -R78, 1.925963033500011079e-08, R29 ;  /* 0x32a570604e1d7823 */ /* 0x000fe2000000011d */
[----:B------:R-:W-:Y:S01]  /*110b0*/  FFMA R41, -R84, 1.925963033500011079e-08, R41 ;  /* 0x32a5706054297823 */ /* 0x000fe20000000129 */
[----:B-1----:R-:W-:Y:S01]  /*110c0*/  FFMA.RM R24, R37, R46, 12582913 ;  /* 0x4b40000125187423 */ /* 0x002fe2000000402e */
[----:B------:R-:W-:Y:S01]  /*110d0*/  FFMA R37, -R82, 1.4426950216293334961, -R35 ;  /* 0x3fb8aa3b52257823 */ /* 0x000fe20000000923 */
[----:B------:R-:W-:Y:S01]  /*110e0*/  SHF.L.U32 R12, R12, 0x17, RZ ;  /* 0x000000170c0c7819 */ /* 0x000fe200000006ff */
[----:B------:R1:W-:Y:S01]  /*110f0*/  MUFU.EX2 R35, R34 ;  /* 0x0000002200237308 */ /* 0x0003e20000000800 */
[----:B------:R-:W-:Y:S01]  /*11100*/  FADD R38, R24, -12583039 ;  /* 0xcb40007f18267421 */ /* 0x000fe20000000000 */
[----:B------:R-:W-:Y:S01]  /*11110*/  FFMA R37, -R82, 1.925963033500011079e-08, R37 ;  /* 0x32a5706052257823 */ /* 0x000fe20000000125 */
[----:B------:R-:W-:Y:S01]  /*11120*/  SHF.L.U32 R4, R4, 0x17, RZ ;  /* 0x0000001704047819 */ /* 0x000fe200000006ff */
[----:B----4-:R-:W-:Y:S01]  /*11130*/  FFMA R47, R12, R9, 1 ;  /* 0x3f8000000c2f7423 */ /* 0x010fe20000000009 */
[----:B------:R-:W-:Y:S01]  /*11140*/  FFMA R38, -R83, 1.4426950216293334961, -R38 ;  /* 0x3fb8aa3b53267823 */ /* 0x000fe20000000926 */
[----:B------:R-:W-:Y:S01]  /*11150*/  SHF.L.U32 R30, R30, 0x17, RZ ;  /* 0x000000171e1e7819 */ /* 0x000fe200000006ff */
[----:B------:R-:W-:Y:S01]  /*11160*/  IMAD.SHL.U32 R26, R26, 0x800000, RZ ;  /* 0x008000001a1a7824 */ /* 0x000fe200078e00ff */
[----:B------:R-:W3:Y:S01]  /*11170*/  MUFU.EX2 R28, R28 ;  /* 0x0000001c001c7308 */ /* 0x000ee20000000800 */
[----:B-1----:R-:W-:Y:S01]  /*11180*/  FFMA R34, R5, R6, 1 ;  /* 0x3f80000005227423 */ /* 0x002fe20000000006 */
[----:B------:R-:W-:Y:S01]  /*11190*/  FADD R6, R44, -12583039 ;  /* 0xcb40007f2c067421 */ /* 0x000fe20000000000 */
[----:B------:R-:W-:Y:S01]  /*111a0*/  FFMA R5, -R86, 1.4426950216293334961, -R3 ;  /* 0x3fb8aa3b56057823 */ /* 0x000fe20000000903 */
[----:B------:R-:W-:Y:S01]  /*111b0*/  FFMA R38, -R83, 1.925963033500011079e-08, R38 ;  /* 0x32a5706053267823 */ /* 0x000fe20000000126 */
[----:B-----5:R-:W-:Y:S01]  /*111c0*/  FFMA R25, R4, R25, 1 ;  /* 0x3f80000004197423 */ /* 0x020fe20000000019 */
[----:B------:R-:W-:Y:S01]  /*111d0*/  FFMA R6, -R87, 1.4426950216293334961, -R6 ;  /* 0x3fb8aa3b57067823 */ /* 0x000fe20000000906 */
[----:B------:R-:W-:Y:S01]  /*111e0*/  FFMA R5, -R86, 1.925963033500011079e-08, R5 ;  /* 0x32a5706056057823 */ /* 0x000fe20000000105 */
[----:B------:R1:W-:Y:S01]  /*111f0*/  MUFU.EX2 R3, R0 ;  /* 0x0000000000037308 */ /* 0x0003e20000000800 */
[----:B------:R-:W-:Y:S01]  /*11200*/  SHF.L.U32 R27, R27, 0x17, RZ ;  /* 0x000000171b1b7819 */ /* 0x000fe200000006ff */
[----:B------:R-:W-:Y:S01]  /*11210*/  FFMA R6, -R87, 1.925963033500011079e-08, R6 ;  /* 0x32a5706057067823 */ /* 0x000fe20000000106 */
[----:B------:R-:W-:Y:S01]  /*11220*/  SHF.L.U32 R36, R36, 0x17, RZ ;  /* 0x0000001724247819 */ /* 0x000fe200000006ff */
[----:B------:R-:W-:Y:S01]  /*11230*/  IMAD.SHL.U32 R43, R43, 0x800000, RZ ;  /* 0x008000002b2b7824 */ /* 0x000fe200078e00ff */
[----:B------:R-:W-:Y:S01]  /*11240*/  SHF.L.U32 R8, R8, 0x17, RZ ;  /* 0x0000001708087819 */ /* 0x000fe200000006ff */
[----:B------:R-:W-:Y:S01]  /*11250*/  BSSY B1, `(.L_x_467) ;  /* 0x0000027000017945 */ /* 0x000fe20003800000 */
[----:B------:R-:W-:Y:S01]  /*11260*/  SHF.L.U32 R10, R10, 0x17, RZ ;  /* 0x000000170a0a7819 */ /* 0x000fe200000006ff */
[----:B------:R-:W4:Y:S01]  /*11270*/  MUFU.EX2 R33, R33 ;  /* 0x0000002100217308 */ /* 0x000f220000000800 */
[----:B-1----:R-:W-:Y:S01]  /*11280*/  IADD3 R0, R45, 0x1800000, RZ ;  /* 0x018000002d007810 */ /* 0x002fe20007ffe0ff */
[----:B--2---:R-:W-:Y:S01]  /*11290*/  FFMA R31, R30, R31, 1 ;  /* 0x3f8000001e1f7423 */ /* 0x004fe2000000001f */
[----:B------:R-:W-:Y:S01]  /*112a0*/  SHF.L.U32 R32, R32, 0x17, RZ ;  /* 0x0000001720207819 */ /* 0x000fe200000006ff */
[----:B---3--:R-:W-:Y:S01]  /*112b0*/  FFMA R27, R27, R28, 1 ;  /* 0x3f8000001b1b7423 */ /* 0x008fe2000000001c */
[----:B------:R-:W-:Y:S01]  /*112c0*/  LOP3.LUT R0, R0, 0x7f800000, RZ, 0xc0, !PT ;  /* 0x7f80000000007812 */ /* 0x000fe200078ec0ff */
[----:B------:R-:W-:Y:S01]  /*112d0*/  FFMA R11, R8, R11, 1 ;  /* 0x3f800000080b7423 */ /* 0x000fe2000000000b */
[----:B------:R-:W-:Y:S01]  /*112e0*/  SHF.L.U32 R24, R24, 0x17, RZ ;  /* 0x0000001718187819 */ /* 0x000fe200000006ff */
[----:B------:R-:W1:Y:S01]  /*112f0*/  MUFU.EX2 R37, R37 ;  /* 0x0000002500257308 */ /* 0x000e620000000800 */
[----:B------:R-:W-:Y:S01]  /*11300*/  ISETP.GT.U32.AND P1, PT, R0, 0x1ffffff, PT ;  /* 0x01ffffff0000780c */ /* 0x000fe20003f24070 */
[----:B------:R-:W-:Y:S01]  /*11310*/  FFMA R35, R32, R35, 1 ;  /* 0x3f80000020237423 */ /* 0x000fe20000000023 */
[----:B------:R-:W-:-:S02]  /*11320*/  SHF.L.U32 R40, R40, 0x17, RZ ;  /* 0x0000001728287819 */ /* 0x000fc400000006ff */
[----:B------:R-:W-:Y:S02]  /*11330*/  SHF.L.U32 R42, R42, 0x17, RZ ;  /* 0x000000172a2a7819 */ /* 0x000fe400000006ff */
[----:B------:R-:W-:Y:S01]  /*11340*/  SHF.L.U32 R44, R44, 0x17, RZ ;  /* 0x000000172c2c7819 */ /* 0x000fe200000006ff */
[----:B------:R-:W2:Y:S01]  /*11350*/  MUFU.EX2 R29, R29 ;  /* 0x0000001d001d7308 */ /* 0x000ea20000000800 */
[----:B----4-:R-:W-:Y:S01]  /*11360*/  FFMA R30, R26, R33, 1 ;  /* 0x3f8000001a1e7423 */ /* 0x010fe20000000021 */
[----:B------:R-:W-:-:S06]  /*11370*/  FFMA R33, R42, R3, 1 ;  /* 0x3f8000002a217423 */ /* 0x000fcc0000000003 */
[----:B------:R-:W3:Y:S01]  /*11380*/  MUFU.EX2 R39, R38 ;  /* 0x0000002600277308 */ /* 0x000ee20000000800 */
[----:B-1----:R-:W-:-:S07]  /*11390*/  FFMA R36, R36, R37, 1 ;  /* 0x3f80000024247423 */ /* 0x002fce0000000025 */
[----:B------:R-:W1:Y:S01]  /*113a0*/  MUFU.EX2 R41, R41 ;  /* 0x0000002900297308 */ /* 0x000e620000000800 */
[----:B--2---:R-:W-:-:S07]  /*113b0*/  FFMA R28, R10, R29, 1 ;  /* 0x3f8000000a1c7423 */ /* 0x004fce000000001d */
[----:B------:R-:W2:Y:S01]  /*113c0*/  MUFU.EX2 R4, R5 ;  /* 0x0000000500047308 */ /* 0x000ea20000000800 */
[----:B---3--:R-:W-:-:S07]  /*113d0*/  FFMA R39, R24, R39, 1 ;  /* 0x3f80000018277423 */ /* 0x008fce0000000027 */
        /* <DEDUP_REMOVED lines=8> */
[----:B------:R-:W-:Y:S01]  /*11460*/  MOV R6, R0 ;  /* 0x0000000000067202 */ /* 0x000fe20000000f00 */
[----:B------:R-:W-:Y:S06]  /*11470*/  BRA `(.L_x_469) ;  /* 0x0000000000107947 */ /* 0x000fec0003800000 */
.L_x_468:
[----:B------:R-:W1:Y:S02]  /*11480*/  MUFU.RCP R6, R45 ;  /* 0x0000002d00067308 */ /* 0x000e640000001000 */
[----:B-1----:R-:W-:-:S04]  /*11490*/  FFMA R0, R45, R6, -1 ;  /* 0xbf8000002d007423 */ /* 0x002fc80000000006 */
[----:B------:R-:W-:-:S04]  /*114a0*/  FADD.FTZ R3, -R0, -RZ ;  /* 0x800000ff00037221 */ /* 0x000fc80000010100 */
[----:B------:R-:W-:-:S07]  /*114b0*/  FFMA R6, R6, R3, R6 ;  /* 0x0000000306067223 */ /* 0x000fce0000000006 */
.L_x_469:
[----:B------:R-:W-:Y:S05]  /*114c0*/  BSYNC B1 ;  /* 0x0000000000017941 */ /* 0x000fea0003800000 */
.L_x_467:
        /* <DEDUP_REMOVED lines=10> */
.L_x_471:
[----:B------:R-:W1:Y:S02]  /*11570*/  MUFU.RCP R9, R34 ;  /* 0x0000002200097308 */ /* 0x000e640000001000 */
[----:B-1----:R-:W-:-:S04]  /*11580*/  FFMA R0, R34, R9, -1 ;  /* 0xbf80000022007423 */ /* 0x002fc80000000009 */
[----:B------:R-:W-:-:S04]  /*11590*/  FADD.FTZ R0, -R0, -RZ ;  /* 0x800000ff00007221 */ /* 0x000fc80000010100 */
[----:B------:R-:W-:-:S07]  /*115a0*/  FFMA R9, R9, R0, R9 ;  /* 0x0000000009097223 */ /* 0x000fce0000000009 */
.L_x_472:
[----:B------:R-:W-:Y:S05]  /*115b0*/  BSYNC B1 ;  /* 0x0000000000017941 */ /* 0x000fea0003800000 */
.L_x_470:
        /* <DEDUP_REMOVED lines=10> */
.L_x_474:
[----:B------:R-:W1:Y:S02]  /*11660*/  MUFU.RCP R8, R11 ;  /* 0x0000000b00087308 */ /* 0x000e640000001000 */
[----:B-1----:R-:W-:-:S04]  /*11670*/  FFMA R0, R11, R8, -1 ;  /* 0xbf8000000b007423 */ /* 0x002fc80000000008 */
[----:B------:R-:W-:-:S04]  /*11680*/  FADD.FTZ R3, -R0, -RZ ;  /* 0x800000ff00037221 */ /* 0x000fc80000010100 */
[----:B------:R-:W-:-:S07]  /*11690*/  FFMA R8, R8, R3, R8 ;  /* 0x0000000308087223 */ /* 0x000fce0000000008 */
.L_x_475:
[----:B------:R-:W-:Y:S05]  /*116a0*/  BSYNC B1 ;  /* 0x0000000000017941 */ /* 0x000fea0003800000 */
.L_x_473:
        /* <DEDUP_REMOVED lines=10> */
.L_x_477:
[----:B------:R-:W1:Y:S02]  /*11750*/  MUFU.RCP R10, R47 ;  /* 0x0000002f000a7308 */ /* 0x000e640000001000 */
[----:B-1----:R-:W-:-:S04]  /*11760*/  FFMA R0, R47, R10, -1 ;  /* 0xbf8000002f007423 */ /* 0x002fc8000000000a */
[----:B------:R-:W-:-:S04]  /*11770*/  FADD.FTZ R3, -R0, -RZ ;  /* 0x800000ff00037221 */ /* 0x000fc80000010100 */
[----:B------:R-:W-:-:S07]  /*11780*/  FFMA R10, R10, R3, R10 ;  /* 0x000000030a0a7223 */ /* 0x000fce000000000a */
.L_x_478:
[----:B------:R-:W-:Y:S05]  /*11790*/  BSYNC B1 ;  /* 0x0000000000017941 */ /* 0x000fea0003800000 */
.L_x_476:
        /* <DEDUP_REMOVED lines=10> */
.L_x_480:
[----:B------:R-:W1:Y:S02]  /*11840*/  MUFU.RCP R12, R25 ;  /* 0x00000019000c7308 */ /* 0x000e640000001000 */
[----:B-1----:R-:W-:-:S04]  /*11850*/  FFMA R0, R25, R12, -1 ;  /* 0xbf80000019007423 */ /* 0x002fc8000000000c */
[----:B------:R-:W-:-:S04]  /*11860*/  FADD.FTZ R3, -R0, -RZ ;  /* 0x800000ff00037221 */ /* 0x000fc80000010100 */
[----:B------:R-:W-:-:S07]  /*11870*/  FFMA R12, R12, R3, R12 ;  /* 0x000000030c0c7223 */ /* 0x000fce000000000c */
.L_x_481:
[----:B------:R-:W-:Y:S05]  /*11880*/  BSYNC B1 ;  /* 0x0000000000017941 */ /* 0x000fea0003800000 */
.L_x_479:
        /* <DEDUP_REMOVED lines=10> */
.L_x_483:
[----:B------:R-:W1:Y:S02]  /*11930*/  MUFU.RCP R24, R27 ;  /* 0x0000001b00187308 */ /* 0x000e640000001000 */
[----:B-1----:R-:W-:-:S04]  /*11940*/  FFMA R0, R27, R24, -1 ;  /* 0xbf8000001b007423 */ /* 0x002fc80000000018 */
[----:B------:R-:W-:-:S04]  /*11950*/  FADD.FTZ R3, -R0, -RZ ;  /* 0x800000ff00037221 */ /* 0x000fc80000010100 */
[----:B------:R-:W-:-:S07]  /*11960*/  FFMA R24, R24, R3, R24 ;  /* 0x0000000318187223 */ /* 0x000fce0000000018 */
.L_x_484:
[----:B------:R-:W-:Y:S05]  /*11970*/  BSYNC B1 ;  /* 0x0000000000017941 */ /* 0x000fea0003800000 */
.L_x_482:
        /* <DEDUP_REMOVED lines=10> */
.L_x_486:
[----:B------:R-:W1:Y:S02]  /*11a20*/  MUFU.RCP R11, R28 ;  /* 0x0000001c000b7308 */ /* 0x000e640000001000 */
[----:B-1----:R-:W-:-:S04]  /*11a30*/  FFMA R0, R28, R11, -1 ;  /* 0xbf8000001c007423 */ /* 0x002fc8000000000b */
[----:B------:R-:W-:-:S04]  /*11a40*/  FADD.FTZ R0, -R0, -RZ ;  /* 0x800000ff00007221 */ /* 0x000fc80000010100 */
[----:B------:R-:W-:-:S07]  /*11a50*/  FFMA R11, R11, R0, R11 ;  /* 0x000000000b0b7223 */ /* 0x000fce000000000b */
.L_x_487:
[----:B------:R-:W-:Y:S05]  /*11a60*/  BSYNC B1 ;  /* 0x0000000000017941 */ /* 0x000fea0003800000 */
.L_x_485:
        /* <DEDUP_REMOVED lines=10> */
.L_x_489:
[----:B------:R-:W1:Y:S02]  /*11b10*/  MUFU.RCP R26, R31 ;  /* 0x0000001f001a7308 */ /* 0x000e640000001000 */
[----:B-1----:R-:W-:-:S04]  /*11b20*/  FFMA R0, R31, R26, -1 ;  /* 0xbf8000001f007423 */ /* 0x002fc8000000001a */
[----:B------:R-:W-:-:S04]  /*11b30*/  FADD.FTZ R3, -R0, -RZ ;  /* 0x800000ff00037221 */ /* 0x000fc80000010100 */
[----:B------:R-:W-:-:S07]  /*11b40*/  FFMA R26, R26, R3, R26 ;  /* 0x000000031a1a7223 */ /* 0x000fce000000001a */
.L_x_490:
[----:B------:R-:W-:Y:S05]  /*11b50*/  BSYNC B1 ;  /* 0x0000000000017941 */ /* 0x000fea0003800000 */
.L_x_488:
        /* <DEDUP_REMOVED lines=10> */
.L_x_492:
[----:B------:R-:W1:Y:S02]  /*11c00*/  MUFU.RCP R25, R30 ;  /* 0x0000001e00197308 */ /* 0x000e640000001000 */
[----:B-1----:R-:W-:-:S04]  /*11c10*/  FFMA R0, R30, R25, -1 ;  /* 0xbf8000001e007423 */ /* 0x002fc80000000019 */
[----:B------:R-:W-:-:S04]  /*11c20*/  FADD.FTZ R0, -R0, -RZ ;  /* 0x800000ff00007221 */ /* 0x000fc80000010100 */
[----:B------:R-:W-:-:S07]  /*11c30*/  FFMA R25, R25, R0, R25 ;  /* 0x0000000019197223 */ /* 0x000fce0000000019 */
.L_x_493:
[----:B------:R-:W-:Y:S05]  /*11c40*/  BSYNC B1 ;  /* 0x0000000000017941 */ /* 0x000fea0003800000 */
.L_x_491:
        /* <DEDUP_REMOVED lines=10> */
.L_x_495:
[----:B------:R-:W1:Y:S02]  /*11cf0*/  MUFU.RCP R28, R35 ;  /* 0x00000023001c7308 */ /* 0x000e640000001000 */
[----:B-1----:R-:W-:-:S04]  /*11d00*/  FFMA R0, R35, R28, -1 ;  /* 0xbf80000023007423 */ /* 0x002fc8000000001c */
[----:B------:R-:W-:-:S04]  /*11d10*/  FADD.FTZ R3, -R0, -RZ ;  /* 0x800000ff00037221 */ /* 0x000fc80000010100 */
[----:B------:R-:W-:-:S07]  /*11d20*/  FFMA R28, R28, R3, R28 ;  /* 0x000000031c1c7223 */ /* 0x000fce000000001c */
.L_x_496:
[----:B------:R-:W-:Y:S05]  /*11d30*/  BSYNC B1 ;  /* 0x0000000000017941 */ /* 0x000fea0003800000 */
.L_x_494:
        /* <DEDUP_REMOVED lines=10> */
.L_x_498:
[----:B------:R-:W1:Y:S02]  /*11de0*/  MUFU.RCP R27, R36 ;  /* 0x00000024001b7308 */ /* 0x000e640000001000 */
[----:B-1----:R-:W-:-:S04]  /*11df0*/  FFMA R0, R36, R27, -1 ;  /* 0xbf80000024007423 */ /* 0x002fc8000000001b */
[----:B------:R-:W-:-:S04]  /*11e00*/  FADD.FTZ R0, -R0, -RZ ;  /* 0x800000ff00007221 */ /* 0x000fc80000010100 */
[----:B------:R-:W-:-:S07]  /*11e10*/  FFMA R27, R27, R0, R27 ;  /* 0x000000001b1b7223 */ /* 0x000fce000000001b */
.L_x_499:
[----:B------:R-:W-:Y:S05]  /*11e20*/  BSYNC B1 ;  /* 0x0000000000017941 */ /* 0x000fea0003800000 */
.L_x_497:
        /* <DEDUP_REMOVED lines=10> */
.L_x_501:
[----:B------:R-:W1:Y:S02]  /*11ed0*/  MUFU.RCP R30, R39 ;  /* 0x00000027001e7308 */ /* 0x000e640000001000 */
[----:B-1----:R-:W-:-:S04]  /*11ee0*/  FFMA R0, R39, R30, -1 ;  /* 0xbf80000027007423 */ /* 0x002fc8000000001e */
[----:B------:R-:W-:-:S04]  /*11ef0*/  FADD.FTZ R3, -R0, -RZ ;  /* 0x800000ff00037221 */ /* 0x000fc80000010100 */
[----:B------:R-:W-:-:S07]  /*11f00*/  FFMA R30, R30, R3, R30 ;  /* 0x000000031e1e7223 */ /* 0x000fce000000001e */
.L_x_502:
[----:B------:R-:W-:Y:S05]  /*11f10*/  BSYNC B1 ;  /* 0x0000000000017941 */ /* 0x000fea0003800000 */
.L_x_500:
        /* <DEDUP_REMOVED lines=10> */
.L_x_504:
[----:B------:R-:W1:Y:S02]  /*11fc0*/  MUFU.RCP R29, R40 ;  /* 0x00000028001d7308 */ /* 0x000e640000001000 */
[----:B-1----:R-:W-:-:S04]  /*11fd0*/  FFMA R0, R40, R29, -1 ;  /* 0xbf80000028007423 */ /* 0x002fc8000000001d */
[----:B------:R-:W-:-:S04]  /*11fe0*/  FADD.FTZ R0, -R0, -RZ ;  /* 0x800000ff00007221 */ /* 0x000fc80000010100 */
[----:B------:R-:W-:-:S07]  /*11ff0*/  FFMA R29, R29, R0, R29 ;  /* 0x000000001d1d7223 */ /* 0x000fce000000001d */
.L_x_505:
[----:B------:R-:W-:Y:S05]  /*12000*/  BSYNC B1 ;  /* 0x0000000000017941 */ /* 0x000fea0003800000 */
.L_x_503:
        /* <DEDUP_REMOVED lines=10> */
.L_x_507:
[----:B------:R-:W1:Y:S02]  /*120b0*/  MUFU.RCP R32, R33 ;  /* 0x0000002100207308 */ /* 0x000e640000001000 */
[----:B-1----:R-:W-:-:S04]  /*120c0*/  FFMA R0, R33, R32, -1 ;  /* 0xbf80000021007423 */ /* 0x002fc80000000020 */
[----:B------:R-:W-:-:S04]  /*120d0*/  FADD.FTZ R3, -R0, -RZ ;  /* 0x800000ff00037221 */ /* 0x000fc80000010100 */
[----:B------:R-:W-:-:S07]  /*120e0*/  FFMA R32, R32, R3, R32 ;  /* 0x0000000320207223 */ /* 0x000fce0000000020 */
.L_x_508:
[----:B------:R-:W-:Y:S05]  /*120f0*/  BSYNC B1 ;  /* 0x0000000000017941 */ /* 0x000fea0003800000 */
.L_x_506:
        /* <DEDUP_REMOVED lines=10> */
.L_x_510:
[----:B------:R-:W1:Y:S02]  /*121a0*/  MUFU.RCP R31, R38 ;  /* 0x00000026001f7308 */ /* 0x000e640000001000 */
[----:B-1----:R-:W-:-:S04]  /*121b0*/  FFMA R0, R38, R31, -1 ;  /* 0xbf80000026007423 */ /* 0x002fc8000000001f */
[----:B------:R-:W-:-:S04]  /*121c0*/  FADD.FTZ R0, -R0, -RZ ;  /* 0x800000ff00007221 */ /* 0x000fc80000010100 */
[----:B------:R-:W-:-:S07]  /*121d0*/  FFMA R31, R31, R0, R31 ;  /* 0x000000001f1f7223 */ /* 0x000fce000000001f */
.L_x_511:
[----:B------:R-:W-:Y:S05]  /*121e0*/  BSYNC B1 ;  /* 0x0000000000017941 */ /* 0x000fea0003800000 */
.L_x_509:
        /* <DEDUP_REMOVED lines=9> */
.L_x_513:
[----:B------:R-:W1:Y:S02]  /*12280*/  MUFU.RCP R0, R37 ;  /* 0x0000002500007308 */ /* 0x000e640000001000 */
[----:B-1----:R-:W-:-:S04]  /*12290*/  FFMA R3, R37, R0, -1 ;  /* 0xbf80000025037423 */ /* 0x002fc80000000000 */
[----:B------:R-:W-:-:S04]  /*122a0*/  FADD.FTZ R3, -R3, -RZ ;  /* 0x800000ff03037221 */ /* 0x000fc80000010100 */
[----:B------:R-:W-:-:S07]  /*122b0*/  FFMA R0, R0, R3, R0 ;  /* 0x0000000300007223 */ /* 0x000fce0000000000 */
.L_x_514:
[----:B------:R-:W-:Y:S05]  /*122c0*/  BSYNC B1 ;  /* 0x0000000000017941 */ /* 0x000fea0003800000 */
.L_x_512:
        /* <DEDUP_REMOVED lines=45> */
.L_x_516:
[----:B------:R-:W-:Y:S05]  /*125a0*/  BSYNC B0 ;  /* 0x0000000000007941 */ /* 0x000fea0003800000 */
.L_x_515:
[----:B------:R-:W-:Y:S06]  /*125b0*/  BAR.SYNC.DEFER_BLOCKING 0x1, 0x100 ;  /* 0x0044000000007b1d */ /* 0x000fec0000010000 */
[----:B------:R-:W-:Y:S04]  /*125c0*/  BSSY B0, `(.L_x_517) ;  /* 0x0000009000007945 */ /* 0x000fe80003800000 */
[----:B------:R-:W-:Y:S05]  /*125d0*/  @P0 BRA `(.L_x_518) ;  /* 0x00000000001c0947 */ /* 0x000fea0003800000 */
[----:B------:R-:W-:-:S13]  /*125e0*/  ISETP.NE.AND P0, PT, R158, 0x3, PT ;  /* 0x000000039e00780c */ /* 0x000fda0003f05270 */
[----:B------:R-:W-:Y:S05]  /*125f0*/  @!P0 BRA `(.L_x_519) ;  /* 0x0000000000048947 */ /* 0x000fea0003800000 */
[----:B------:R-:W-:Y:S01]  /*12600*/  BPT.TRAP 0x1 ;  /* 0x000000040000795c */ /* 0x000fe20000300000 */
.L_x_519:
[----:B------:R-:W-:-:S04]  /*12610*/  ULEA UR4, UR36, UR52, 0x3 ;  /* 0x0000003424047291 */ /* 0x000fc8000f8e183f */
[----:B------:R-:W-:-:S04]  /*12620*/  UIADD3 UR4, UR4, 0x60, URZ ;  /* 0x0000006004047890 */ /* 0x000fc8000fffe03f */
[----:B------:R-:W-:-:S09]  /*12630*/  UPRMT UR4, UR51, 0x654, UR4 ;  /* 0x0000065433047896 */ /* 0x000fd20008000004 */
[----:B------:R-:W-:Y:S03]  /*12640*/  SYNCS.ARRIVE.TRANS64.RED.A1T0 RZ, [UR4], RZ ;  /* 0x000000ffffff79a7 */ /* 0x000fe60008100404 */
.L_x_518:
[----:B------:R-:W-:Y:S05]  /*12650*/  BSYNC B0 ;  /* 0x0000000000007941 */ /* 0x000fea0003800000 */
.L_x_517:
[----:B------:R-:W-:Y:S01]  /*12660*/  IADD3 R2, P0, R2, UR40, RZ ;  /* 0x0000002802027c10 */ /* 0x000fe2000ff1e0ff */
[----:B------:R-:W-:Y:S01]  /*12670*/  ULDC.64 UR4, c[0x0][0x8f8] ;  /* 0x00023e0000047ab9 */ /* 0x000fe20000000a00 */
[----:B------:R-:W-:Y:S01]  /*12680*/  UIADD3 UR36, UR36, 0x1, URZ ;  /* 0x0000000124247890 */ /* 0x000fe2000fffe03f */
[----:B------:R-:W-:Y:S01]  /*12690*/  PRMT R0, RZ, 0x7610, R0 ;  /* 0x00007610ff007816 */ /* 0x000fe20000000000 */
[----:B------:R-:W-:Y:S01]  /*126a0*/  UMOV UR47, 0xffffffff ;  /* 0xffffffff002f7882 */ /* 0x000fe20000000000 */
[----:B------:R-:W-:Y:S01]  /*126b0*/  IADD3.X R16, R16, UR38, RZ, P0, !PT ;  /* 0x0000002610107c10 */ /* 0x000fe200087fe4ff */
[----:B------:R-:W-:Y:S01]  /*126c0*/  UISETP.NE.AND UP0, UPT, UR36, 0x4, UPT ;  /* 0x000000042400788c */ /* 0x000fe2000bf05270 */
[----:B------:R-:W-:Y:S01]  /*126d0*/  ISETP.GE.U32.AND P0, PT, R2, UR4, PT ;  /* 0x0000000402007c0c */ /* 0x000fe2000bf06070 */
[----:B------:R-:W-:Y:S01]  /*126e0*/  IMAD.MOV.U32 R159, RZ, RZ, -0x1 ;  /* 0xffffffffff9f7424 */ /* 0x000fe200078e00ff */
[----:B------:R-:W-:Y:S01]  /*126f0*/  MOV R23, 0xffffffff ;  /* 0xffffffff00177802 */ /* 0x000fe20000000f00 */
[----:B------:R-:W-:Y:S01]  /*12700*/  USEL UR36, UR36, URZ, UP0 ;  /* 0x0000003f24247287 */ /* 0x000fe20008000000 */
[----:B------:R-:W-:-:S13]  /*12710*/  ISETP.GE.U32.AND.EX P0, PT, R16, UR5, PT, P0 ;  /* 0x0000000510007c0c */ /* 0x000fda000bf06100 */
[----:B------:R-:W-:Y:S05]  /*12720*/  @P0 BRA `(.L_x_520) ;  /* 0x00000004006c0947 */ /* 0x000fea0003800000 */
[----:B------:R-:W2:Y:S01]  /*12730*/  S2R R12, SR_CTAID.X ;  /* 0x00000000000c7919 */ /* 0x000ea20000002500 */
[----:B-1----:R-:W1:Y:S01]  /*12740*/  LDC.64 R10, c[0x0][0x8d0] ;  /* 0x00023400ff0a7b82 */ /* 0x002e620000000a00 */
[----:B------:R-:W-:Y:S01]  /*12750*/  ULDC UR4, c[0x0][0x150] ;  /* 0x0000540000047ab9 */ /* 0x000fe20000000800 */
[----:B------:R-:W-:Y:S01]  /*12760*/  MOV R8, R2 ;  /* 0x0000000200087202 */ /* 0x000fe20000000f00 */
[----:B------:R-:W3:Y:S01]  /*12770*/  S2R R24, SR_CTAID.Y ;  /* 0x0000000000187919 */ /* 0x000ee20000002600 */
[----:B------:R-:W-:-:S04]  /*12780*/  MOV R9, R16 ;  /* 0x0000001000097202 */ /* 0x000fc80000000f00 */
[----:B------:R-:W4:Y:S08]  /*12790*/  LDC R25, c[0x0][0x144] ;  /* 0x00005100ff197b82 */ /* 0x000f300000000800 */
[----:B------:R-:W3:Y:S08]  /*127a0*/  LDC R0, c[0x0][0x8d8] ;  /* 0x00023600ff007b82 */ /* 0x000ef00000000800 */
[----:B------:R-:W3:Y:S01]  /*127b0*/  LDC.64 R14, c[0x0][0x8c8] ;  /* 0x00023200ff0e7b82 */ /* 0x000ee20000000a00 */
[----:B-1----:R-:W-:-:S04]  /*127c0*/  ISETP.NE.U32.AND P0, PT, R10, RZ, PT ;  /* 0x000000ff0a00720c */ /* 0x002fc80003f05070 */
[----:B------:R-:W-:Y:S02]  /*127d0*/  ISETP.NE.AND.EX P0, PT, R11, RZ, PT, P0 ;  /* 0x000000ff0b00720c */ /* 0x000fe40003f05300 */
[----:B--2---:R-:W-:-:S05]  /*127e0*/  I2FP.F32.U32 R3, R12 ;  /* 0x0000000c00037245 */ /* 0x004fca0000201000 */
[----:B------:R-:W-:-:S04]  /*127f0*/  FMUL R3, R3, UR4 ;  /* 0x0000000403037c20 */ /* 0x000fc80008400000 */
[----:B------:R1:W2:Y:S02]  /*12800*/  F2I.U32.TRUNC.NTZ R23, R3 ;  /* 0x0000000300177305 */ /* 0x0002a4000020f000 */
[----:B----4-:R-:W-:Y:S05]  /*12810*/  @!P0 BRA `(.L_x_521) ;  /* 0x0000000000288947 */ /* 0x010fea0003800000 */
[----:B-1----:R-:W1:Y:S02]  /*12820*/  LDC R3, c[0x0][0x8dc] ;  /* 0x00023700ff037b82 */ /* 0x002e640000000800 */
[----:B-1----:R-:W-:-:S04]  /*12830*/  IADD3 R3, P0, R2, R3, RZ ;  /* 0x0000000302037210 */ /* 0x002fc80007f1e0ff */
        /* <DEDUP_REMOVED lines=8> */
.L_x_521:
[-CC-:B---3--:R-:W-:Y:S01]  /*128c0*/  SHF.R.U64 R31, R8, R0.reuse, R9.reuse ;  /* 0x00000000081f7219 */ /* 0x188fe20000001209 */
[----:B------:R-:W3:Y:S01]  /*128d0*/  LDC.64 R20, c[0x0][0x8e8] ;  /* 0x00023a00ff147b82 */ /* 0x000ee20000000a00 */
[----:B------:R-:W-:Y:S01]  /*128e0*/  SHF.R.U32.HI R0, RZ, R0, R9 ;  /* 0x00000000ff007219 */ /* 0x000fe20000011609 */
[----:B--2---:R-:W-:Y:S01]  /*128f0*/  IMAD.MOV R23, RZ, RZ, -R23 ;  /* 0x000000ffff177224 */ /* 0x004fe200078e0a17 */
[----:B------:R-:W-:Y:S01]  /*12900*/  IADD3 R7, P0, RZ, -R31, RZ ;  /* 0x8000001fff077210 */ /* 0x000fe20007f1e0ff */
[----:B------:R-:W-:Y:S02]  /*12910*/  ULDC UR4, c[0x0][0x154] ;  /* 0x0000550000047ab9 */ /* 0x000fe40000000800 */
[----:B------:R-:W-:Y:S01]  /*12920*/  IMAD R26, R25, R23, R12 ;  /* 0x00000017191a7224 */ /* 0x000fe200078e020c */
[----:B-1----:R-:W-:Y:S01]  /*12930*/  IADD3.X R3, RZ, ~R0, RZ, P0, !PT ;  /* 0x80000000ff037210 */ /* 0x002fe200007fe4ff */
[----:B------:R-:W1:Y:S04]  /*12940*/  LDC R6, c[0x0][0x8c0] ;  /* 0x00023000ff067b82 */ /* 0x000e680000000800 */
[----:B------:R-:W-:Y:S01]  /*12950*/  IMAD R0, R3, R14, RZ ;  /* 0x0000000e03007224 */ /* 0x000fe200078e02ff */
[----:B------:R-:W-:-:S03]  /*12960*/  MOV R3, R16 ;  /* 0x0000001000037202 */ /* 0x000fc60000000f00 */
[----:B------:R-:W2:Y:S01]  /*12970*/  LDC R8, c[0x0][0x8b0] ;  /* 0x00022c00ff087b82 */ /* 0x000ea20000000800 */
[----:B------:R-:W-:-:S04]  /*12980*/  IMAD.WIDE.U32 R4, R7, R14, R2 ;  /* 0x0000000e07047225 */ /* 0x000fc800078e0002 */
[----:B------:R-:W-:Y:S01]  /*12990*/  IMAD R3, R7, R15, R0 ;  /* 0x0000000f07037224 */ /* 0x000fe200078e0200 */
[----:B------:R-:W-:Y:S02]  /*129a0*/  I2FP.F32.U32 R0, R24 ;  /* 0x0000001800007245 */ /* 0x000fe40000201000 */
[----:B------:R-:W4:Y:S01]  /*129b0*/  LDC R28, c[0x0][0x900] ;  /* 0x00024000ff1c7b82 */ /* 0x000f220000000800 */
[----:B---3--:R-:W-:Y:S02]  /*129c0*/  ISETP.NE.U32.AND P0, PT, R20, RZ, PT ;  /* 0x000000ff1400720c */ /* 0x008fe40003f05070 */
[----:B------:R-:W-:Y:S01]  /*129d0*/  IADD3 R3, R5, R3, RZ ;  /* 0x0000000305037210 */ /* 0x000fe20007ffe0ff */
[----:B------:R-:W-:Y:S01]  /*129e0*/  FMUL R0, R0, UR4 ;  /* 0x0000000400007c20 */ /* 0x000fe20008400000 */
[----:B------:R-:W-:Y:S02]  /*129f0*/  ISETP.NE.AND.EX P0, PT, R21, RZ, PT, P0 ;  /* 0x000000ff1500720c */ /* 0x000fe40003f05300 */
[----:B------:R-:W-:Y:S01]  /*12a00*/  MOV R5, 0xffffffff ;  /* 0xffffffff00057802 */ /* 0x000fe20000000f00 */
[----:B------:R-:W3:Y:S01]  /*12a10*/  LDC R15, c[0x0][0x148] ;  /* 0x00005200ff0f7b82 */ /* 0x000ee20000000800 */
[-CC-:B-1----:R-:W-:Y:S01]  /*12a20*/  SHF.R.U64 R12, R4, R6.reuse, R3.reuse ;  /* 0x00000006040c7219 */ /* 0x182fe20000001203 */
[----:B------:R1:W1:Y:S01]  /*12a30*/  F2I.U32.TRUNC.NTZ R13, R0 ;  /* 0x00000000000d7305 */ /* 0x000262000020f000 */
[----:B------:R-:W-:-:S02]  /*12a40*/  SHF.R.U32.HI R3, RZ, R6, R3 ;  /* 0x00000006ff037219 */ /* 0x000fc40000011603 */
[----:B------:R-:W-:-:S03]  /*12a50*/  MOV R7, 0x1 ;  /* 0x0000000100077802 */ /* 0x000fc60000000f00 */
[----:B------:R-:W1:Y:S01]  /*12a60*/  LDC R25, c[0x0][0x8a8] ;  /* 0x00022a00ff197b82 */ /* 0x000e620000000800 */
[-CC-:B--2---:R-:W-:Y:S02]  /*12a70*/  SHF.R.U64 R10, R12, R8.reuse, R3.reuse ;  /* 0x000000080c0a7219 */ /* 0x184fe40000001203 */
[----:B------:R-:W-:-:S05]  /*12a80*/  SHF.R.U32.HI R3, RZ, R8, R3 ;  /* 0x00000008ff037219 */ /* 0x000fca0000011603 */
[----:B------:R-:W2:Y:S01]  /*12a90*/  LDC R27, c[0x0][0x8f0] ;  /* 0x00023c00ff1b7b82 */ /* 0x000ea20000000800 */
[-C--:B----4-:R-:W-:Y:S02]  /*12aa0*/  SHF.L.U32 R4, R5, R28.reuse, RZ ;  /* 0x0000001c05047219 */ /* 0x090fe400000006ff */
[-CC-:B------:R-:W-:Y:S02]  /*12ab0*/  SHF.R.U64 R14, R10, R28.reuse, R3.reuse ;  /* 0x0000001c0a0e7219 */ /* 0x180fe40000001203 */
[----:B------:R-:W-:Y:S02]  /*12ac0*/  SHF.R.U32.HI R5, RZ, R28, R3 ;  /* 0x0000001cff057219 */ /* 0x000fe40000011603 */
[----:B------:R-:W-:Y:S01]  /*12ad0*/  LOP3.LUT R23, RZ, R4, RZ, 0x33, !PT ;  /* 0x00000004ff177212 */ /* 0x000fe200078e33ff */
[----:B------:R-:W4:Y:S01]  /*12ae0*/  LDC R29, c[0x0][0x8e0] ;  /* 0x00023800ff1d7b82 */ /* 0x000f220000000800 */
[----:B------:R-:W-:Y:S02]  /*12af0*/  SHF.L.U32 R28, R7, R28, RZ ;  /* 0x0000001c071c7219 */ /* 0x000fe400000006ff */
[----:B------:R-:W-:-:S05]  /*12b00*/  MOV R4, R14 ;  /* 0x0000000e00047202 */ /* 0x000fca0000000f00 */
        /* <DEDUP_REMOVED lines=8> */
[----:B------:R-:W-:-:S03]  /*12b90*/  MOV R8, R7 ;  /* 0x0000000700087202 */ /* 0x000fc60000000f00 */
[----:B------:R-:W-:Y:S01]  /*12ba0*/  IMAD.X R9, RZ, RZ, RZ, P0 ;  /* 0x000000ffff097224 */ /* 0x000fe200000e06ff */
[----:B------:R-:W-:-:S05]  /*12bb0*/  IADD3 RZ, P0, R5, R6, RZ ;  /* 0x0000000605ff7210 */ /* 0x000fca0007f1e0ff */
[----:B------:R-:W-:-:S08]  /*12bc0*/  IMAD.WIDE.U32.X R4, R11, R21, R8, P0 ;  /* 0x000000150b047225 */ /* 0x000fd000000e0408 */
.L_x_522:
[----:B------:R-:W-:Y:S02]  /*12bd0*/  ISETP.NE.AND P0, PT, R22, 0x1, PT ;  /* 0x000000011600780c */ /* 0x000fe40003f05270 */
[----:B-12---:R-:W-:Y:S02]  /*12be0*/  SHF.R.U64 R0, R4, R27, R5 ;  /* 0x0000001b04007219 */ /* 0x006fe40000001205 */
[----:B------:R-:W-:Y:S02]  /*12bf0*/  LOP3.LUT R23, R10, R23, RZ, 0xc0, !PT ;  /* 0x000000170a177212 */ /* 0x000fe400078ec0ff */
[----:B------:R-:W-:Y:S02]  /*12c00*/  IADD3 R13, -R13, RZ, RZ ;  /* 0x000000ff0d0d7210 */ /* 0x000fe40007ffe1ff */
[----:B------:R-:W-:Y:S01]  /*12c10*/  IADD3 R5, R25, -0x1, RZ ;  /* 0xffffffff19057810 */ /* 0x000fe20007ffe0ff */
[----:B------:R-:W-:Y:S01]  /*12c20*/  IMAD R23, R28, R0, R23 ;  /* 0x000000001c177224 */ /* 0x000fe200078e0217 */
[----:B------:R-:W-:-:S02]  /*12c30*/  IADD3 R3, -R0, RZ, RZ ;  /* 0x000000ff00037210 */ /* 0x000fc40007ffe1ff */
[----:B------:R-:W-:Y:S01]  /*12c40*/  LOP3.LUT R5, R12, R5, RZ, 0xc0, !PT ;  /* 0x000000050c057212 */ /* 0x000fe200078ec0ff */
[----:B---3--:R-:W-:Y:S01]  /*12c50*/  @P0 IMAD R26, R15, R13, R24 ;  /* 0x0000000d0f1a0224 */ /* 0x008fe200078e0218 */
[----:B------:R-:W-:Y:S01]  /*12c60*/  R2UR UR47, R31 ;  /* 0x000000001f2f72ca */ /* 0x000fe200000e0000 */
[----:B----4-:R-:W-:Y:S01]  /*12c70*/  IMAD R0, R3, R29, R14 ;  /* 0x0000001d03007224 */ /* 0x010fe200078e020e */
[----:B------:R-:W-:Y:S01]  /*12c80*/  MOV R3, 0x1 ;  /* 0x0000000100037802 */ /* 0x000fe20000000f00 */
[----:B------:R-:W-:Y:S02]  /*12c90*/  IMAD R23, R23, R30, R26 ;  /* 0x0000001e17177224 */ /* 0x000fe400078e021a */
[----:B------:R-:W-:-:S05]  /*12ca0*/  IMAD R0, R0, R25, R5 ;  /* 0x0000001900007224 */ /* 0x000fca00078e0205 */
[----:B------:R-:W-:Y:S02]  /*12cb0*/  SEL R159, R0, R23, !P0 ;  /* 0x00000017009f7207 */ /* 0x000fe40004000000 */
[----:B------:R-:W-:Y:S02]  /*12cc0*/  SEL R23, R23, R0, !P0 ;  /* 0x0000000017177207 */ /* 0x000fe40004000000 */
[----:B------:R-:W-:-:S07]  /*12cd0*/  PRMT R0, R3, 0x7610, R0 ;  /* 0x0000761003007816 */ /* 0x000fce0000000000 */
.L_x_520:
[----:B------:R-:W-:Y:S01]  /*12ce0*/  UIADD3 UR49, UR50, UR49, URZ ;  /* 0x0000003132317290 */ /* 0x000fe2000fffe03f */
[----:B------:R-:W-:Y:S01]  /*12cf0*/  LOP3.LUT P0, RZ, R0, 0xff, RZ, 0xc0, !PT ;  /* 0x000000ff00ff7812 */ /* 0x000fe2000780c0ff */
[----:B------:R-:W-:Y:S02]  /*12d00*/  UIADD3 UR39, UR39, 0x8, URZ ;  /* 0x0000000827277890 */ /* 0x000fe4000fffe03f */
[----:B------:R-:W-:Y:S02]  /*12d10*/  USHF.R.U32.HI UR4, URZ, 0x2, UR49 ;  /* 0x000000023f047899 */ /* 0x000fe40008011631 */
[----:B------:R-:W-:Y:S02]  /*12d20*/  UISETP.GT.U32.AND UP0, UPT, UR49, 0x3, UPT ;  /* 0x000000033100788c */ /* 0x000fe4000bf04070 */
[----:B------:R-:W-:Y:S02]  /*12d30*/  ULOP3.LUT UR4, UR4, 0x1, URZ, 0xc0, !UPT ;  /* 0x0000000104047892 */ /* 0x000fe4000f8ec03f */
[----:B------:R-:W-:-:S02]  /*12d40*/  UISETP.LT.U32.AND UP1, UPT, UR50, 0x4, UP0 ;  /* 0x000000043200788c */ /* 0x000fc40008721070 */
[----:B------:R-:W-:Y:S02]  /*12d50*/  UISETP.NE.U32.AND UP2, UPT, UR4, 0x1, UPT ;  /* 0x000000010400788c */ /* 0x000fe4000bf45070 */
[----:B------:R-:W-:Y:S02]  /*12d60*/  USEL UR5, URZ, 0x1, !UP1 ;  /* 0x000000013f057887 */ /* 0x000fe4000c800000 */
[----:B------:R-:W-:Y:S02]  /*12d70*/  UISETP.GT.U32.AND UP0, UPT, UR50, 0x3, !UP2 ;  /* 0x000000033200788c */ /* 0x000fe4000d704070 */
[----:B------:R-:W-:Y:S02]  /*12d80*/  ULOP3.LUT UR49, UR49, 0x3, URZ, 0xc0, !UPT ;  /* 0x0000000331317892 */ /* 0x000fe4000f8ec03f */
[----:B------:R-:W-:-:S04]  /*12d90*/  USEL UR4, URZ, 0x1, !UP0 ;  /* 0x000000013f047887 */ /* 0x000fc8000c000000 */
[----:B------:R-:W-:Y:S01]  /*12da0*/  ULOP3.LUT UR48, UR4, UR48, UR5, 0x96, !UPT ;  /* 0x0000003004307292 */ /* 0x000fe2000f8e9605 */
[----:B------:R-:W-:Y:S11]  /*12db0*/  @P0 BRA `(.L_x_523) ;  /* 0xfffffee800500947 */ /* 0x000ff6000383ffff */
[----:B------:R-:W-:-:S13]  /*12dc0*/  PLOP3.LUT P0, PT, PT, PT, PT, 0x8, 0x0 ;  /* 0x000000000000781c */ /* 0x000fda0003f0e170 */
.L_x_22:
[----:B------:R-:W-:Y:S05]  /*12dd0*/  @P0 BRA `(.L_x_14) ;  /* 0x0000003000040947 */ /* 0x000fea0003800000 */
[----:B------:R-:W-:Y:S01]  /*12de0*/  ULDC.64 UR6, c[0x0][0x588] ;  /* 0x0001620000067ab9 */ /* 0x000fe20000000a00 */
[----:B------:R-:W-:Y:S01]  /*12df0*/  ULDC.64 UR4, c[0x0][0x590] ;  /* 0x0001640000047ab9 */ /* 0x000fe20000000a00 */
[----:B------:R-:W-:Y:S01]  /*12e00*/  ISETP.NE.U32.AND P0, PT, RZ, UR6, PT ;  /* 0x00000006ff007c0c */ /* 0x000fe2000bf05070 */
[----:B------:R-:W-:-:S04]  /*12e10*/  DEPBAR.LE SB0, 0x0 ;  /* 0x000080000000791a */ /* 0x000fc80000000000 */
[----:B------:R-:W-:Y:S01]  /*12e20*/  ISETP.NE.U32.AND P1, PT, RZ, UR4, PT ;  /* 0x00000004ff007c0c */ /* 0x000fe2000bf25070 */
[----:B------:R-:W-:Y:S01]  /*12e30*/  BSSY B0, `(.L_x_524) ;  /* 0x0000015000007945 */ /* 0x000fe20003800000 */
[----:B------:R-:W-:Y:S02]  /*12e40*/  ISETP.NE.AND.EX P0, PT, RZ, UR7, PT, P0 ;  /* 0x00000007ff007c0c */ /* 0x000fe4000bf05300 */
[----:B------:R-:W-:-:S13]  /*12e50*/  ISETP.NE.AND.EX P1, PT, RZ, UR5, PT, P1 ;  /* 0x00000005ff007c0c */ /* 0x000fda000bf25310 */
[----:B------:R-:W-:Y:S05]  /*12e60*/  @P0 BRA P1, `(.L_x_525) ;  /* 0x0000000000440947 */ /* 0x000fea0000800000 */
[----:B------:R-:W-:-:S04]  /*12e70*/  ISETP.NE.U32.AND P0, PT, RZ, UR4, PT ;  /* 0x00000004ff007c0c */ /* 0x000fc8000bf05070 */
[----:B------:R-:W-:-:S13]  /*12e80*/  ISETP.NE.AND.EX P0, PT, RZ, UR5, PT, P0 ;  /* 0x00000005ff007c0c */ /* 0x000fda000bf05300 */
[----:B------:R-:W-:Y:S05]  /*12e90*/  @!P0 BRA `(.L_x_526) ;  /* 0x00000000002c8947 */ /* 0x000fea0003800000 */
[----:B------:R-:W-:-:S13]  /*12ea0*/  LOP3.LUT P0, RZ, R154, 0xff, RZ, 0xc0, !PT ;  /* 0x000000ff9aff7812 */ /* 0x000fda000780c0ff */
[----:B------:R-:W-:Y:S05]  /*12eb0*/  @!P0 BRA `(.L_x_527) ;  /* 0x0000000000108947 */ /* 0x000fea0003800000 */
[----:B-----5:R-:W-:-:S13]  /*12ec0*/  FSETP.NEU.AND P0, PT, R157, RZ, PT ;  /* 0x000000ff9d00720b */ /* 0x020fda0003f0d000 */
[----:B------:R-:W-:Y:S05]  /*12ed0*/  @!P0 BREAK B0 ;  /* 0x0000000000008942 */ /* 0x000fea0003800000 */
[----:B------:R-:W-:Y:S05]  /*12ee0*/  @P0 BRA `(.L_x_525) ;  /* 0x0000000000240947 */ /* 0x000fea0003800000 */
[----:B------:R-:W-:Y:S05]  /*12ef0*/  BRA `(.L_x_14) ;  /* 0x0000002c00bc7947 */ /* 0x000fea0003800000 */
.L_x_527:
[----:B------:R-:W-:-:S04]  /*12f00*/  ISETP.NE.U32.AND P0, PT, RZ, UR6, PT ;  /* 0x00000006ff007c0c */ /* 0x000fc8000bf05070 */
[----:B------:R-:W-:-:S13]  /*12f10*/  ISETP.NE.AND.EX P0, PT, RZ, UR7, PT, P0 ;  /* 0x00000007ff007c0c */ /* 0x000fda000bf05300 */
[----:B------:R-:W-:Y:S05]  /*12f20*/  @!P0 BREAK B0 ;  /* 0x0000000000008942 */ /* 0x000fea0003800000 */
[----:B------:R-:W-:Y:S05]  /*12f30*/  @P0 BRA `(.L_x_525) ;  /* 0x0000000000100947 */ /* 0x000fea0003800000 */
[----:B------:R-:W-:Y:S05]  /*12f40*/  BRA `(.L_x_14) ;  /* 0x0000002c00a87947 */ /* 0x000fea0003800000 */
.L_x_526:
[----:B-----5:R-:W-:-:S13]  /*12f50*/  FSETP.NEU.AND P0, PT, R157, RZ, PT ;  /* 0x000000ff9d00720b */ /* 0x020fda0003f0d000 */
[----:B------:R-:W-:Y:S05]  /*12f60*/  @!P0 BREAK B0 ;  /* 0x0000000000008942 */ /* 0x000fea0003800000 */
[----:B------:R-:W-:Y:S05]  /*12f70*/  @!P0 BRA `(.L_x_14) ;  /* 0x0000002c009c8947 */ /* 0x000fea0003800000 */
.L_x_525:
[----:B-1----:R-:W-:Y:S05]  /*12f80*/  BSYNC B0 ;  /* 0x0000000000007941 */ /* 0x002fea0003800000 */
.L_x_524:
[----:B------:R-:W-:-:S04]  /*12f90*/  LOP3.LUT R19, R19, 0x1, RZ, 0xfc, !PT ;  /* 0x0000000113137812 */ /* 0x000fc800078efcff */
[----:B------:R-:W-:-:S13]  /*12fa0*/  ISETP.NE.AND P0, PT, R19, 0x3, PT ;  /* 0x000000031300780c */ /* 0x000fda0003f05270 */
[----:B------:R-:W-:Y:S05]  /*12fb0*/  @!P0 BRA `(.L_x_528) ;  /* 0x0000000000048947 */ /* 0x000fea0003800000 */
[----:B------:R-:W-:Y:S01]  /*12fc0*/  BPT.TRAP 0x1 ;  /* 0x000000040000795c */ /* 0x000fe20000300000 */
.L_x_528:
[----:B------:R-:W1:Y:S01]  /*12fd0*/  S2UR UR5, SR_CgaCtaId ;  /* 0x00000000000579c3 */ /* 0x000e620000008800 */
[----:B------:R-:W-:Y:S02]  /*12fe0*/  UMOV UR4, 0x400 ;  /* 0x0000040000047882 */ /* 0x000fe40000000000 */
[----:B-1----:R-:W-:-:S04]  /*12ff0*/  ULEA UR4, UR5, UR4, 0x18 ;  /* 0x0000000405047291 */ /* 0x002fc8000f8ec03f */
[----:B------:R-:W-:-:S04]  /*13000*/  ULEA UR4, UR36, UR4, 0x3 ;  /* 0x0000000424047291 */ /* 0x000fc8000f8e183f */
[----:B------:R-:W-:-:S04]  /*13010*/  UIADD3 UR4, UR4, 0x60, URZ ;  /* 0x0000006004047890 */ /* 0x000fc8000fffe03f */
[----:B------:R-:W-:-:S09]  /*13020*/  UPRMT UR4, UR5, 0x654, UR4 ;  /* 0x0000065405047896 */ /* 0x000fd20008000004 */
[----:B------:R-:W-:Y:S01]  /*13030*/  SYNCS.ARRIVE.TRANS64.RED.A1T0 RZ, [UR4], RZ ;  /* 0x000000ffffff79a7 */ /* 0x000fe20008100404 */
[----:B------:R-:W-:Y:S05]  /*13040*/  BRA `(.L_x_14) ;  /* 0x0000002c00687947 */ /* 0x000fea0003800000 */
.L_x_13:
[----:B------:R-:W-:Y:S01]  /*13050*/  ULDC.64 UR4, c[0x0][0x8f8] ;  /* 0x00023e0000047ab9 */ /* 0x000fe20000000a00 */
[----:B------:R-:W-:Y:S01]  /*13060*/  PRMT R10, RZ, 0x7610, R10 ;  /* 0x00007610ff0a7816 */ /* 0x000fe2000000000a */
[----:B------:R-:W-:Y:S01]  /*13070*/  IMAD.MOV.U32 R3, RZ, RZ, -0x1 ;  /* 0xffffffffff037424 */ /* 0x000fe200078e00ff */
[----:B------:R-:W-:Y:S02]  /*13080*/  ISETP.GE.U32.AND P1, PT, R2, UR4, PT ;  /* 0x0000000402007c0c */ /* 0x000fe4000bf26070 */
[----:B------:R-:W-:Y:S02]  /*13090*/  MOV R20, 0xffffffff ;  /* 0xffffffff00147802 */ /* 0x000fe40000000f00 */
[----:B------:R-:W-:Y:S02]  /*130a0*/  ISETP.GE.U32.AND.EX P1, PT, R16, UR5, PT, P1 ;  /* 0x0000000510007c0c */ /* 0x000fe4000bf26110 */
[----:B------:R-:W-:-:S11]  /*130b0*/  MOV R13, 0xffffffff ;  /* 0xffffffff000d7802 */ /* 0x000fd60000000f00 */
        /* <DEDUP_REMOVED lines=19> */
.L_x_530:
[-CC-:B------:R-:W-:Y:S01]  /*131f0*/  SHF.R.U64 R23, R14, R26.reuse, R15.reuse ;  /* 0x0000001a0e177219 */ /* 0x180fe2000000120f */
[----:B------:R-:W2:Y:S01]  /*13200*/  LDC.64 R34, c[0x0][0x8e8] ;  /* 0x00023a00ff227b82 */ /* 0x000ea20000000a00 */
[----:B------:R-:W-:Y:S02]  /*13210*/  SHF.R.U32.HI R3, RZ, R26, R15 ;  /* 0x0000001aff037219 */ /* 0x000fe4000001160f */
[----:B------:R-:W-:Y:S02]  /*13220*/  IADD3 R13, P1, RZ, -R23, RZ ;  /* 0x80000017ff0d7210 */ /* 0x000fe40007f3e0ff */
[----:B------:R-:W-:-:S03]  /*13230*/  MOV R31, 0x1 ;  /* 0x00000001001f7802 */ /* 0x000fc60000000f00 */
[----:B------:R-:W3:Y:S01]  /*13240*/  LDC R14, c[0x0][0x8c0] ;  /* 0x00023000ff0e7b82 */ /* 0x000ee20000000800 */
[----:B------:R-:W-:-:S04]  /*13250*/  IMAD.X R3, RZ, RZ, ~R3, P1 ;  /* 0x000000ffff037224 */ /* 0x000fc800008e0e03 */
[----:B------:R-:W-:Y:S01]  /*13260*/  IMAD R12, R3, R28, RZ ;  /* 0x0000001c030c7224 */ /* 0x000fe200078e02ff */
[----:B------:R-:W-:Y:S02]  /*13270*/  MOV R3, R16 ;  /* 0x0000001000037202 */ /* 0x000fe40000000f00 */
[----:B------:R-:W4:Y:S01]  /*13280*/  LDC R30, c[0x0][0x8b0] ;  /* 0x00022c00ff1e7b82 */ /* 0x000f220000000800 */
[----:B------:R-:W-:-:S04]  /*13290*/  IMAD.WIDE.U32 R10, R13, R28, R2 ;  /* 0x0000001c0d0a7225 */ /* 0x000fc800078e0002 */
[----:B------:R-:W-:-:S03]  /*132a0*/  IMAD R3, R13, R29, R12 ;  /* 0x0000001d0d037224 */ /* 0x000fc600078e020c */
[----:B------:R-:W5:Y:S01]  /*132b0*/  LDC R32, c[0x0][0x900] ;  /* 0x00024000ff207b82 */ /* 0x000f620000000800 */
[----:B--2---:R-:W-:Y:S02]  /*132c0*/  ISETP.NE.U32.AND P1, PT, R34, RZ, PT ;  /* 0x000000ff2200720c */ /* 0x004fe40003f25070 */
[----:B------:R-:W-:Y:S02]  /*132d0*/  IADD3 R3, R11, R3, RZ ;  /* 0x000000030b037210 */ /* 0x000fe40007ffe0ff */
[----:B------:R-:W-:-:S03]  /*132e0*/  ISETP.NE.AND.EX P1, PT, R35, RZ, PT, P1 ;  /* 0x000000ff2300720c */ /* 0x000fc60003f25310 */
[----:B------:R-:W2:Y:S01]  /*132f0*/  LDC R25, c[0x0][0x8a8] ;  /* 0x00022a00ff197b82 */ /* 0x000ea20000000800 */
[-CC-:B---3--:R-:W-:Y:S02]  /*13300*/  SHF.R.U64 R20, R10, R14.reuse, R3.reuse ;  /* 0x0000000e0a147219 */ /* 0x188fe40000001203 */
[----:B------:R-:W-:Y:S02]  /*13310*/  SHF.R.U32.HI R3, RZ, R14, R3 ;  /* 0x0000000eff037219 */ /* 0x000fe40000011603 */
[----:B------:R-:W-:-:S03]  /*13320*/  MOV R11, 0xffffffff ;  /* 0xffffffff000b7802 */ /* 0x000fc60000000f00 */
[----:B------:R-:W3:Y:S01]  /*13330*/  LDC R27, c[0x0][0x8f0] ;  /* 0x00023c00ff1b7b82 */ /* 0x000ee20000000800 */
[-CC-:B----4-:R-:W-:Y:S02]  /*13340*/  SHF.R.U64 R26, R20, R30.reuse, R3.reuse ;  /* 0x0000001e141a7219 */ /* 0x190fe40000001203 */
[----:B------:R-:W-:-:S05]  /*13350*/  SHF.R.U32.HI R3, RZ, R30, R3 ;  /* 0x0000001eff037219 */ /* 0x000fca0000011603 */
[----:B------:R-:W4:Y:S01]  /*13360*/  LDC R29, c[0x0][0x8e0] ;  /* 0x00023800ff1d7b82 */ /* 0x000f220000000800 */
[-C--:B-----5:R-:W-:Y:S02]  /*13370*/  SHF.L.U32 R10, R11, R32.reuse, RZ ;  /* 0x000000200b0a7219 */ /* 0x0a0fe400000006ff */
[--C-:B------:R-:W-:Y:S02]  /*13380*/  SHF.R.U64 R28, R26, R32, R3.reuse ;  /* 0x000000201a1c7219 */ /* 0x100fe40000001203 */
[----:B------:R-:W-:Y:S02]  /*13390*/  LOP3.LUT R33, RZ, R10, RZ, 0x33, !PT ;  /* 0x0000000aff217212 */ /* 0x000fe400078e33ff */
[----:B------:R-:W-:Y:S01]  /*133a0*/  SHF.R.U32.HI R11, RZ, R32, R3 ;  /* 0x00000020ff0b7219 */ /* 0x000fe20000011603 */
[----:B------:R-:W1:Y:S01]  /*133b0*/  LDC R36, c[0x0][0x8b8] ;  /* 0x00022e00ff247b82 */ /* 0x000e620000000800 */
[----:B------:R-:W-:Y:S01]  /*133c0*/  MOV R10, R28 ;  /* 0x0000001c000a7202 */ /* 0x000fe20000000f00 */
[----:B------:R-:W-:Y:S06]  /*133d0*/  @!P1 BRA `(.L_x_531) ;  /* 0x0000000000289947 */ /* 0x000fec0003800000 */
        /* <DEDUP_REMOVED lines=10> */
.L_x_531:
[----:B------:R-:W-:Y:S02]  /*13480*/  ISETP.NE.AND P1, PT, R22, 0x1, PT ;  /* 0x000000011600780c */ /* 0x000fe40003f25270 */
[----:B---3--:R-:W-:Y:S02]  /*13490*/  SHF.R.U64 R10, R10, R27, R11 ;  /* 0x0000001b0a0a7219 */ /* 0x008fe4000000120b */
[----:B------:R-:W-:Y:S02]  /*134a0*/  SHF.L.U32 R7, R31, R32, RZ ;  /* 0x000000201f077219 */ /* 0x000fe400000006ff */
[----:B------:R-:W-:Y:S02]  /*134b0*/  LOP3.LUT R3, R26, R33, RZ, 0xc0, !PT ;  /* 0x000000211a037212 */ /* 0x000fe400078ec0ff */
[----:B--2---:R-:W-:Y:S02]  /*134c0*/  IADD3 R13, R25, -0x1, RZ ;  /* 0xffffffff190d7810 */ /* 0x004fe40007ffe0ff */
[----:B------:R-:W-:Y:S01]  /*134d0*/  IADD3 R11, -R10, RZ, RZ ;  /* 0x000000ff0a0b7210 */ /* 0x000fe20007ffe1ff */
[----:B------:R-:W-:Y:S01]  /*134e0*/  IMAD R7, R7, R10, R3 ;  /* 0x0000000a07077224 */ /* 0x000fe200078e0203 */
[----:B------:R-:W-:Y:S01]  /*134f0*/  LOP3.LUT R20, R20, R13, RZ, 0xc0, !PT ;  /* 0x0000000d14147212 */ /* 0x000fe200078ec0ff */
[----:B------:R-:W-:Y:S01]  /*13500*/  @P1 IMAD R8, R9, R24, R6 ;  /* 0x0000001809081224 */ /* 0x000fe200078e0206 */
[----:B------:R-:W-:Y:S01]  /*13510*/  MOV R10, 0x1 ;  /* 0x00000001000a7802 */ /* 0x000fe20000000f00 */
[----:B----4-:R-:W-:Y:S01]  /*13520*/  IMAD R3, R11, R29, R28 ;  /* 0x0000001d0b037224 */ /* 0x010fe200078e021c */
[----:B------:R-:W-:Y:S01]  /*13530*/  MOV R13, R23 ;  /* 0x00000017000d7202 */ /* 0x000fe20000000f00 */
[----:B-1----:R-:W-:-:S02]  /*13540*/  IMAD R8, R7, R36, R8 ;  /* 0x0000002407087224 */ /* 0x002fc400078e0208 */
[----:B------:R-:W-:-:S05]  /*13550*/  IMAD R7, R3, R25, R20 ;  /* 0x0000001903077224 */ /* 0x000fca00078e0214 */
[----:B------:R-:W-:Y:S02]  /*13560*/  SEL R3, R7, R8, !P1 ;  /* 0x0000000807037207 */ /* 0x000fe40004800000 */
[----:B------:R-:W-:-:S07]  /*13570*/  SEL R20, R8, R7, !P1 ;  /* 0x0000000708147207 */ /* 0x000fce0004800000 */
.L_x_529:
[----:B------:R-:W-:-:S08]  /*13580*/  NOP ;  /* 0x0000000000007918 */ /* 0x000fd00000000000 */
[----:B------:R-:W2:-:S00]  /*13590*/  USETMAXREG.DEALLOC.CTAPOOL 0x28 ;  /* 0x00000028000079c8 */ /* 0x000e8000080e0500 */
[----:B--2---:R-:W-:-:S13]  /*135a0*/  ISETP.NE.AND P1, PT, R0, 0x1, PT ;  /* 0x000000010000780c */ /* 0x004fda0003f25270 */
[----:B------:R-:W-:Y:S05]  /*135b0*/  @!P1 BRA `(.L_x_14) ;  /* 0x00000028000c9947 */ /* 0x000fea0003800000 */
[----:B------:R-:W-:Y:S05]  /*135c0*/  @!P4 BRA `(.L_x_532) ;  /* 0x000000180018c947 */ /* 0x000fea0003800000 */
[----:B------:R-:W-:-:S13]  /*135d0*/  ISETP.NE.OR P0, PT, R0, 0x2, P0 ;  /* 0x000000020000780c */ /* 0x000fda0000705670 */
[----:B------:R-:W-:Y:S05]  /*135e0*/  @P0 BRA `(.L_x_14) ;  /* 0x0000002800000947 */ /* 0x000fea0003800000 */
[----:B------:R-:W-:-:S13]  /*135f0*/  LOP3.LUT P1, RZ, R10, 0xff, RZ, 0xc0, !PT ;  /* 0x000000ff0aff7812 */ /* 0x000fda000782c0ff */
[----:B------:R-:W-:Y:S05]  /*13600*/  @!P1 BRA `(.L_x_533) ;  /* 0x0000000000189947 */ /* 0x000fea0003800000 */
[----:B------:R-:W-:Y:S01]  /*13610*/  UMOV UR4, 0x400 ;  /* 0x0000040000047882 */ /* 0x000fe20000000000 */
[----:B------:R-:W-:Y:S01]  /*13620*/  MOV R0, RZ ;  /* 0x000000ff00007202 */ /* 0x000fe20000000f00 */
[----:B-1----:R-:W-:-:S03]  /*13630*/  ULEA UR4, UR37, UR4, 0x18 ;  /* 0x0000000425047291 */ /* 0x002fc6000f8ec03f */
[----:B------:R-:W-:-:S06]  /*13640*/  SHF.L.U32 R0, R0, 0x1f, RZ ;  /* 0x0000001f00007819 */ /* 0x000fcc00000006ff */
[----:B------:R-:W1:Y:S02]  /*13650*/  SYNCS.PHASECHK.TRANS64.TRYWAIT P0, [UR4+0x88], R0 ;  /* 0x00008800ff0075a7 */ /* 0x000e640008000144 */
[----:B-1----:R-:W-:Y:S05]  /*13660*/  @!P0 BRA `(.L_x_534) ;  /* 0x0000002800b88947 */ /* 0x002fea0003800000 */
.L_x_533:
[----:B------:R-:W-:Y:S01]  /*13670*/  PRMT R10, RZ, 0x7610, R10 ;  /* 0x00007610ff0a7816 */ /* 0x000fe2000000000a */
[----:B------:R-:W-:Y:S06]  /*13680*/  @P3 BRA `(.L_x_535) ;  /* 0x0000000000243947 */ /* 0x000fec0003800000 */
[----:B------:R-:W-:Y:S02]  /*13690*/  ULDC.64 UR4, c[0x0][0x588] ;  /* 0x0001620000047ab9 */ /* 0x000fe40000000a00 */
[----:B------:R-:W-:-:S04]  /*136a0*/  ISETP.NE.U32.AND P0, PT, RZ, UR4, PT ;  /* 0x00000004ff007c0c */ /* 0x000fc8000bf05070 */
[----:B------:R-:W-:-:S13]  /*136b0*/  ISETP.NE.AND.EX P0, PT, RZ, UR5, PT, P0 ;  /* 0x00000005ff007c0c */ /* 0x000fda000bf05300 */
[----:B------:R-:W-:Y:S05]  /*136c0*/  @!P0 BRA `(.L_x_536) ;  /* 0x00000000000c8947 */ /* 0x000fea0003800000 */
[----:B------:R2:W5:Y:S01]  /*136d0*/  LDG.E R12, desc[UR42][R4.64] ;  /* 0x0000002a040c7981 */ /* 0x000562000c1e1900 */
[----:B------:R-:W-:Y:S01]  /*136e0*/  IMAD.MOV.U32 R10, RZ, RZ, 0x1 ;  /* 0x00000001ff0a7424 */ /* 0x000fe200078e00ff */
[----:B------:R-:W-:Y:S06]  /*136f0*/  BRA `(.L_x_535) ;  /* 0x0000000000087947 */ /* 0x000fec0003800000 */
.L_x_536:
[----:B------:R-:W3:Y:S01]  /*13700*/  LDC R12, c[0x0][0x580] ;  /* 0x00016000ff0c7b82 */ /* 0x000ee20000000800 */
[----:B------:R-:W-:-:S07]  /*13710*/  MOV R10, 0x1 ;  /* 0x00000001000a7802 */ /* 0x000fce0000000f00 */
.L_x_535:
[----:B------:R-:W-:Y:S05]  /*13720*/  @!P1 BRA `(.L_x_537) ;  /* 0x0000001400489947 */ /* 0x000fea0003800000 */
[----:B-1----:R-:W1:Y:S01]  /*13730*/  LDC R0, c[0x0][0x900] ;  /* 0x00024000ff007b82 */ /* 0x002e620000000800 */
[----:B--2---:R-:W-:Y:S01]  /*13740*/  MOV R5, 0xffffffff ;  /* 0xffffffff00057802 */ /* 0x004fe20000000f00 */
[----:B------:R-:W-:Y:S01]  /*13750*/  ULDC.64 UR22, c[0x0][0x198] ;  /* 0x0000660000167ab9 */ /* 0x000fe20000000a00 */
[----:B------:R-:W-:Y:S01]  /*13760*/  MOV R7, 0x1 ;  /* 0x0000000100077802 */ /* 0x000fe20000000f00 */
[----:B------:R-:W-:Y:S01]  /*13770*/  ULDC.64 UR4, c[0x0][0x588] ;  /* 0x0001620000047ab9 */ /* 0x000fe20000000a00 */
[----:B------:R-:W-:Y:S01]  /*13780*/  LOP3.LUT R11, R19, 0x2, RZ, 0xfc, !PT ;  /* 0x00000002130b7812 */ /* 0x000fe200078efcff */
[----:B------:R-:W-:Y:S01]  /*13790*/  ULDC.64 UR6, c[0x0][0x590] ;  /* 0x0001640000067ab9 */ /* 0x000fe20000000a00 */
[----:B------:R-:W-:Y:S01]  /*137a0*/  ULDC.64 UR14, c[0x0][0x8f8] ;  /* 0x00023e00000e7ab9 */ /* 0x000fe20000000a00 */
[----:B------:R-:W2:Y:S01]  /*137b0*/  LDC R8, c[0x0][0x8a8] ;  /* 0x00022a00ff087b82 */ /* 0x000ea20000000800 */
[-C--:B-1----:R-:W-:Y:S02]  /*137c0*/  SHF.L.U32 R5, R5, R0.reuse, RZ ;  /* 0x0000000005057219 */ /* 0x082fe400000006ff */
[----:B------:R-:W-:-:S02]  /*137d0*/  SHF.L.U32 R0, R7, R0, RZ ;  /* 0x0000000007007219 */ /* 0x000fc400000006ff */
[----:B------:R-:W-:Y:S02]  /*137e0*/  LOP3.LUT R9, RZ, R5, RZ, 0x33, !PT ;  /* 0x00000005ff097212 */ /* 0x000fe400078e33ff */
[----:B--2---:R-:W-:-:S07]  /*137f0*/  IADD3 R8, R8, -0x1, RZ ;  /* 0xffffffff08087810 */ /* 0x004fce0007ffe0ff */
.L_x_593:
[----:B------:R-:W-:Y:S02]  /*13800*/  ISETP.NE.U32.AND P0, PT, RZ, UR6, PT ;  /* 0x00000006ff007c0c */ /* 0x000fe4000bf05070 */
[----:B------:R-:W-:Y:S02]  /*13810*/  R2UR UR19, R20 ;  /* 0x00000000141372ca */ /* 0x000fe400000e0000 */
[----:B------:R-:W-:Y:S02]  /*13820*/  R2UR UR18, R3 ;  /* 0x00000000031272ca */ /* 0x000fe400000e0000 */
[----:B------:R-:W-:-:S09]  /*13830*/  ISETP.NE.AND.EX P0, PT, RZ, UR7, PT, P0 ;  /* 0x00000007ff007c0c */ /* 0x000fd2000bf05300 */
[----:B------:R-:W-:Y:S02]  /*13840*/  USHF.L.U32 UR19, UR19, 0x8, URZ ;  /* 0x0000000813137899 */ /* 0x000fe4000800063f */
[----:B------:R-:W-:Y:S02]  /*13850*/  USHF.L.U32 UR18, UR18, 0x7, URZ ;  /* 0x0000000712127899 */ /* 0x000fe4000800063f */
[----:B------:R-:W-:Y:S10]  /*13860*/  @!P0 BRA `(.L_x_538) ;  /* 0x00000000002c8947 */ /* 0x000ff40003800000 */
[----:B------:R-:W-:-:S04]  /*13870*/  ISETP.NE.U32.AND P1, PT, RZ, UR4, PT ;  /* 0x00000004ff007c0c */ /* 0x000fc8000bf25070 */
[----:B------:R-:W-:-:S13]  /*13880*/  ISETP.NE.AND.EX P1, PT, RZ, UR5, PT, P1 ;  /* 0x00000005ff007c0c */ /* 0x000fda000bf25310 */
[----:B------:R-:W-:Y:S05]  /*13890*/  @!P1 BRA `(.L_x_539) ;  /* 0x0000000000189947 */ /* 0x000fea0003800000 */
[----:B------:R-:W1:Y:S01]  /*138a0*/  LDC.64 R4, c[0x0][0x588] ;  /* 0x00016200ff047b82 */ /* 0x000e620000000a00 */
[----:B------:R-:W-:-:S04]  /*138b0*/  IMAD R3, R13, UR6, RZ ;  /* 0x000000060d037c24 */ /* 0x000fc8000f8e02ff */
[----:B-1----:R-:W-:-:S05]  /*138c0*/  IMAD.WIDE R4, R3, 0x4, R4 ;  /* 0x0000000403047825 */ /* 0x002fca00078e0204 */
[----:B---3-5:R2:W5:Y:S01]  /*138d0*/  LDG.E R12, desc[UR42][R4.64] ;  /* 0x0000002a040c7981 */ /* 0x028562000c1e1900 */
[----:B------:R-:W-:Y:S01]  /*138e0*/  MOV R10, 0x1 ;  /* 0x00000001000a7802 */ /* 0x000fe20000000f00 */
[----:B------:R-:W-:Y:S06]  /*138f0*/  BRA `(.L_x_538) ;  /* 0x0000000000087947 */ /* 0x000fec0003800000 */
.L_x_539:
[----:B---3-5:R-:W1:Y:S01]  /*13900*/  LDC R12, c[0x0][0x580] ;  /* 0x00016000ff0c7b82 */ /* 0x028e620000000800 */
[----:B------:R-:W-:-:S07]  /*13910*/  MOV R10, 0x1 ;  /* 0x00000001000a7802 */ /* 0x000fce0000000f00 */
.L_x_538:
[----:B------:R-:W-:Y:S05]  /*13920*/  @!P0 BRA `(.L_x_540) ;  /* 0x00000000001c8947 */ /* 0x000fea0003800000 */
[----:B------:R-:W-:-:S13]  /*13930*/  LOP3.LUT P2, RZ, R10, 0xff, RZ, 0xc0, !PT ;  /* 0x000000ff0aff7812 */ /* 0x000fda000784c0ff */
[----:B--2---:R-:W2:Y:S02]  /*13940*/  @!P2 LDC.64 R4, c[0x0][0x588] ;  /* 0x00016200ff04ab82 */ /* 0x004ea40000000a00 */
[----:B--2---:R-:W-:-:S04]  /*13950*/  @!P2 ISETP.NE.U32.AND P0, PT, R4, RZ, PT ;  /* 0x000000ff0400a20c */ /* 0x004fc80003f05070 */
[----:B------:R-:W-:Y:S02]  /*13960*/  @!P2 ISETP.NE.AND.EX P1, PT, R5, RZ, PT, P0 ;  /* 0x000000ff0500a20c */ /* 0x000fe40003f25300 */
[----:B-1-3-5:R-:W-:Y:S02]  /*13970*/  @P2 FSETP.EQ.AND P0, PT, R12, RZ, PT ;  /* 0x000000ff0c00220b */ /* 0x02afe40003f02000 */
[----:B------:R-:W-:Y:S01]  /*13980*/  @!P2 PLOP3.LUT P0, PT, P1, PT, PT, 0x8, 0x0 ;  /* 0x000000000000a81c */ /* 0x000fe20000f0e170 */
[----:B------:R-:W-:-:S12]  /*13990*/  BRA `(.L_x_541) ;  /* 0x0000000000047947 */ /* 0x000fd80003800000 */
.L_x_540:
[----:B-1-3-5:R-:W-:-:S13]  /*139a0*/  FSETP.EQ.AND P0, PT, R12, RZ, PT ;  /* 0x000000ff0c00720b */ /* 0x02afda0003f02000 */
.L_x_541:
[----:B------:R-:W-:Y:S02]  /*139b0*/  ISETP.NE.AND P2, PT, R11, 0x3, PT ;  /* 0x000000030b00780c */ /* 0x000fe40003f45270 */
[----:B------:R-:W-:-:S04]  /*139c0*/  ELECT P1, URZ, PT ;  /* 0x00000000003f782f */ /* 0x000fc80003820000 */
[----:B------:R-:W-:-:S07]  /*139d0*/  PLOP3.LUT P0, PT, P1, P0, PT, 0x20, 0x0 ;  /* 0x000000000000781c */ /* 0x000fce0000f00470 */
[----:B------:R-:W-:Y:S06]  /*139e0*/  @!P2 BRA `(.L_x_542) ;  /* 0x000000000004a947 */ /* 0x000fec0003800000 */
[----:B------:R-:W-:Y:S01]  /*139f0*/  BPT.TRAP 0x1 ;  /* 0x000000040000795c */ /* 0x000fe20000300000 */
.L_x_542:
[----:B------:R-:W1:Y:S01]  /*13a00*/  S2UR UR37, SR_CgaCtaId ;  /* 0x00000000002579c3 */ /* 0x000e620000008800 */
[----:B------:R-:W-:Y:S01]  /*13a10*/  UMOV UR13, 0x400 ;  /* 0x00000400000d7882 */ /* 0x000fe20000000000 */
[----:B------:R-:W-:-:S05]  /*13a20*/  IMAD.MOV.U32 R3, RZ, RZ, 0x1 ;  /* 0x00000001ff037424 */ /* 0x000fca00078e00ff */
[----:B------:R-:W-:Y:S01]  /*13a30*/  SHF.L.U32 R3, R3, 0x1f, RZ ;  /* 0x0000001f03037819 */ /* 0x000fe200000006ff */
[----:B-1----:R-:W-:-:S09]  /*13a40*/  ULEA UR13, UR37, UR13, 0x18 ;  /* 0x0000000d250d7291 */ /* 0x002fd2000f8ec03f */
[----:B------:R-:W1:Y:S02]  /*13a50*/  SYNCS.PHASECHK.TRANS64.TRYWAIT P1, [UR13+0x60], R3 ;  /* 0x00006003ff0075a7 */ /* 0x000e64000802014d */
[----:B-1----:R-:W-:Y:S05]  /*13a60*/  @!P1 BRA `(.L_x_543) ;  /* 0x0000002400d09947 */ /* 0x002fea0003800000 */
.L_x_628:
[----:B------:R-:W-:Y:S04]  /*13a70*/  BSSY B0, `(.L_x_544) ;  /* 0x000000e000007945 */ /* 0x000fe80003800000 */
[----:B------:R-:W-:Y:S05]  /*13a80*/  @!P0 BRA `(.L_x_545) ;  /* 0x0000000000308947 */ /* 0x000fea0003800000 */
[----:B------:R-:W-:Y:S01]  /*13a90*/  R2UR UR20, R13 ;  /* 0x000000000d1472ca */ /* 0x000fe200000e0000 */
[----:B------:R-:W-:Y:S02]  /*13aa0*/  UIADD3 UR8, UP0, UR22, 0x3f0, URZ ;  /* 0x000003f016087890 */ /* 0x000fe4000ff1e03f */
[----:B------:R-:W-:Y:S02]  /*13ab0*/  UIADD3 UR16, UR13, 0x200, URZ ;  /* 0x000002000d107890 */ /* 0x000fe4000fffe03f */
[----:B------:R-:W-:Y:S02]  /*13ac0*/  UIADD3 UR17, UR13, 0x40, URZ ;  /* 0x000000400d117890 */ /* 0x000fe4000fffe03f */
[----:B------:R-:W-:Y:S01]  /*13ad0*/  UIADD3.X UR9, URZ, UR23, URZ, UP0, !UPT ;  /* 0x000000173f097290 */ /* 0x000fe200087fe43f */
[----:B------:R-:W-:Y:S01]  /*13ae0*/  UMOV UR10, 0x0 ;  /* 0x00000000000a7882 */ /* 0x000fe20000000000 */
[----:B------:R-:W-:-:S07]  /*13af0*/  UMOV UR11, 0x10000000 ;  /* 0x10000000000b7882 */ /* 0x000fce0000000000 */
[----:B------:R3:W-:Y:S02]  /*13b00*/  UTMALDG.3D [UR16], [UR8], desc[UR10] ;  /* 0x00000a10080075b4 */ /* 0x0007e40008011000 */
[----:B---3--:R-:W-:Y:S05]  /*13b10*/  @!P2 BRA `(.L_x_546) ;  /* 0x000000000004a947 */ /* 0x008fea0003800000 */
[----:B------:R-:W-:Y:S01]  /*13b20*/  BPT.TRAP 0x1 ;  /* 0x000000040000795c */ /* 0x000fe20000300000 */
.L_x_546:
[----:B-12---:R-:W1:Y:S02]  /*13b30*/  LDC R4, c[0x0][0x800] ;  /* 0x00020000ff047b82 */ /* 0x006e640000000800 */
[----:B-1----:R3:W-:Y:S02]  /*13b40*/  SYNCS.ARRIVE.TRANS64.RED.A0TR RZ, [UR13+0x40], R4 ;  /* 0x00004004ffff79a7 */ /* 0x0027e4000830040d */
.L_x_545:
[----:B------:R-:W-:Y:S05]  /*13b50*/  BSYNC B0 ;  /* 0x0000000000007941 */ /* 0x000fea0003800000 */
.L_x_544:
[----:B------:R-:W-:Y:S05]  /*13b60*/  @!P2 BRA `(.L_x_547) ;  /* 0x000000000004a947 */ /* 0x000fea0003800000 */
[----:B------:R-:W-:Y:S01]  /*13b70*/  BPT.TRAP 0x1 ;  /* 0x000000040000795c */ /* 0x000fe20000300000 */
.L_x_547:
[----:B------:R-:W-:-:S04]  /*13b80*/  UIADD3 UR33, UR13, 0x40, URZ ;  /* 0x000000400d217890 */ /* 0x000fc8000fffe03f */
[----:B------:R-:W-:-:S09]  /*13b90*/  UPRMT UR16, UR37, 0x654, UR33 ;  /* 0x0000065425107896 */ /* 0x000fd20008000021 */
[----:B------:R-:W-:Y:S01]  /*13ba0*/  SYNCS.ARRIVE.TRANS64.RED.A1T0 RZ, [UR16], RZ ;  /* 0x000000ffffff79a7 */ /* 0x000fe20008100410 */
[----:B------:R-:W-:Y:S05]  /*13bb0*/  @!P2 BRA `(.L_x_548) ;  /* 0x000000000004a947 */ /* 0x000fea0003800000 */
[----:B------:R-:W-:Y:S01]  /*13bc0*/  BPT.TRAP 0x1 ;  /* 0x000000040000795c */ /* 0x000fe20000300000 */
.L_x_548:
[----:B------:R-:W4:Y:S02]  /*13bd0*/  SYNCS.PHASECHK.TRANS64.TRYWAIT P1, [UR13+0x68], R3 ;  /* 0x00006803ff0075a7 */ /* 0x000f24000802014d */
[----:B----4-:R-:W-:Y:S05]  /*13be0*/  @!P1 BRA `(.L_x_549) ;  /* 0x0000002400889947 */ /* 0x010fea0003800000 */
.L_x_629:
[----:B------:R-:W-:Y:S04]  /*13bf0*/  BSSY B0, `(.L_x_550) ;  /* 0x0000010000007945 */ /* 0x000fe80003800000 */
[----:B------:R-:W-:Y:S05]  /*13c00*/  @!P0 BRA `(.L_x_551) ;  /* 0x0000000000388947 */ /* 0x000fea0003800000 */
[----:B------:R-:W-:Y:S01]  /*13c10*/  UIADD3 UR20, UP0, UR22, 0x3f0, URZ ;  /* 0x000003f016147890 */ /* 0x000fe2000ff1e03f */
[----:B------:R-:W-:Y:S01]  /*13c20*/  R2UR UR12, R13 ;  /* 0x000000000d0c72ca */ /* 0x000fe200000e0000 */
[----:B------:R-:W-:Y:S02]  /*13c30*/  UIADD3 UR11, UR19, 0x80, URZ ;  /* 0x00000080130b7890 */ /* 0x000fe4000fffe03f */
[----:B------:R-:W-:Y:S02]  /*13c40*/  UIADD3 UR8, UR13, 0x2200, URZ ;  /* 0x000022000d087890 */ /* 0x000fe4000fffe03f */
[----:B------:R-:W-:Y:S02]  /*13c50*/  UIADD3 UR9, UR13, 0x48, URZ ;  /* 0x000000480d097890 */ /* 0x000fe4000fffe03f */
[----:B------:R-:W-:Y:S01]  /*13c60*/  UIADD3.X UR21, URZ, UR23, URZ, UP0, !UPT ;  /* 0x000000173f157290 */ /* 0x000fe200087fe43f */
[----:B------:R-:W-:Y:S01]  /*13c70*/  UMOV UR24, 0x0 ;  /* 0x0000000000187882 */ /* 0x000fe20000000000 */
[----:B------:R-:W-:Y:S01]  /*13c80*/  UMOV UR25, 0x10000000 ;  /* 0x1000000000197882 */ /* 0x000fe20000000000 */
[----:B------:R-:W-:-:S06]  /*13c90*/  UMOV UR10, UR18 ;  /* 0x00000012000a7c82 */ /* 0x000fcc0008000000 */
[----:B------:R4:W-:Y:S02]  /*13ca0*/  UTMALDG.3D [UR8], [UR20], desc[UR24] ;  /* 0x00001808140075b4 */ /* 0x0009e40008011000 */
[----:B----4-:R-:W-:Y:S05]  /*13cb0*/  @!P2 BRA `(.L_x_552) ;  /* 0x000000000004a947 */ /* 0x010fea0003800000 */
[----:B------:R-:W-:Y:S01]  /*13cc0*/  BPT.TRAP 0x1 ;  /* 0x000000040000795c */ /* 0x000fe20000300000 */
.L_x_552:
[----:B-123--:R-:W1:Y:S02]  /*13cd0*/  LDC R4, c[0x0][0x800] ;  /* 0x00020000ff047b82 */ /* 0x00ee640000000800 */
[----:B-1----:R4:W-:Y:S02]  /*13ce0*/  SYNCS.ARRIVE.TRANS64.RED.A0TR RZ, [UR13+0x48], R4 ;  /* 0x00004804ffff79a7 */ /* 0x0029e4000830040d */
.L_x_551:
[----:B------:R-:W-:Y:S05]  /*13cf0*/  BSYNC B0 ;  /* 0x0000000000007941 */ /* 0x000fea0003800000 */
.L_x_550:
[----:B------:R-:W-:Y:S05]  /*13d00*/  @!P2 BRA `(.L_x_553) ;  /* 0x000000000004a947 */ /* 0x000fea0003800000 */
[----:B------:R-:W-:Y:S01]  /*13d10*/  BPT.TRAP 0x1 ;  /* 0x000000040000795c */ /* 0x000fe20000300000 */
.L_x_553:
[----:B------:R-:W-:Y:S02]  /*13d20*/  UIADD3 UR25, UR13, 0x48, URZ ;  /* 0x000000480d197890 */ /* 0x000fe4000fffe03f */
[----:B------:R-:W-:Y:S02]  /*13d30*/  UIADD3 UR10, UR18, 0x20, URZ ;  /* 0x00000020120a7890 */ /* 0x000fe4000fffe03f */
[----:B------:R-:W-:-:S09]  /*13d40*/  UPRMT UR20, UR37, 0x654, UR25 ;  /* 0x0000065425147896 */ /* 0x000fd20008000019 */
[----:B------:R-:W-:Y:S01]  /*13d50*/  SYNCS.ARRIVE.TRANS64.RED.A1T0 RZ, [UR20], RZ ;  /* 0x000000ffffff79a7 */ /* 0x000fe20008100414 */
[----:B------:R-:W-:Y:S05]  /*13d60*/  @!P2 BRA `(.L_x_554) ;  /* 0x000000000004a947 */ /* 0x000fea0003800000 */
[----:B------:R-:W-:Y:S01]  /*13d70*/  BPT.TRAP 0x1 ;  /* 0x000000040000795c */ /* 0x000fe20000300000 */
.L_x_554:
[----:B------:R-:W5:Y:S02]  /*13d80*/  SYNCS.PHASECHK.TRANS64.TRYWAIT P1, [UR13+0x70], R3 ;  /* 0x00007003ff0075a7 */ /* 0x000f64000802014d */
[----:B-----5:R-:W-:Y:S05]  /*13d90*/  @!P1 BRA `(.L_x_555) ;  /* 0x0000002400349947 */ /* 0x020fea0003800000 */
.L_x_630:
        /* <DEDUP_REMOVED lines=8> */
[----:B------:R-:W-:Y:S01]  /*13e20*/  UMOV UR29, 0x10000000 ;  /* 0x10000000001d7882 */ /* 0x000fe20000000000 */
[----:B------:R-:W-:-:S06]  /*13e30*/  UMOV UR11, UR19 ;  /* 0x00000013000b7c82 */ /* 0x000fcc0008000000 */
[----:B------:R1:W-:Y:S02]  /*13e40*/  UTMALDG.3D [UR8], [UR26], desc[UR28] ;  /* 0x00001c081a0075b4 */ /* 0x0003e40008011000 */
[----:B-1----:R-:W-:Y:S05]  /*13e50*/  @!P2 BRA `(.L_x_558) ;  /* 0x000000000004a947 */ /* 0x002fea0003800000 */
[----:B------:R-:W-:Y:S01]  /*13e60*/  BPT.TRAP 0x1 ;  /* 0x000000040000795c */ /* 0x000fe20000300000 */
.L_x_558:
[----:B--234-:R-:W1:Y:S02]  /*13e70*/  LDC R4, c[0x0][0x800] ;  /* 0x00020000ff047b82 */ /* 0x01ce640000000800 */
[----:B-1----:R1:W-:Y:S02]  /*13e80*/  SYNCS.ARRIVE.TRANS64.RED.A0TR RZ, [UR13+0x50], R4 ;  /* 0x00005004ffff79a7 */ /* 0x0023e4000830040d */
.L_x_557:
[----:B------:R-:W-:Y:S05]  /*13e90*/  BSYNC B0 ;  /* 0x0000000000007941 */ /* 0x000fea0003800000 */
.L_x_556:
[----:B------:R-:W-:Y:S05]  /*13ea0*/  @!P2 BRA `(.L_x_559) ;  /* 0x000000000004a947 */ /* 0x000fea0003800000 */
[----:B------:R-:W-:Y:S01]  /*13eb0*/  BPT.TRAP 0x1 ;  /* 0x000000040000795c */ /* 0x000fe20000300000 */
.L_x_559:
[----:B------:R-:W-:-:S04]  /*13ec0*/  UIADD3 UR17, UR13, 0x50, URZ ;  /* 0x000000500d117890 */ /* 0x000fc8000fffe03f */
[----:B------:R-:W-:-:S09]  /*13ed0*/  UPRMT UR21, UR37, 0x654, UR17 ;  /* 0x0000065425157896 */ /* 0x000fd20008000011 */
[----:B------:R-:W-:Y:S01]  /*13ee0*/  SYNCS.ARRIVE.TRANS64.RED.A1T0 RZ, [UR21], RZ ;  /* 0x000000ffffff79a7 */ /* 0x000fe20008100415 */
[----:B------:R-:W-:Y:S05]  /*13ef0*/  @!P2 BRA `(.L_x_560) ;  /* 0x000000000004a947 */ /* 0x000fea0003800000 */
[----:B------:R-:W-:Y:S01]  /*13f00*/  BPT.TRAP 0x1 ;  /* 0x000000040000795c */ /* 0x000fe20000300000 */
.L_x_560:
[----:B------:R-:W5:Y:S02]  /*13f10*/  SYNCS.PHASECHK.TRANS64.TRYWAIT P1, [UR13+0x78], R3 ;  /* 0x00007803ff0075a7 */ /* 0x000f64000802014d */
[----:B-----5:R-:W-:Y:S05]  /*13f20*/  @!P1 BRA `(.L_x_561) ;  /* 0x0000002000e89947 */ /* 0x020fea0003800000 */
.L_x_631:
        /* <DEDUP_REMOVED lines=9> */
[----:B------:R-:W-:-:S07]  /*13fc0*/  UMOV UR29, 0x10000000 ;  /* 0x10000000001d7882 */ /* 0x000fce0000000000 */
[----:B------:R1:W-:Y:S02]  /*13fd0*/  UTMALDG.3D [UR8], [UR26], desc[UR28] ;  /* 0x00001c081a0075b4 */ /* 0x0003e40008011000 */
[----:B-1----:R-:W-:Y:S05]  /*13fe0*/  @!P2 BRA `(.L_x_564) ;  /* 0x000000000004a947 */ /* 0x002fea0003800000 */
[----:B------:R-:W-:Y:S01]  /*13ff0*/  BPT.TRAP 0x1 ;  /* 0x000000040000795c */ /* 0x000fe20000300000 */
.L_x_564:
[----:B------:R-:W1:Y:S02]  /*14000*/  LDC R3, c[0x0][0x800] ;  /* 0x00020000ff037b82 */ /* 0x000e640000000800 */
[----:B-1----:R1:W-:Y:S02]  /*14010*/  SYNCS.ARRIVE.TRANS64.RED.A0TR RZ, [UR13+0x58], R3 ;  /* 0x00005803ffff79a7 */ /* 0x0023e4000830040d */
.L_x_563:
[----:B------:R-:W-:Y:S05]  /*14020*/  BSYNC B0 ;  /* 0x0000000000007941 */ /* 0x000fea0003800000 */
.L_x_562:
[----:B------:R-:W-:Y:S05]  /*14030*/  @!P2 BRA `(.L_x_565) ;  /* 0x000000000004a947 */ /* 0x000fea0003800000 */
[----:B------:R-:W-:Y:S01]  /*14040*/  BPT.TRAP 0x1 ;  /* 0x000000040000795c */ /* 0x000fe20000300000 */
.L_x_565:
[----:B------:R-:W-:Y:S02]  /*14050*/  UIADD3 UR9, UR13, 0x58, URZ ;  /* 0x000000580d097890 */ /* 0x000fe4000fffe03f */
[----:B------:R-:W-:Y:S02]  /*14060*/  UIADD3 UR34, UR18, 0x40, URZ ;  /* 0x0000004012227890 */ /* 0x000fe4000fffe03f */
[----:B------:R-:W-:-:S09]  /*14070*/  UPRMT UR29, UR37, 0x654, UR9 ;  /* 0x00000654251d7896 */ /* 0x000fd20008000009 */
[----:B------:R-:W-:Y:S01]  /*14080*/  SYNCS.ARRIVE.TRANS64.RED.A1T0 RZ, [UR29], RZ ;  /* 0x000000ffffff79a7 */ /* 0x000fe2000810041d */
[----:B------:R-:W-:Y:S05]  /*14090*/  @!P2 BRA `(.L_x_566) ;  /* 0x000000000004a947 */ /* 0x000fea0003800000 */
[----:B------:R-:W-:Y:S01]  /*140a0*/  BPT.TRAP 0x1 ;  /* 0x000000040000795c */ /* 0x000fe20000300000 */
.L_x_566:
[----:B-1----:R-:W-:-:S04]  /*140b0*/  SHF.L.U32 R3, RZ, 0x1f, RZ ;  /* 0x0000001fff037819 */ /* 0x002fc800000006ff */
[----:B------:R-:W1:Y:S02]  /*140c0*/  SYNCS.PHASECHK.TRANS64.TRYWAIT P1, [UR13+0x60], R3 ;  /* 0x00006003ff0075a7 */ /* 0x000e64000802014d */
[----:B-1----:R-:W-:Y:S05]  /*140d0*/  @!P1 BRA `(.L_x_567) ;  /* 0x0000002000949947 */ /* 0x002fea0003800000 */
.L_x_632:
[----:B------:R-:W-:Y:S04]  /*140e0*/  BSSY B0, `(.L_x_568) ;  /* 0x000000e000007945 */ /* 0x000fe80003800000 */
[----:B------:R-:W-:Y:S05]  /*140f0*/  @!P0 BRA `(.L_x_569) ;  /* 0x0000000000308947 */ /* 0x000fea0003800000 */
[----:B------:R-:W-:Y:S01]  /*14100*/  R2UR UR36, R13 ;  /* 0x000000000d2472ca */ /* 0x000fe200000e0000 */
[----:B------:R-:W-:Y:S02]  /*14110*/  UIADD3 UR10, UP0, UR22, 0x3f0, URZ ;  /* 0x000003f0160a7890 */ /* 0x000fe4000ff1e03f */
        /* <DEDUP_REMOVED lines=8> */
.L_x_570:
[----:B--234-:R-:W1:Y:S02]  /*141a0*/  LDC R4, c[0x0][0x800] ;  /* 0x00020000ff047b82 */ /* 0x01ce640000000800 */
[----:B-1----:R1:W-:Y:S02]  /*141b0*/  SYNCS.ARRIVE.TRANS64.RED.A0TR RZ, [UR13+0x40], R4 ;  /* 0x00004004ffff79a7 */ /* 0x0023e4000830040d */
.L_x_569:
[----:B------:R-:W-:Y:S05]  /*141c0*/  BSYNC B0 ;  /* 0x0000000000007941 */ /* 0x000fea0003800000 */
.L_x_568:
[----:B------:R-:W-:Y:S05]  /*141d0*/  @!P2 BRA `(.L_x_571) ;  /* 0x000000000004a947 */ /* 0x000fea0003800000 */
[----:B------:R-:W-:Y:S01]  /*141e0*/  BPT.TRAP 0x1 ;  /* 0x000000040000795c */ /* 0x000fe20000300000 */
.L_x_571:
[----:B------:R-:W-:Y:S01]  /*141f0*/  SYNCS.ARRIVE.TRANS64.RED.A1T0 RZ, [UR16], RZ ;  /* 0x000000ffffff79a7 */ /* 0x000fe20008100410 */
[----:B------:R-:W-:Y:S05]  /*14200*/  @!P2 BRA `(.L_x_572) ;  /* 0x000000000004a947 */ /* 0x000fea0003800000 */
[----:B------:R-:W-:Y:S01]  /*14210*/  BPT.TRAP 0x1 ;  /* 0x000000040000795c */ /* 0x000fe20000300000 */
.L_x_572:
[----:B------:R-:W5:Y:S02]  /*14220*/  SYNCS.PHASECHK.TRANS64.TRYWAIT P1, [UR13+0x68], R3 ;  /* 0x00006803ff0075a7 */ /* 0x000f64000802014d */
[----:B-----5:R-:W-:Y:S05]  /*14230*/  @!P1 BRA `(.L_x_573) ;  /* 0x0000002000549947 */ /* 0x020fea0003800000 */
.L_x_633:
        /* <DEDUP_REMOVED lines=13> */
.L_x_576:
[----:B--234-:R-:W1:Y:S02]  /*14310*/  LDC R4, c[0x0][0x800] ;  /* 0x00020000ff047b82 */ /* 0x01ce640000000800 */
[----:B-1----:R1:W-:Y:S02]  /*14320*/  SYNCS.ARRIVE.TRANS64.RED.A0TR RZ, [UR13+0x48], R4 ;  /* 0x00004804ffff79a7 */ /* 0x0023e4000830040d */
.L_x_575:
[----:B------:R-:W-:Y:S05]  /*14330*/  BSYNC B0 ;  /* 0x0000000000007941 */ /* 0x000fea0003800000 */
.L_x_574:
[----:B------:R-:W-:Y:S05]  /*14340*/  @!P2 BRA `(.L_x_577) ;  /* 0x000000000004a947 */ /* 0x000fea0003800000 */
[----:B------:R-:W-:Y:S01]  /*14350*/  BPT.TRAP 0x1 ;  /* 0x000000040000795c */ /* 0x000fe20000300000 */
.L_x_577:
[----:B------:R-:W-:Y:S01]  /*14360*/  SYNCS.ARRIVE.TRANS64.RED.A1T0 RZ, [UR20], RZ ;  /* 0x000000ffffff79a7 */ /* 0x000fe20008100414 */
[----:B------:R-:W-:Y:S01]  /*14370*/  UIADD3 UR18, UR18, 0x60, URZ ;  /* 0x0000006012127890 */ /* 0x000fe2000fffe03f */
[----:B------:R-:W-:Y:S11]  /*14380*/  @!P2 BRA `(.L_x_578) ;  /* 0x000000000004a947 */ /* 0x000ff60003800000 */
[----:B------:R-:W-:Y:S01]  /*14390*/  BPT.TRAP 0x1 ;  /* 0x000000040000795c */ /* 0x000fe20000300000 */
.L_x_578:
[----:B------:R-:W5:Y:S02]  /*143a0*/  SYNCS.PHASECHK.TRANS64.TRYWAIT P1, [UR13+0x70], R3 ;  /* 0x00007003ff0075a7 */ /* 0x000f64000802014d */
[----:B-----5:R-:W-:Y:S05]  /*143b0*/  @!P1 BRA `(.L_x_579) ;  /* 0x00000020000c9947 */ /* 0x020fea0003800000 */
.L_x_634:
[----:B------:R-:W-:Y:S04]  /*143c0*/  BSSY B0, `(.L_x_580) ;  /* 0x000000d000007945 */ /* 0x000fe80003800000 */
[----:B------:R-:W-:Y:S05]  /*143d0*/  @!P0 BRA `(.L_x_581) ;  /* 0x00000000002c8947 */ /* 0x000fea0003800000 */
[----:B------:R-:W-:Y:S01]  /*143e0*/  R2UR UR20, R13 ;  /* 0x000000000d1472ca */ /* 0x000fe200000e0000 */
[----:B------:R-:W-:Y:S02]  /*143f0*/  UIADD3 UR10, UP0, UR22, 0x3f0, URZ ;  /* 0x000003f0160a7890 */ /* 0x000fe4000ff1e03f */
[----:B------:R-:W-:Y:S02]  /*14400*/  UIADD3 UR16, UR13, 0x4200, URZ ;  /* 0x000042000d107890 */ /* 0x000fe4000fffe03f */
[----:B------:R-:W-:Y:S01]  /*14410*/  UIADD3.X UR11, URZ, UR23, URZ, UP0, !UPT ;  /* 0x000000173f0b7290 */ /* 0x000fe200087fe43f */
[----:B------:R-:W-:Y:S01]  /*14420*/  UMOV UR24, 0x0 ;  /* 0x0000000000187882 */ /* 0x000fe20000000000 */
[----:B------:R-:W-:-:S07]  /*14430*/  UMOV UR25, 0x10000000 ;  /* 0x1000000000197882 */ /* 0x000fce0000000000 */
[----:B------:R1:W-:Y:S02]  /*14440*/  UTMALDG.3D [UR16], [UR10], desc[UR24] ;  /* 0x000018100a0075b4 */ /* 0x0003e40008011000 */
[----:B-1----:R-:W-:Y:S05]  /*14450*/  @!P2 BRA `(.L_x_582) ;  /* 0x000000000004a947 */ /* 0x002fea0003800000 */
[----:B------:R-:W-:Y:S01]  /*14460*/  BPT.TRAP 0x1 ;  /* 0x000000040000795c */ /* 0x000fe20000300000 */
.L_x_582:
[----:B--234-:R-:W1:Y:S02]  /*14470*/  LDC R4, c[0x0][0x800] ;  /* 0x00020000ff047b82 */ /* 0x01ce640000000800 */
[----:B-1----:R1:W-:Y:S02]  /*14480*/  SYNCS.ARRIVE.TRANS64.RED.A0TR RZ, [UR13+0x50], R4 ;  /* 0x00005004ffff79a7 */ /* 0x0023e4000830040d */
.L_x_581:
[----:B------:R-:W-:Y:S05]  /*14490*/  BSYNC B0 ;  /* 0x0000000000007941 */ /* 0x000fea0003800000 */
.L_x_580:
[----:B------:R-:W-:Y:S05]  /*144a0*/  @!P2 BRA `(.L_x_583) ;  /* 0x000000000004a947 */ /* 0x000fea0003800000 */
[----:B------:R-:W-:Y:S01]  /*144b0*/  BPT.TRAP 0x1 ;  /* 0x000000040000795c */ /* 0x000fe20000300000 */
.L_x_583:
[----:B------:R-:W-:Y:S01]  /*144c0*/  SYNCS.ARRIVE.TRANS64.RED.A1T0 RZ, [UR21], RZ ;  /* 0x000000ffffff79a7 */ /* 0x000fe20008100415 */
[----:B------:R-:W-:Y:S05]  /*144d0*/  @!P2 BRA `(.L_x_584) ;  /* 0x000000000004a947 */ /* 0x000fea0003800000 */
[----:B------:R-:W-:Y:S01]  /*144e0*/  BPT.TRAP 0x1 ;  /* 0x000000040000795c */ /* 0x000fe20000300000 */
.L_x_584:
[----:B------:R-:W5:Y:S02]  /*144f0*/  SYNCS.PHASECHK.TRANS64.TRYWAIT P1, [UR13+0x78], R3 ;  /* 0x00007803ff0075a7 */ /* 0x000f64000802014d */
[----:B-----5:R-:W-:Y:S05]  /*14500*/  @!P1 BRA `(.L_x_585) ;  /* 0x0000001c00d09947 */ /* 0x020fea0003800000 */
.L_x_635:
        /* <DEDUP_REMOVED lines=13> */
.L_x_588:
[----:B------:R-:W1:Y:S02]  /*145e0*/  LDC R3, c[0x0][0x800] ;  /* 0x00020000ff037b82 */ /* 0x000e640000000800 */
[----:B-1----:R1:W-:Y:S02]  /*145f0*/  SYNCS.ARRIVE.TRANS64.RED.A0TR RZ, [UR13+0x58], R3 ;  /* 0x00005803ffff79a7 */ /* 0x0023e4000830040d */
.L_x_587:
[----:B------:R-:W-:Y:S05]  /*14600*/  BSYNC B0 ;  /* 0x0000000000007941 */ /* 0x000fea0003800000 */
.L_x_586:
[----:B------:R-:W-:Y:S05]  /*14610*/  @!P2 BRA `(.L_x_589) ;  /* 0x000000000004a947 */ /* 0x000fea0003800000 */
[----:B------:R-:W-:Y:S01]  /*14620*/  BPT.TRAP 0x1 ;  /* 0x000000040000795c */ /* 0x000fe20000300000 */
.L_x_589:
[----:B------:R-:W-:Y:S01]  /*14630*/  IADD3 R2, P0, R2, UR40, RZ ;  /* 0x0000002802027c10 */ /* 0x000fe2000ff1e0ff */
[----:B------:R-:W-:Y:S01]  /*14640*/  SYNCS.ARRIVE.TRANS64.RED.A1T0 RZ, [UR29], RZ ;  /* 0x000000ffffff79a7 */ /* 0x000fe2000810041d */
[----:B-1234-:R-:W-:Y:S02]  /*14650*/  PRMT R4, RZ, 0x7610, R4 ;  /* 0x00007610ff047816 */ /* 0x01efe40000000004 */
[----:B------:R-:W-:Y:S02]  /*14660*/  IADD3.X R16, R16, UR38, RZ, P0, !PT ;  /* 0x0000002610107c10 */ /* 0x000fe400087fe4ff */
[----:B------:R-:W-:Y:S02]  /*14670*/  ISETP.GE.U32.AND P0, PT, R2, UR14, PT ;  /* 0x0000000e02007c0c */ /* 0x000fe4000bf06070 */
[----:B------:R-:W-:Y:S02]  /*14680*/  MOV R20, 0xffffffff ;  /* 0xffffffff00147802 */ /* 0x000fe40000000f00 */
[----:B------:R-:W-:-:S02]  /*14690*/  ISETP.GE.U32.AND.EX P0, PT, R16, UR15, PT, P0 ;  /* 0x0000000f10007c0c */ /* 0x000fc4000bf06100 */
[----:B------:R-:W-:Y:S02]  /*146a0*/  MOV R3, 0xffffffff ;  /* 0xffffffff00037802 */ /* 0x000fe40000000f00 */
[----:B------:R-:W-:-:S09]  /*146b0*/  MOV R13, 0xffffffff ;  /* 0xffffffff000d7802 */ /* 0x000fd20000000f00 */
[----:B------:R-:W-:Y:S05]  /*146c0*/  @P0 BRA `(.L_x_590) ;  /* 0x0000000400580947 */ /* 0x000fea0003800000 */
[----:B------:R-:W1:Y:S01]  /*146d0*/  S2R R17, SR_CTAID.X ;  /* 0x0000000000117919 */ /* 0x000e620000002500 */
[----:B------:R-:W2:Y:S01]  /*146e0*/  LDC.64 R14, c[0x0][0x8d0] ;  /* 0x00023400ff0e7b82 */ /* 0x000ea20000000a00 */
[----:B------:R-:W-:Y:S01]  /*146f0*/  ULDC UR8, c[0x0][0x150] ;  /* 0x0000540000087ab9 */ /* 0x000fe20000000800 */
[----:B------:R-:W-:Y:S01]  /*14700*/  MOV R7, R2 ;  /* 0x0000000200077202 */ /* 0x000fe20000000f00 */
[----:B------:R-:W3:Y:S01]  /*14710*/  S2R R3, SR_CTAID.Y ;  /* 0x0000000000037919 */ /* 0x000ee20000002600 */
[----:B------:R-:W-:-:S04]  /*14720*/  MOV R21, R16 ;  /* 0x0000001000157202 */ /* 0x000fc80000000f00 */
[----:B------:R-:W4:Y:S08]  /*14730*/  LDC R20, c[0x0][0x144] ;  /* 0x00005100ff147b82 */ /* 0x000f300000000800 */
[----:B------:R-:W4:Y:S01]  /*14740*/  LDC R18, c[0x0][0x8d8] ;  /* 0x00023600ff127b82 */ /* 0x000f220000000800 */
[----:B--2---:R-:W-:-:S04]  /*14750*/  ISETP.NE.U32.AND P0, PT, R14, RZ, PT ;  /* 0x000000ff0e00720c */ /* 0x004fc80003f05070 */
[----:B------:R-:W-:Y:S02]  /*14760*/  ISETP.NE.AND.EX P0, PT, R15, RZ, PT, P0 ;  /* 0x000000ff0f00720c */ /* 0x000fe40003f05300 */
[----:B-1----:R-:W-:Y:S02]  /*14770*/  I2FP.F32.U32 R4, R17 ;  /* 0x0000001100047245 */ /* 0x002fe40000201000 */
[----:B---3--:R-:W-:-:S03]  /*14780*/  I2FP.F32.U32 R23, R3 ;  /* 0x0000000300177245 */ /* 0x008fc60000201000 */
[----:B------:R-:W-:-:S04]  /*14790*/  FMUL R4, R4, UR8 ;  /* 0x0000000804047c20 */ /* 0x000fc80008400000 */
[----:B------:R1:W2:Y:S02]  /*147a0*/  F2I.U32.TRUNC.NTZ R13, R4 ;  /* 0x00000004000d7305 */ /* 0x0002a4000020f000 */
[----:B----4-:R-:W-:Y:S05]  /*147b0*/  @!P0 BRA `(.L_x_591) ;  /* 0x0000000000308947 */ /* 0x010fea0003800000 */
[----:B------:R-:W3:Y:S02]  /*147c0*/  LDC R5, c[0x0][0x8dc] ;  /* 0x00023700ff057b82 */ /* 0x000ee40000000800 */
[----:B---3--:R-:W-:-:S04]  /*147d0*/  IADD3 R5, P0, R2, R5, RZ ;  /* 0x0000000502057210 */ /* 0x008fc80007f1e0ff */
[----:B------:R-:W-:-:S05]  /*147e0*/  IADD3.X R21, RZ, R16, RZ, P0, !PT ;  /* 0x00000010ff157210 */ /* 0x000fca00007fe4ff */
[----:B------:R-:W-:-:S04]  /*147f0*/  IMAD.WIDE.U32 R6, R21, R14, RZ ;  /* 0x0000000e15067225 */ /* 0x000fc800078e00ff */
[----:B------:R-:W-:-:S04]  /*14800*/  IMAD.WIDE.U32 R6, P0, R5, R15, R6 ;  /* 0x0000000f05067225 */ /* 0x000fc80007800006 */
[----:B-1----:R-:W-:Y:S01]  /*14810*/  IMAD.WIDE.U32 R4, R5, R14, RZ ;  /* 0x0000000e05047225 */ /* 0x002fe200078e00ff */
[----:B------:R-:W-:-:S04]  /*14820*/  MOV R4, R7 ;  /* 0x0000000700047202 */ /* 0x000fc80000000f00 */
[----:B------:R-:W-:Y:S01]  /*14830*/  IADD3 RZ, P1, R5, R6, RZ ;  /* 0x0000000605ff7210 */ /* 0x000fe20007f3e0ff */
[----:B------:R-:W-:-:S04]  /*14840*/  IMAD.X R5, RZ, RZ, RZ, P0 ;  /* 0x000000ffff057224 */ /* 0x000fc800000e06ff */
[----:B------:R-:W-:-:S03]  /*14850*/  IMAD.WIDE.U32.X R4, R21, R15, R4, P1 ;  /* 0x0000000f15047225 */ /* 0x000fc600008e0404 */
[----:B------:R-:W-:Y:S02]  /*14860*/  MOV R7, R4 ;  /* 0x0000000400077202 */ /* 0x000fe40000000f00 */
[----:B------:R-:W-:-:S07]  /*14870*/  MOV R21, R5 ;  /* 0x0000000500157202 */ /* 0x000fce0000000f00 */
.L_x_591:
[----:B------:R-:W-:Y:S01]  /*14880*/  ULDC UR8, c[0x0][0x154] ;  /* 0x0000550000087ab9 */ /* 0x000fe20000000800 */
[----:B------:R-:W3:Y:S01]  /*14890*/  LDC R14, c[0x0][0x148] ;  /* 0x00005200ff0e7b82 */ /* 0x000ee20000000800 */
[----:B------:R-:W-:Y:S01]  /*148a0*/  FMUL R23, R23, UR8 ;  /* 0x0000000817177c20 */ /* 0x000fe20008400000 */
[----:B------:R-:W-:Y:S02]  /*148b0*/  ISETP.NE.AND P2, PT, R22, 0x1, PT ;  /* 0x000000011600780c */ /* 0x000fe40003f45270 */
[----:B--2---:R-:W-:Y:S02]  /*148c0*/  IADD3 R6, -R13, RZ, RZ ;  /* 0x000000ff0d067210 */ /* 0x004fe40007ffe1ff */
[----:B------:R-:W-:Y:S01]  /*148d0*/  SHF.R.U64 R13, R7, R18, R21 ;  /* 0x00000012070d7219 */ /* 0x000fe20000001215 */
[----:B------:R-:W2:Y:S01]  /*148e0*/  F2I.U32.TRUNC.NTZ R23, R23 ;  /* 0x0000001700177305 */ /* 0x000ea2000020f000 */
[----:B-1----:R-:W1:Y:S01]  /*148f0*/  LDC.64 R4, c[0x0][0x8c8] ;  /* 0x00023200ff047b82 */ /* 0x002e620000000a00 */
[----:B------:R-:W-:Y:S01]  /*14900*/  IMAD R17, R20, R6, R17 ;  /* 0x0000000614117224 */ /* 0x000fe200078e0211 */
[----:B------:R-:W-:-:S02]  /*14910*/  SHF.R.U32.HI R18, RZ, R18, R21 ;  /* 0x00000012ff127219 */ /* 0x000fc40000011615 */
[----:B------:R-:W-:-:S04]  /*14920*/  IADD3 R21, P0, RZ, -R13, RZ ;  /* 0x8000000dff157210 */ /* 0x000fc80007f1e0ff */
[----:B------:R-:W4:Y:S01]  /*14930*/  LDC R20, c[0x0][0x8c0] ;  /* 0x00023000ff147b82 */ /* 0x000f220000000800 */
[----:B------:R-:W-:Y:S02]  /*14940*/  IADD3.X R7, RZ, ~R18, RZ, P0, !PT ;  /* 0x80000012ff077210 */ /* 0x000fe400007fe4ff */
[----:B--2---:R-:W-:-:S05]  /*14950*/  IADD3 R15, -R23, RZ, RZ ;  /* 0x000000ff170f7210 */ /* 0x004fca0007ffe1ff */
[----:B------:R-:W2:Y:S01]  /*14960*/  LDC R23, c[0x0][0x8b0] ;  /* 0x00022c00ff177b82 */ /* 0x000ea20000000800 */
[----:B---3--:R-:W-:Y:S02]  /*14970*/  @P2 IMAD R17, R14, R15, R3 ;  /* 0x0000000f0e112224 */ /* 0x008fe400078e0203 */
[----:B------:R-:W-:-:S05]  /*14980*/  IMAD.MOV.U32 R3, RZ, RZ, R16 ;  /* 0x000000ffff037224 */ /* 0x000fca00078e0010 */
[----:B------:R-:W3:Y:S01]  /*14990*/  LDC.64 R14, c[0x0][0x8e8] ;  /* 0x00023a00ff0e7b82 */ /* 0x000ee20000000a00 */
[----:B-1----:R-:W-:-:S04]  /*149a0*/  IMAD R6, R7, R4, RZ ;  /* 0x0000000407067224 */ /* 0x002fc800078e02ff */
[C---:B------:R-:W-:Y:S02]  /*149b0*/  IMAD R7, R21.reuse, R5, R6 ;  /* 0x0000000515077224 */ /* 0x040fe400078e0206 */
[----:B------:R-:W-:Y:S01]  /*149c0*/  IMAD.WIDE.U32 R4, R21, R4, R2 ;  /* 0x0000000415047225 */ /* 0x000fe200078e0002 */
[----:B------:R-:W1:Y:S04]  /*149d0*/  LDC R6, c[0x0][0x900] ;  /* 0x00024000ff067b82 */ /* 0x000e680000000800 */
[----:B------:R-:W-:-:S04]  /*149e0*/  IADD3 R3, R5, R7, RZ ;  /* 0x0000000705037210 */ /* 0x000fc80007ffe0ff */
[-CC-:B----4-:R-:W-:Y:S01]  /*149f0*/  SHF.R.U64 R21, R4, R20.reuse, R3.reuse ;  /* 0x0000001404157219 */ /* 0x190fe20000001203 */
[----:B------:R-:W4:Y:S01]  /*14a00*/  LDC R25, c[0x0][0x8f0] ;  /* 0x00023c00ff197b82 */ /* 0x000f220000000800 */
[----:B------:R-:W-:-:S04]  /*14a10*/  SHF.R.U32.HI R4, RZ, R20, R3 ;  /* 0x00000014ff047219 */ /* 0x000fc80000011603 */
[-CC-:B--2---:R-:W-:Y:S02]  /*14a20*/  SHF.R.U64 R24, R21, R23.reuse, R4.reuse ;  /* 0x0000001715187219 */ /* 0x184fe40000001204 */
[----:B---3--:R-:W-:Y:S01]  /*14a30*/  ISETP.NE.U32.AND P0, PT, R14, RZ, PT ;  /* 0x000000ff0e00720c */ /* 0x008fe20003f05070 */
[----:B------:R-:W2:Y:S01]  /*14a40*/  LDC R20, c[0x0][0x8e0] ;  /* 0x00023800ff147b82 */ /* 0x000ea20000000800 */
[----:B------:R-:W-:Y:S02]  /*14a50*/  SHF.R.U32.HI R5, RZ, R23, R4 ;  /* 0x00000017ff057219 */ /* 0x000fe40000011604 */
[----:B------:R-:W-:Y:S02]  /*14a60*/  ISETP.NE.AND.EX P0, PT, R15, RZ, PT, P0 ;  /* 0x000000ff0f00720c */ /* 0x000fe40003f05300 */
[----:B-1----:R-:W-:-:S03]  /*14a70*/  SHF.R.U64 R23, R24, R6, R5 ;  /* 0x0000000618177219 */ /* 0x002fc60000001205 */
[----:B------:R-:W1:Y:S01]  /*14a80*/  LDC R18, c[0x0][0x8b8] ;  /* 0x00022e00ff127b82 */ /* 0x000e620000000800 */
[----:B------:R-:W-:Y:S02]  /*14a90*/  SHF.R.U32.HI R27, RZ, R6, R5 ;  /* 0x00000006ff1b7219 */ /* 0x000fe40000011605 */
[----:B------:R-:W-:Y:S02]  /*14aa0*/  MOV R4, R23 ;  /* 0x0000001700047202 */ /* 0x000fe40000000f00 */
[----:B------:R-:W-:-:S03]  /*14ab0*/  MOV R5, R27 ;  /* 0x0000001b00057202 */ /* 0x000fc60000000f00 */
[----:B------:R-:W3:Y:S01]  /*14ac0*/  LDC R3, c[0x0][0x8a8] ;  /* 0x00022a00ff037b82 */ /* 0x000ee20000000800 */
[----:B----4-:R-:W-:Y:S05]  /*14ad0*/  @!P0 BRA `(.L_x_592) ;  /* 0x0000000000288947 */ /* 0x010fea0003800000 */
[----:B------:R-:W4:Y:S02]  /*14ae0*/  LDC R4, c[0x0][0x8f4] ;  /* 0x00023d00ff047b82 */ /* 0x000f240000000800 */
[----:B----4-:R-:W-:-:S04]  /*14af0*/  IADD3 R5, P0, R23, R4, RZ ;  /* 0x0000000417057210 */ /* 0x010fc80007f1e0ff */
[----:B------:R-:W-:-:S05]  /*14b00*/  IADD3.X R27, RZ, R27, RZ, P0, !PT ;  /* 0x0000001bff1b7210 */ /* 0x000fca00007fe4ff */
[----:B------:R-:W-:-:S04]  /*14b10*/  IMAD.WIDE.U32 R6, R27, R14, RZ ;  /* 0x0000000e1b067225 */ /* 0x000fc800078e00ff */
[----:B------:R-:W-:-:S04]  /*14b20*/  IMAD.WIDE.U32 R6, P0, R5, R15, R6 ;  /* 0x0000000f05067225 */ /* 0x000fc80007800006 */
[----:B------:R-:W-:Y:S01]  /*14b30*/  IMAD.WIDE.U32 R4, R5, R14, RZ ;  /* 0x0000000e05047225 */ /* 0x000fe200078e00ff */
[----:B------:R-:W-:-:S04]  /*14b40*/  MOV R4, R7 ;  /* 0x0000000700047202 */ /* 0x000fc80000000f00 */
[----:B------:R-:W-:Y:S02]  /*14b50*/  IADD3 RZ, P1, R5, R6, RZ ;  /* 0x0000000605ff7210 */ /* 0x000fe40007f3e0ff */
[----:B------:R-:W-:-:S03]  /*14b60*/  IADD3.X R5, RZ, RZ, RZ, P0, !PT ;  /* 0x000000ffff057210 */ /* 0x000fc600007fe4ff */
[----:B------:R-:W-:-:S08]  /*14b70*/  IMAD.WIDE.U32.X R4, R27, R15, R4, P1 ;  /* 0x0000000f1b047225 */ /* 0x000fd000008e0404 */
.L_x_592:
[----:B------:R-:W-:Y:S02]  /*14b80*/  SHF.R.U64 R25, R4, R25, R5 ;  /* 0x0000001904197219 */ /* 0x000fe40000001205 */
[----:B------:R-:W-:Y:S02]  /*14b90*/  LOP3.LUT R5, R24, R9, RZ, 0xc0, !PT ;  /* 0x0000000918057212 */ /* 0x000fe400078ec0ff */
[----:B------:R-:W-:Y:S01]  /*14ba0*/  LOP3.LUT R21, R21, R8, RZ, 0xc0, !PT ;  /* 0x0000000815157212 */ /* 0x000fe200078ec0ff */
[----:B------:R-:W-:Y:S02]  /*14bb0*/  IMAD.MOV R4, RZ, RZ, -R25 ;  /* 0x000000ffff047224 */ /* 0x000fe400078e0a19 */
[----:B------:R-:W-:Y:S02]  /*14bc0*/  IMAD R5, R0, R25, R5 ;  /* 0x0000001900057224 */ /* 0x000fe400078e0205 */
[----:B--2---:R-:W-:Y:S01]  /*14bd0*/  IMAD R20, R4, R20, R23 ;  /* 0x0000001404147224 */ /* 0x004fe200078e0217 */
[----:B------:R-:W-:Y:S01]  /*14be0*/  MOV R4, 0x1 ;  /* 0x0000000100047802 */ /* 0x000fe20000000f00 */
[----:B-1----:R-:W-:-:S02]  /*14bf0*/  IMAD R17, R5, R18, R17 ;  /* 0x0000001205117224 */ /* 0x002fc400078e0211 */
[----:B---3--:R-:W-:-:S05]  /*14c00*/  IMAD R20, R20, R3, R21 ;  /* 0x0000000314147224 */ /* 0x008fca00078e0215 */
[----:B------:R-:W-:Y:S02]  /*14c10*/  SEL R3, R20, R17, !P2 ;  /* 0x0000001114037207 */ /* 0x000fe40005000000 */
[----:B------:R-:W-:-:S07]  /*14c20*/  SEL R20, R17, R20, !P2 ;  /* 0x0000001411147207 */ /* 0x000fce0005000000 */
.L_x_590:
[----:B------:R-:W-:-:S13]  /*14c30*/  LOP3.LUT P0, RZ, R4, 0xff, RZ, 0xc0, !PT ;  /* 0x000000ff04ff7812 */ /* 0x000fda000780c0ff */
[----:B------:R-:W-:Y:S05]  /*14c40*/  @P0 BRA `(.L_x_593) ;  /* 0xffffffe800ec0947 */ /* 0x000fea000383ffff */
.L_x_537:
[----:B------:R-:W-:-:S13]  /*14c50*/  ELECT P0, URZ, PT ;  /* 0x00000000003f782f */ /* 0x000fda0003800000 */
[----:B------:R-:W-:Y:S05]  /*14c60*/  @!P0 BRA `(.L_x_14) ;  /* 0x0000001000608947 */ /* 0x000fea0003800000 */
[----:B------:R-:W-:-:S04]  /*14c70*/  LOP3.LUT R19, R19, 0x2, RZ, 0xfc, !PT ;  /* 0x0000000213137812 */ /* 0x000fc800078efcff */
[----:B------:R-:W-:-:S13]  /*14c80*/  ISETP.NE.AND P1, PT, R19, 0x3, PT ;  /* 0x000000031300780c */ /* 0x000fda0003f25270 */
[----:B------:R-:W-:Y:S05]  /*14c90*/  @!P1 BRA `(.L_x_594) ;  /* 0x0000000000049947 */ /* 0x000fea0003800000 */
[----:B-1----:R-:W-:Y:S01]  /*14ca0*/  BPT.TRAP 0x1 ;  /* 0x000000040000795c */ /* 0x002fe20000300000 */
.L_x_594:
[----:B-1----:R-:W-:Y:S02]  /*14cb0*/  MOV R0, 0x400 ;  /* 0x0000040000007802 */ /* 0x002fe40000000f00 */
[----:B------:R-:W-:Y:S02]  /*14cc0*/  MOV R3, UR37 ;  /* 0x0000002500037c02 */ /* 0x000fe40008000f00 */
[----:B------:R-:W-:Y:S02]  /*14cd0*/  MOV R2, 0x1 ;  /* 0x0000000100027802 */ /* 0x000fe40000000f00 */
[----:B------:R-:W-:Y:S02]  /*14ce0*/  LEA R0, R3, R0, 0x18 ;  /* 0x0000000003007211 */ /* 0x000fe400078ec0ff */
[----:B------:R-:W-:-:S04]  /*14cf0*/  SHF.L.U32 R3, R2, 0x1f, RZ ;  /* 0x0000001f02037819 */ /* 0x000fc800000006ff */
[----:B------:R-:W1:Y:S02]  /*14d00*/  SYNCS.PHASECHK.TRANS64.TRYWAIT P0, [R0+URZ+0x60], R3 ;  /* 0x00006003000075a7 */ /* 0x000e64000800017f */
[----:B-1----:R-:W-:Y:S05]  /*14d10*/  @!P0 BRA `(.L_x_595) ;  /* 0x0000001400e48947 */ /* 0x002fea0003800000 */
.L_x_636:
[----:B------:R-:W-:Y:S05]  /*14d20*/  @!P1 BRA `(.L_x_596) ;  /* 0x0000000000049947 */ /* 0x000fea0003800000 */
[----:B------:R-:W-:Y:S01]  /*14d30*/  BPT.TRAP 0x1 ;  /* 0x000000040000795c */ /* 0x000fe20000300000 */
.L_x_596:
[----:B------:R-:W4:Y:S02]  /*14d40*/  SYNCS.PHASECHK.TRANS64.TRYWAIT P0, [R0+URZ+0x68], R3 ;  /* 0x00006803000075a7 */ /* 0x000f24000800017f */
[----:B----4-:R-:W-:Y:S05]  /*14d50*/  @!P0 BRA `(.L_x_597) ;  /* 0x0000001400e88947 */ /* 0x010fea0003800000 */
.L_x_637:
[----:B------:R-:W-:Y:S05]  /*14d60*/  @!P1 BRA `(.L_x_598) ;  /* 0x0000000000049947 */ /* 0x000fea0003800000 */
[----:B------:R-:W-:Y:S01]  /*14d70*/  BPT.TRAP 0x1 ;  /* 0x000000040000795c */ /* 0x000fe20000300000 */
.L_x_598:
[----:B------:R-:W1:Y:S02]  /*14d80*/  SYNCS.PHASECHK.TRANS64.TRYWAIT P0, [R0+URZ+0x70], R3 ;  /* 0x00007003000075a7 */ /* 0x000e64000800017f */
[----:B-1----:R-:W-:Y:S05]  /*14d90*/  @!P0 BRA `(.L_x_599) ;  /* 0x0000001400ec8947 */ /* 0x002fea0003800000 */
.L_x_638:
[----:B------:R-:W-:Y:S05]  /*14da0*/  @!P1 BRA `(.L_x_600) ;  /* 0x0000000000049947 */ /* 0x000fea0003800000 */
[----:B------:R-:W-:Y:S01]  /*14db0*/  BPT.TRAP 0x1 ;  /* 0x000000040000795c */ /* 0x000fe20000300000 */
.L_x_600:
[----:B----4-:R-:W-:-:S04]  /*14dc0*/  MOV R3, 0x1 ;  /* 0x0000000100037802 */ /* 0x010fc80000000f00 */
[----:B------:R-:W-:-:S07]  /*14dd0*/  SHF.L.U32 R3, R3, 0x1f, RZ ;  /* 0x0000001f03037819 */ /* 0x000fce00000006ff */
.L_x_601:
[----:B-1----:R1:W4:Y:S02]  /*14de0*/  SYNCS.PHASECHK.TRANS64.TRYWAIT P0, [R0+URZ+0x78], R3 ;  /* 0x00007803000075a7 */ /* 0x002324000800017f */
[----:B----4-:R-:W-:Y:S05]  /*14df0*/  @!P0 NANOSLEEP.SYNCS 0x989680 ;  /* 0x009896800000895d */ /* 0x010fea0003900000 */
[----:B------:R-:W4:Y:S02]  /*14e00*/  @!P0 SYNCS.PHASECHK.TRANS64 P0, [R0+URZ+0x78], R3 ;  /* 0x00007803000085a7 */ /* 0x000f24000800007f */
[----:B----4-:R-:W-:Y:S05]  /*14e10*/  @P0 BRA `(.L_x_14) ;  /* 0x0000000c00f40947 */ /* 0x010fea0003800000 */
[----:B------:R-:W-:Y:S05]  /*14e20*/  BRA `(.L_x_601) ;  /* 0xfffffffc00ec7947 */ /* 0x000fea000383ffff */
.L_x_532:
[----:B------:R-:W-:Y:S02]  /*14e30*/  LOP3.LUT P0, RZ, R10, 0xff, RZ, 0xc0, !PT ;  /* 0x000000ff0aff7812 */ /* 0x000fe4000780c0ff */
[----:B------:R-:W-:Y:S02]  /*14e40*/  MOV R11, 0x1 ;  /* 0x00000001000b7802 */ /* 0x000fe40000000f00 */
[----:B------:R-:W-:-:S09]  /*14e50*/  MOV R10, RZ ;  /* 0x000000ff000a7202 */ /* 0x000fd20000000f00 */
[----:B------:R-:W-:Y:S05]  /*14e60*/  @!P0 BRA `(.L_x_602) ;  /* 0x0000000c002c8947 */ /* 0x000fea0003800000 */
[----:B------:R-:W2:Y:S01]  /*14e70*/  LDC R0, c[0x0][0x28c] ;  /* 0x0000a300ff007b82 */ /* 0x000ea20000000800 */
[----:B------:R-:W-:Y:S01]  /*14e80*/  ULDC UR7, c[0x0][0x900] ;  /* 0x0002400000077ab9 */ /* 0x000fe20000000800 */
[----:B------:R-:W-:Y:S01]  /*14e90*/  UMOV UR8, 0xffffffff ;  /* 0xffffffff00087882 */ /* 0x000fe20000000000 */
[----:B------:R-:W-:Y:S01]  /*14ea0*/  BSSY B0, `(.L_x_602) ;  /* 0x00000c7000007945 */ /* 0x000fe20003800000 */
[----:B-1----:R-:W-:Y:S01]  /*14eb0*/  USHF.L.U32 UR4, UR37, 0x6, URZ ;  /* 0x0000000625047899 */ /* 0x002fe2000800063f */
[----:B------:R-:W-:Y:S01]  /*14ec0*/  MOV R8, 0x1 ;  /* 0x0000000100087802 */ /* 0x000fe20000000f00 */
[----:B------:R-:W-:Y:S01]  /*14ed0*/  USHF.L.U32 UR5, UR37, 0xc, URZ ;  /* 0x0000000c25057899 */ /* 0x000fe2000800063f */
[----:B------:R-:W-:Y:S01]  /*14ee0*/  LOP3.LUT R12, R17, 0x2, RZ, 0xfc, !PT ;  /* 0x00000002110c7812 */ /* 0x000fe200078efcff */
[----:B------:R-:W-:Y:S01]  /*14ef0*/  USHF.L.U32 UR8, UR8, UR7, URZ ;  /* 0x0000000708087299 */ /* 0x000fe2000800063f */
[----:B------:R-:W-:Y:S01]  /*14f00*/  MOV R11, 0x1 ;  /* 0x00000001000b7802 */ /* 0x000fe20000000f00 */
[----:B------:R-:W-:Y:S01]  /*14f10*/  ULDC UR6, c[0x0][0x8a8] ;  /* 0x00022a0000067ab9 */ /* 0x000fe20000000800 */
[----:B------:R-:W-:Y:S01]  /*14f20*/  MOV R10, RZ ;  /* 0x000000ff000a7202 */ /* 0x000fe20000000f00 */
[----:B------:R-:W-:Y:S01]  /*14f30*/  UMOV UR9, 0x1 ;  /* 0x0000000100097882 */ /* 0x000fe20000000000 */
[----:B------:R-:W-:-:S02]  /*14f40*/  ULOP3.LUT UR4, UR4, 0x40, URZ, 0xc0, !UPT ;  /* 0x0000004004047892 */ /* 0x000fc4000f8ec03f */
[----:B------:R-:W-:Y:S02]  /*14f50*/  ULOP3.LUT UR5, UR5, 0x1000, URZ, 0xc0, !UPT ;  /* 0x0000100005057892 */ /* 0x000fe4000f8ec03f */
[----:B------:R-:W-:Y:S02]  /*14f60*/  UIADD3 UR17, UR6, -0x1, URZ ;  /* 0xffffffff06117890 */ /* 0x000fe4000fffe03f */
[----:B------:R-:W-:Y:S02]  /*14f70*/  USHF.L.U32 UR19, UR9, UR7, URZ ;  /* 0x0000000709137299 */ /* 0x000fe4000800063f */
[----:B------:R-:W-:Y:S01]  /*14f80*/  ULOP3.LUT UR18, URZ, UR8, URZ, 0x33, !UPT ;  /* 0x000000083f127292 */ /* 0x000fe2000f8e333f */
[----:B------:R-:W-:Y:S01]  /*14f90*/  ULDC.64 UR22, c[0x0][0x198] ;  /* 0x0000660000167ab9 */ /* 0x000fe20000000a00 */
[----:B--2---:R-:W-:-:S05]  /*14fa0*/  VIADD R0, R0, 0x3f ;  /* 0x0000003f00007836 */ /* 0x004fca0000000000 */
[----:B------:R-:W-:-:S04]  /*14fb0*/  SHF.R.S32.HI R5, RZ, 0x1f, R0 ;  /* 0x0000001fff057819 */ /* 0x000fc80000011400 */
[----:B------:R-:W-:-:S04]  /*14fc0*/  LEA.HI R5, R5, R0, RZ, 0x6 ;  /* 0x0000000005057211 */ /* 0x000fc800078f30ff */
[----:B------:R-:W-:-:S04]  /*14fd0*/  SHF.R.S32.HI R9, RZ, 0x6, R5 ;  /* 0x00000006ff097819 */ /* 0x000fc80000011405 */
[----:B------:R-:W-:-:S07]  /*14fe0*/  IADD3 R0, R9, 0x1, RZ ;  /* 0x0000000109007810 */ /* 0x000fce0007ffe0ff */
.L_x_613:
[----:B------:R-:W-:-:S03]  /*14ff0*/  UMOV UR6, 0xffffffff ;  /* 0xffffffff00067882 */ /* 0x000fc60000000000 */
[----:B------:R-:W-:Y:S05]  /*15000*/  BRA.DIV UR6, `(.L_x_603) ;  /* 0x0000001606647947 */ /* 0x000fea000b800000 */
[----:B------:R-:W-:-:S13]  /*15010*/  ELECT P6, URZ, PT ;  /* 0x00000000003f782f */ /* 0x000fda00038c0000 */
.L_x_641:
[----:B------:R-:W1:Y:S01]  /*15020*/  LDC R4, c[0x0][0x28c] ;  /* 0x0000a300ff047b82 */ /* 0x000e620000000800 */
[----:B------:R-:W-:Y:S01]  /*15030*/  BSSY B1, `(.L_x_604) ;  /* 0x0000038000017945 */ /* 0x000fe20003800000 */
[----:B-1----:R-:W-:-:S13]  /*15040*/  ISETP.LT.OR P6, PT, R4, 0x1, !P6 ;  /* 0x000000010400780c */ /* 0x002fda00077c1670 */
[----:B------:R-:W-:Y:S05]  /*15050*/  @P6 BRA `(.L_x_605) ;  /* 0x0000000000d46947 */ /* 0x000fea0003800000 */
[----:B------:R-:W-:Y:S01]  /*15060*/  LEA R14, R3, UR4, 0x7 ;  /* 0x00000004030e7c11 */ /* 0x000fe2000f8e38ff */
[----:B------:R-:W-:Y:S01]  /*15070*/  IMAD.MOV.U32 R3, RZ, RZ, R0 ;  /* 0x000000ffff037224 */ /* 0x000fe200078e0000 */
[----:B------:R-:W-:Y:S02]  /*15080*/  SHF.L.U32 R20, R20, 0x8, RZ ;  /* 0x0000000814147819 */ /* 0x000fe400000006ff */
[----:B------:R-:W-:Y:S02]  /*15090*/  MOV R19, RZ ;  /* 0x000000ff00137202 */ /* 0x000fe40000000f00 */
[----:B------:R-:W-:Y:S02]  /*150a0*/  MOV R4, R11 ;  /* 0x0000000b00047202 */ /* 0x000fe40000000f00 */
[----:B------:R-:W-:-:S07]  /*150b0*/  MOV R5, R10 ;  /* 0x0000000a00057202 */ /* 0x000fce0000000f00 */
.L_x_608:
[----:B------:R-:W1:Y:S01]  /*150c0*/  S2R R7, SR_CgaCtaId ;  /* 0x0000000000077919 */ /* 0x000e620000008800 */
[----:B------:R-:W-:Y:S02]  /*150d0*/  MOV R6, 0x400 ;  /* 0x0000040000067802 */ /* 0x000fe40000000f00 */
[----:B------:R-:W-:Y:S02]  /*150e0*/  LOP3.LUT P1, RZ, R18, 0x7f, RZ, 0xc0, !PT ;  /* 0x0000007f12ff7812 */ /* 0x000fe4000782c0ff */
[----:B-1----:R-:W-:Y:S02]  /*150f0*/  LEA R24, R7, R6, 0x18 ;  /* 0x0000000607187211 */ /* 0x002fe400078ec0ff */
[----:B------:R-:W-:-:S09]  /*15100*/  SHF.L.U32 R6, R4, 0x1f, RZ ;  /* 0x0000001f04067819 */ /* 0x000fd200000006ff */
[----:B------:R-:W1:Y:S01]  /*15110*/  @!P1 LDC R7, c[0x0][0x500] ;  /* 0x00014000ff079b82 */ /* 0x000e620000000800 */
[----:B------:R-:W-:-:S04]  /*15120*/  LEA R15, R5, R24, 0x3 ;  /* 0x00000018050f7211 */ /* 0x000fc800078e18ff */
[----:B------:R-:W2:Y:S02]  /*15130*/  SYNCS.PHASECHK.TRANS64.TRYWAIT P0, [R15+URZ+0x20], R6 ;  /* 0x000020060f0075a7 */ /* 0x000ea4000800017f */
[----:B--2---:R-:W-:Y:S05]  /*15140*/  @!P0 BRA `(.L_x_606) ;  /* 0x0000001400348947 */ /* 0x004fea0003800000 */
.L_x_642:
[----:B--2---:R-:W-:Y:S01]  /*15150*/  PRMT R6, R12, 0x9910, RZ ;  /* 0x000099100c067816 */ /* 0x004fe200000000ff */
[----:B-1----:R1:W-:Y:S03]  /*15160*/  @!P1 SYNCS.ARRIVE.TRANS64 RZ, [R15+URZ], R7 ;  /* 0x000000070fff99a7 */ /* 0x0023e6000800003f */
[----:B------:R-:W-:-:S13]  /*15170*/  ISETP.NE.AND P0, PT, R6, 0x2, PT ;  /* 0x000000020600780c */ /* 0x000fda0003f05270 */
[----:B-1----:R-:W-:Y:S05]  /*15180*/  @P0 BRA `(.L_x_607) ;  /* 0x0000000000040947 */ /* 0x002fea0003800000 */
[----:B------:R-:W-:Y:S01]  /*15190*/  BPT.TRAP 0x1 ;  /* 0x000000040000795c */ /* 0x000fe20000300000 */
.L_x_607:
[----:B------:R-:W-:Y:S01]  /*151a0*/  LEA R6, R5, UR5, 0xd ;  /* 0x0000000505067c11 */ /* 0x000fe2000f8e68ff */
[----:B------:R-:W-:Y:S01]  /*151b0*/  VIADD R3, R3, 0xffffffff ;  /* 0xffffffff03037836 */ /* 0x000fe20000000000 */
[-C--:B------:R-:W-:Y:S01]  /*151c0*/  LEA R7, R5, R24.reuse, 0xf ;  /* 0x0000001805077211 */ /* 0x080fe200078e78ff */
[----:B------:R-:W-:Y:S01]  /*151d0*/  UIADD3 UR6, UP0, UR22, 0xf0, URZ ;  /* 0x000000f016067890 */ /* 0x000fe2000ff1e03f */
[----:B------:R-:W-:Y:S01]  /*151e0*/  LEA R6, R6, R24, 0x1 ;  /* 0x0000001806067211 */ /* 0x000fe200078e08ff */
[----:B------:R-:W-:Y:S01]  /*151f0*/  UIADD3 UR24, UP1, UR22, 0x1f0, URZ ;  /* 0x000001f016187890 */ /* 0x000fe2000ff3e03f */
[----:B------:R-:W-:Y:S01]  /*15200*/  R2UR UR7, R7 ;  /* 0x00000000070772ca */ /* 0x000fe200000e0000 */
[----:B------:R-:W-:Y:S01]  /*15210*/  UMOV UR14, 0x0 ;  /* 0x00000000000e7882 */ /* 0x000fe20000000000 */
[----:B------:R-:W-:Y:S01]  /*15220*/  R2UR UR8, R6 ;  /* 0x00000000060872ca */ /* 0x000fe200000e0000 */
[----:B------:R-:W-:Y:S01]  /*15230*/  UIADD3.X UR25, URZ, UR23, URZ, UP1, !UPT ;  /* 0x000000173f197290 */ /* 0x000fe20008ffe43f */
[----:B------:R-:W-:Y:S01]  /*15240*/  R2UR UR9, R15 ;  /* 0x000000000f0972ca */ /* 0x000fe200000e0000 */
[----:B------:R-:W-:Y:S01]  /*15250*/  UMOV UR15, 0x10000000 ;  /* 0x10000000000f7882 */ /* 0x000fe20000000000 */
[----:B------:R-:W-:Y:S01]  /*15260*/  R2UR UR11, R20 ;  /* 0x00000000140b72ca */ /* 0x000fe200000e0000 */
[----:B------:R-:W-:Y:S01]  /*15270*/  UMOV UR21, 0x30000 ;  /* 0x0003000000157882 */ /* 0x000fe20000000000 */
[----:B------:R-:W-:-:S02]  /*15280*/  R2UR UR10, R19 ;  /* 0x00000000130a72ca */ /* 0x000fc400000e0000 */
[----:B------:R-:W-:Y:S02]  /*15290*/  R2UR UR12, R13 ;  /* 0x000000000d0c72ca */ /* 0x000fe400000e0000 */
[----:B------:R-:W-:Y:S01]  /*152a0*/  R2UR UR20, R14 ;  /* 0x000000000e1472ca */ /* 0x000fe200000e0000 */
[----:B------:R-:W-:Y:S01]  /*152b0*/  UIADD3 UR13, UR7, 0x8400, URZ ;  /* 0x00008400070d7890 */ /* 0x000fe2000fffe03f */
[----:B------:R-:W-:Y:S01]  /*152c0*/  ISETP.GT.AND P1, PT, R3, 0x1, PT ;  /* 0x000000010300780c */ /* 0x000fe20003f24270 */
[----:B------:R-:W-:Y:S01]  /*152d0*/  UIADD3.X UR7, URZ, UR23, URZ, UP0, !UPT ;  /* 0x000000173f077290 */ /* 0x000fe200087fe43f */
[----:B------:R-:W-:Y:S01]  /*152e0*/  IADD3 R5, R5, 0x1, RZ ;  /* 0x0000000105057810 */ /* 0x000fe20007ffe0ff */
[----:B------:R-:W-:Y:S01]  /*152f0*/  UIADD3 UR16, UR8, 0x28400, URZ ;  /* 0x0002840008107890 */ /* 0x000fe2000fffe03f */
[----:B------:R-:W-:Y:S02]  /*15300*/  IADD3 R19, R19, 0x40, RZ ;  /* 0x0000004013137810 */ /* 0x000fe40007ffe0ff */
[----:B------:R-:W-:Y:S01]  /*15310*/  UMOV UR8, UR13 ;  /* 0x0000000d00087c82 */ /* 0x000fe20008000000 */
[----:B------:R-:W-:-:S03]  /*15320*/  ISETP.NE.AND P0, PT, R5, 0x4, PT ;  /* 0x000000040500780c */ /* 0x000fc60003f05270 */
[----:B------:R1:W-:Y:S01]  /*15330*/  UTMALDG.3D [UR8], [UR6], desc[UR14] ;  /* 0x00000e08060075b4 */ /* 0x0003e20008011000 */
[----:B------:R-:W-:Y:S02]  /*15340*/  SEL R7, RZ, 0x1, P0 ;  /* 0x00000001ff077807 */ /* 0x000fe40000000000 */
[----:B------:R-:W-:Y:S02]  /*15350*/  SEL R5, R5, RZ, P0 ;  /* 0x000000ff05057207 */ /* 0x000fe40000000000 */
[----:B------:R-:W-:Y:S01]  /*15360*/  LOP3.LUT R4, R4, R7, RZ, 0x3c, !PT ;  /* 0x0000000704047212 */ /* 0x000fe200078e3cff */
[----:B-1----:R-:W-:Y:S01]  /*15370*/  UMOV UR8, UR16 ;  /* 0x0000001000087c82 */ /* 0x002fe20008000000 */
[----:B------:R-:W-:Y:S02]  /*15380*/  UMOV UR11, UR20 ;  /* 0x00000014000b7c82 */ /* 0x000fe40008000000 */
[----:B------:R1:W-:Y:S02]  /*15390*/  UTMALDG.3D.MULTICAST [UR8], [UR24], UR21, desc[UR14] ;  /* 0x00000e08180073b4 */ /* 0x0003e40008011815 */
[----:B-1----:R-:W-:Y:S05]  /*153a0*/  @P1 BRA `(.L_x_608) ;  /* 0xfffffffc00441947 */ /* 0x002fea000383ffff */
.L_x_605:
[----:B------:R-:W-:Y:S05]  /*153b0*/  BSYNC B1 ;  /* 0x0000000000017941 */ /* 0x000fea0003800000 */
.L_x_604:
[----:B------:R-:W-:Y:S01]  /*153c0*/  LOP3.LUT P1, RZ, R8, 0xff, RZ, 0xc0, !PT ;  /* 0x000000ff08ff7812 */ /* 0x000fe2000782c0ff */
[----:B------:R-:W-:Y:S01]  /*153d0*/  ULDC.64 UR6, c[0x0][0x8f8] ;  /* 0x00023e0000067ab9 */ /* 0x000fe20000000a00 */
[C---:B------:R-:W-:Y:S01]  /*153e0*/  IADD3 R10, R9.reuse, R10, RZ ;  /* 0x0000000a090a7210 */ /* 0x040fe20007ffe0ff */
[----:B------:R-:W-:Y:S01]  /*153f0*/  BSSY B1, `(.L_x_609) ;  /* 0x000006f000017945 */ /* 0x000fe20003800000 */
[----:B------:R-:W-:Y:S02]  /*15400*/  IADD3 R2, P2, R2, UR40, RZ ;  /* 0x0000002802027c10 */ /* 0x000fe4000ff5e0ff */
[----:B------:R-:W-:Y:S02]  /*15410*/  ISETP.GT.U32.AND P0, PT, R10, 0x3, PT ;  /* 0x000000030a00780c */ /* 0x000fe40003f04070 */
[----:B------:R-:W-:Y:S02]  /*15420*/  SHF.R.U32.HI R3, RZ, 0x2, R10 ;  /* 0x00000002ff037819 */ /* 0x000fe4000001160a */
[----:B------:R-:W-:-:S02]  /*15430*/  ISETP.LT.U32.AND P0, PT, R9, 0x4, P0 ;  /* 0x000000040900780c */ /* 0x000fc40000701070 */
[----:B------:R-:W-:Y:S01]  /*15440*/  IADD3.X R16, R16, UR38, RZ, P2, !PT ;  /* 0x0000002610107c10 */ /* 0x000fe200097fe4ff */
[----:B------:R-:W1:Y:S01]  /*15450*/  @P1 S2R R5, SR_CgaCtaId ;  /* 0x0000000000051919 */ /* 0x000e620000008800 */
[----:B------:R-:W-:Y:S02]  /*15460*/  @P1 MOV R4, 0x400 ;  /* 0x0000040000041802 */ /* 0x000fe40000000f00 */
[----:B------:R-:W-:Y:S02]  /*15470*/  ISETP.GE.U32.AND P2, PT, R2, UR6, PT ;  /* 0x0000000602007c0c */ /* 0x000fe4000bf46070 */
[----:B------:R-:W-:Y:S02]  /*15480*/  LOP3.LUT R3, R3, 0x1, RZ, 0xc0, !PT ;  /* 0x0000000103037812 */ /* 0x000fe400078ec0ff */
[----:B------:R-:W-:Y:S02]  /*15490*/  MOV R20, 0xffffffff ;  /* 0xffffffff00147802 */ /* 0x000fe40000000f00 */
[----:B------:R-:W-:-:S02]  /*154a0*/  MOV R13, 0xffffffff ;  /* 0xffffffff000d7802 */ /* 0x000fc40000000f00 */
[----:B------:R-:W-:Y:S02]  /*154b0*/  LOP3.LUT R10, R10, 0x3, RZ, 0xc0, !PT ;  /* 0x000000030a0a7812 */ /* 0x000fe400078ec0ff */
[----:B------:R-:W-:Y:S02]  /*154c0*/  PRMT R8, RZ, 0x7610, R8 ;  /* 0x00007610ff087816 */ /* 0x000fe40000000008 */
[----:B-1----:R-:W-:-:S04]  /*154d0*/  @P1 LEA R4, R5, R4, 0x18 ;  /* 0x0000000405041211 */ /* 0x002fc800078ec0ff */
[----:B------:R1:W-:Y:S01]  /*154e0*/  @P1 SYNCS.ARRIVE.TRANS64.A1T0 RZ, [R4+URZ+0x88], RZ ;  /* 0x000088ff04ff19a7 */ /* 0x0003e2000810003f */
[----:B------:R-:W-:-:S04]  /*154f0*/  ISETP.NE.U32.AND P1, PT, R3, 0x1, PT ;  /* 0x000000010300780c */ /* 0x000fc80003f25070 */
[----:B------:R-:W-:Y:S02]  /*15500*/  ISETP.GT.U32.AND P1, PT, R9, 0x3, !P1 ;  /* 0x000000030900780c */ /* 0x000fe40004f24070 */
[----:B-1----:R-:W-:Y:S02]  /*15510*/  SEL R4, RZ, 0x1, !P0 ;  /* 0x00000001ff047807 */ /* 0x002fe40004000000 */
[----:B------:R-:W-:Y:S02]  /*15520*/  ISETP.GE.U32.AND.EX P0, PT, R16, UR7, PT, P2 ;  /* 0x0000000710007c0c */ /* 0x000fe4000bf06120 */
[----:B------:R-:W-:-:S04]  /*15530*/  SEL R3, RZ, 0x1, !P1 ;  /* 0x00000001ff037807 */ /* 0x000fc80004800000 */
[--C-:B------:R-:W-:Y:S02]  /*15540*/  LOP3.LUT R11, R3, R11, R4.reuse, 0x96, !PT ;  /* 0x0000000b030b7212 */ /* 0x100fe400078e9604 */
[----:B------:R-:W-:Y:S02]  /*15550*/  MOV R3, 0xffffffff ;  /* 0xffffffff00037802 */ /* 0x000fe40000000f00 */
[----:B------:R-:W-:-:S03]  /*15560*/  PRMT R4, RZ, 0x7610, R4 ;  /* 0x00007610ff047816 */ /* 0x000fc60000000004 */
[----:B------:R-:W-:Y:S05]  /*15570*/  @P0 BRA `(.L_x_610) ;  /* 0x0000000400580947 */ /* 0x000fea0003800000 */
[----:B------:R-:W1:Y:S01]  /*15580*/  S2R R15, SR_CTAID.X ;  /* 0x00000000000f7919 */ /* 0x000e620000002500 */
[----:B------:R-:W-:Y:S01]  /*15590*/  ULDC.64 UR6, c[0x0][0x8d0] ;  /* 0x0002340000067ab9 */ /* 0x000fe20000000a00 */
[----:B------:R-:W2:Y:S01]  /*155a0*/  LDC R20, c[0x0][0x144] ;  /* 0x00005100ff147b82 */ /* 0x000ea20000000800 */
[----:B------:R-:W-:Y:S01]  /*155b0*/  ISETP.NE.U32.AND P0, PT, RZ, UR6, PT ;  /* 0x00000006ff007c0c */ /* 0x000fe2000bf05070 */
[----:B------:R-:W3:Y:S01]  /*155c0*/  S2R R13, SR_CTAID.Y ;  /* 0x00000000000d7919 */ /* 0x000ee20000002600 */
[----:B------:R-:W-:Y:S01]  /*155d0*/  ULDC UR8, c[0x0][0x150] ;  /* 0x0000540000087ab9 */ /* 0x000fe20000000800 */
[----:B------:R-:W-:Y:S01]  /*155e0*/  ULDC UR9, c[0x0][0x8d8] ;  /* 0x0002360000097ab9 */ /* 0x000fe20000000800 */
[----:B------:R-:W-:Y:S01]  /*155f0*/  ISETP.NE.AND.EX P0, PT, RZ, UR7, PT, P0 ;  /* 0x00000007ff007c0c */ /* 0x000fe2000bf05300 */
[----:B------:R-:W-:Y:S01]  /*15600*/  IMAD.MOV.U32 R5, RZ, RZ, R16 ;  /* 0x000000ffff057224 */ /* 0x000fe200078e0010 */
[----:B------:R-:W-:Y:S02]  /*15610*/  MOV R4, R2 ;  /* 0x0000000200047202 */ /* 0x000fe40000000f00 */
[----:B-1----:R-:W-:-:S05]  /*15620*/  I2FP.F32.U32 R3, R15 ;  /* 0x0000000f00037245 */ /* 0x002fca0000201000 */
[----:B------:R-:W-:-:S04]  /*15630*/  FMUL R19, R3, UR8 ;  /* 0x0000000803137c20 */ /* 0x000fc80008400000 */
[----:B---3--:R-:W-:Y:S05]  /*15640*/  @!P0 BRA `(.L_x_611) ;  /* 0x0000000000288947 */ /* 0x008fea0003800000 */
[----:B------:R-:W-:Y:S02]  /*15650*/  ULDC UR8, c[0x0][0x8dc] ;  /* 0x0002370000087ab9 */ /* 0x000fe40000000800 */
[----:B------:R-:W-:-:S04]  /*15660*/  IADD3 R5, P0, R2, UR8, RZ ;  /* 0x0000000802057c10 */ /* 0x000fc8000ff1e0ff */
[----:B------:R-:W-:-:S05]  /*15670*/  IADD3.X R3, RZ, R16, RZ, P0, !PT ;  /* 0x00000010ff037210 */ /* 0x000fca00007fe4ff */
[----:B------:R-:W-:-:S04]  /*15680*/  IMAD.WIDE.U32 R6, R3, UR6, RZ ;  /* 0x0000000603067c25 */ /* 0x000fc8000f8e00ff */
[----:B------:R-:W-:-:S04]  /*15690*/  IMAD.WIDE.U32 R6, P0, R5, UR7, R6 ;  /* 0x0000000705067c25 */ /* 0x000fc8000f800006 */
[----:B------:R-:W-:Y:S01]  /*156a0*/  IMAD.WIDE.U32 R4, R5, UR6, RZ ;  /* 0x0000000605047c25 */ /* 0x000fe2000f8e00ff */
[----:B------:R-:W-:-:S04]  /*156b0*/  MOV R4, R7 ;  /* 0x0000000700047202 */ /* 0x000fc80000000f00 */
[----:B------:R-:W-:Y:S02]  /*156c0*/  IADD3 RZ, P1, R5, R6, RZ ;  /* 0x0000000605ff7210 */ /* 0x000fe40007f3e0ff */
[----:B------:R-:W-:-:S03]  /*156d0*/  IADD3.X R5, RZ, RZ, RZ, P0, !PT ;  /* 0x000000ffff057210 */ /* 0x000fc600007fe4ff */
[----:B------:R-:W-:-:S08]  /*156e0*/  IMAD.WIDE.U32.X R4, R3, UR7, R4, P1 ;  /* 0x0000000703047c25 */ /* 0x000fd000088e0404 */
.L_x_611:
[--C-:B------:R-:W-:Y:S01]  /*156f0*/  SHF.R.U64 R14, R4, UR9, R5.reuse ;  /* 0x00000009040e7c19 */ /* 0x100fe20008001205 */
[----:B------:R-:W1:Y:S01]  /*15700*/  F2I.U32.TRUNC.NTZ R19, R19 ;  /* 0x0000001300137305 */ /* 0x000e62000020f000 */
[----:B------:R-:W-:Y:S01]  /*15710*/  SHF.R.U32.HI R3, RZ, UR9, R5 ;  /* 0x00000009ff037c19 */ /* 0x000fe20008011605 */
[----:B------:R-:W-:Y:S01]  /*15720*/  ULDC.64 UR6, c[0x0][0x8c8] ;  /* 0x0002320000067ab9 */ /* 0x000fe20000000a00 */
[----:B------:R-:W-:Y:S01]  /*15730*/  IADD3 R7, P0, RZ, -R14, RZ ;  /* 0x8000000eff077210 */ /* 0x000fe20007f1e0ff */
[----:B------:R-:W-:-:S03]  /*15740*/  ULDC.64 UR8, c[0x0][0x8e8] ;  /* 0x00023a0000087ab9 */ /* 0x000fc60000000a00 */
[----:B------:R-:W-:Y:S02]  /*15750*/  IADD3.X R3, RZ, ~R3, RZ, P0, !PT ;  /* 0x80000003ff037210 */ /* 0x000fe400007fe4ff */
[----:B------:R-:W-:-:S03]  /*15760*/  ISETP.NE.U32.AND P0, PT, RZ, UR8, PT ;  /* 0x00000008ff007c0c */ /* 0x000fc6000bf05070 */
[----:B------:R-:W-:Y:S01]  /*15770*/  IMAD R6, R3, UR6, RZ ;  /* 0x0000000603067c24 */ /* 0x000fe2000f8e02ff */
[----:B------:R-:W-:Y:S02]  /*15780*/  MOV R3, R16 ;  /* 0x0000001000037202 */ /* 0x000fe40000000f00 */
[----:B------:R-:W-:Y:S01]  /*15790*/  ISETP.NE.AND.EX P0, PT, RZ, UR9, PT, P0 ;  /* 0x00000009ff007c0c */ /* 0x000fe2000bf05300 */
[----:B------:R-:W-:Y:S01]  /*157a0*/  IMAD.WIDE.U32 R4, R7, UR6, R2 ;  /* 0x0000000607047c25 */ /* 0x000fe2000f8e0002 */
[----:B------:R-:W-:-:S03]  /*157b0*/  ULDC UR6, c[0x0][0x8c0] ;  /* 0x0002300000067ab9 */ /* 0x000fc60000000800 */
[----:B------:R-:W-:Y:S01]  /*157c0*/  IMAD R3, R7, UR7, R6 ;  /* 0x0000000707037c24 */ /* 0x000fe2000f8e0206 */
[----:B-1----:R-:W-:Y:S01]  /*157d0*/  IADD3 R6, -R19, RZ, RZ ;  /* 0x000000ff13067210 */ /* 0x002fe20007ffe1ff */
[----:B------:R-:W-:Y:S02]  /*157e0*/  ULDC UR7, c[0x0][0x154] ;  /* 0x0000550000077ab9 */ /* 0x000fe40000000800 */
[----:B------:R-:W-:Y:S02]  /*157f0*/  IMAD.IADD R5, R5, 0x1, R3 ;  /* 0x0000000105057824 */ /* 0x000fe400078e0203 */
[----:B--2---:R-:W-:Y:S01]  /*15800*/  IMAD R3, R20, R6, R15 ;  /* 0x0000000614037224 */ /* 0x004fe200078e020f */
[----:B------:R-:W-:Y:S01]  /*15810*/  I2FP.F32.U32 R6, R13 ;  /* 0x0000000d00067245 */ /* 0x000fe20000201000 */
[----:B------:R-:W1:Y:S01]  /*15820*/  LDC R20, c[0x0][0x148] ;  /* 0x00005200ff147b82 */ /* 0x000e620000000800 */
[--C-:B------:R-:W-:Y:S02]  /*15830*/  SHF.R.U64 R15, R4, UR6, R5.reuse ;  /* 0x00000006040f7c19 */ /* 0x100fe40008001205 */
[----:B------:R-:W-:Y:S01]  /*15840*/  SHF.R.U32.HI R4, RZ, UR6, R5 ;  /* 0x00000006ff047c19 */ /* 0x000fe20008011605 */
[----:B------:R-:W-:Y:S01]  /*15850*/  FMUL R6, R6, UR7 ;  /* 0x0000000706067c20 */ /* 0x000fe20008400000 */
[----:B------:R-:W-:-:S02]  /*15860*/  ULDC UR6, c[0x0][0x8b0] ;  /* 0x00022c0000067ab9 */ /* 0x000fc40000000800 */
[--C-:B------:R-:W-:Y:S01]  /*15870*/  SHF.R.U64 R21, R15, UR6, R4.reuse ;  /* 0x000000060f157c19 */ /* 0x100fe20008001204 */
[----:B------:R2:W3:Y:S01]  /*15880*/  F2I.U32.TRUNC.NTZ R24, R6 ;  /* 0x0000000600187305 */ /* 0x0004e2000020f000 */
[----:B------:R-:W-:Y:S01]  /*15890*/  SHF.R.U32.HI R4, RZ, UR6, R4 ;  /* 0x00000006ff047c19 */ /* 0x000fe20008011604 */
[----:B------:R-:W-:-:S03]  /*158a0*/  ULDC UR6, c[0x0][0x900] ;  /* 0x0002400000067ab9 */ /* 0x000fc60000000800 */
[--C-:B------:R-:W-:Y:S02]  /*158b0*/  SHF.R.U64 R19, R21, UR6, R4.reuse ;  /* 0x0000000615137c19 */ /* 0x100fe40008001204 */
[----:B------:R-:W-:Y:S02]  /*158c0*/  SHF.R.U32.HI R23, RZ, UR6, R4 ;  /* 0x00000006ff177c19 */ /* 0x000fe40008011604 */
[----:B------:R-:W-:Y:S02]  /*158d0*/  MOV R4, R19 ;  /* 0x0000001300047202 */ /* 0x000fe40000000f00 */
[----:B------:R-:W-:Y:S01]  /*158e0*/  MOV R5, R23 ;  /* 0x0000001700057202 */ /* 0x000fe20000000f00 */
[----:B--2---:R-:W-:Y:S06]  /*158f0*/  @!P0 BRA `(.L_x_612) ;  /* 0x0000000000288947 */ /* 0x004fec0003800000 */
        /* <DEDUP_REMOVED lines=10> */
.L_x_612:
[----:B------:R-:W-:Y:S01]  /*159a0*/  ISETP.NE.AND P0, PT, R22, 0x1, PT ;  /* 0x000000011600780c */ /* 0x000fe20003f05270 */
[----:B------:R-:W-:Y:S01]  /*159b0*/  ULDC UR6, c[0x0][0x8f0] ;  /* 0x00023c0000067ab9 */ /* 0x000fe20000000800 */
[----:B---3--:R-:W-:Y:S01]  /*159c0*/  IADD3 R24, -R24, RZ, RZ ;  /* 0x000000ff18187210 */ /* 0x008fe20007ffe1ff */
[----:B------:R-:W-:Y:S01]  /*159d0*/  ULDC UR7, c[0x0][0x8b8] ;  /* 0x00022e0000077ab9 */ /* 0x000fe20000000800 */
[----:B------:R-:W-:Y:S01]  /*159e0*/  SHF.R.U64 R4, R4, UR6, R5 ;  /* 0x0000000604047c19 */ /* 0x000fe20008001205 */
[----:B------:R-:W-:Y:S01]  /*159f0*/  ULDC UR6, c[0x0][0x8e0] ;  /* 0x0002380000067ab9 */ /* 0x000fe20000000800 */
[----:B------:R-:W-:-:S03]  /*15a00*/  LOP3.LUT R21, R21, UR18, RZ, 0xc0, !PT ;  /* 0x0000001215157c12 */ /* 0x000fc6000f8ec0ff */
[----:B------:R-:W-:-:S04]  /*15a10*/  IMAD.MOV R6, RZ, RZ, -R4 ;  /* 0x000000ffff067224 */ /* 0x000fc800078e0a04 */
[----:B-1----:R-:W-:Y:S01]  /*15a20*/  @P0 IMAD R3, R20, R24, R13 ;  /* 0x0000001814030224 */ /* 0x002fe200078e020d */
[----:B------:R-:W-:Y:S01]  /*15a30*/  MOV R13, R14 ;  /* 0x0000000e000d7202 */ /* 0x000fe20000000f00 */
[----:B------:R-:W-:Y:S01]  /*15a40*/  IMAD R20, R4, UR19, R21 ;  /* 0x0000001304147c24 */ /* 0x000fe2000f8e0215 */
[----:B------:R-:W-:Y:S01]  /*15a50*/  LOP3.LUT R4, R15, UR17, RZ, 0xc0, !PT ;  /* 0x000000110f047c12 */ /* 0x000fe2000f8ec0ff */
[----:B------:R-:W-:Y:S01]  /*15a60*/  IMAD R19, R6, UR6, R19 ;  /* 0x0000000606137c24 */ /* 0x000fe2000f8e0213 */
[----:B------:R-:W-:Y:S01]  /*15a70*/  ULDC UR6, c[0x0][0x8a8] ;  /* 0x00022a0000067ab9 */ /* 0x000fe20000000800 */
[----:B------:R-:W-:Y:S01]  /*15a80*/  IMAD R20, R20, UR7, R3 ;  /* 0x0000000714147c24 */ /* 0x000fe2000f8e0203 */
[----:B------:R-:W-:Y:S01]  /*15a90*/  MOV R3, 0x1 ;  /* 0x0000000100037802 */ /* 0x000fe20000000f00 */
[----:B------:R-:W-:-:S03]  /*15aa0*/  IMAD R19, R19, UR6, R4 ;  /* 0x0000000613137c24 */ /* 0x000fc6000f8e0204 */
[----:B------:R-:W-:Y:S02]  /*15ab0*/  PRMT R4, R3, 0x7610, R4 ;  /* 0x0000761003047816 */ /* 0x000fe40000000004 */
[----:B------:R-:W-:Y:S02]  /*15ac0*/  SEL R3, R19, R20, !P0 ;  /* 0x0000001413037207 */ /* 0x000fe40004000000 */
[----:B------:R-:W-:-:S07]  /*15ad0*/  SEL R20, R20, R19, !P0 ;  /* 0x0000001314147207 */ /* 0x000fce0004000000 */
.L_x_610:
[----:B------:R-:W-:Y:S05]  /*15ae0*/  BSYNC B1 ;  /* 0x0000000000017941 */ /* 0x000fea0003800000 */
.L_x_609:
[----:B------:R-:W-:-:S13]  /*15af0*/  LOP3.LUT P0, RZ, R4, 0xff, RZ, 0xc0, !PT ;  /* 0x000000ff04ff7812 */ /* 0x000fda000780c0ff */
[----:B------:R-:W-:Y:S05]  /*15b00*/  @P0 BRA `(.L_x_613) ;  /* 0xfffffff400380947 */ /* 0x000fea000383ffff */
[----:B------:R-:W-:Y:S05]  /*15b10*/  BSYNC B0 ;  /* 0x0000000000007941 */ /* 0x000fea0003800000 */
.L_x_602:
[----:B------:R-:W-:-:S03]  /*15b20*/  UMOV UR6, 0xffffffff ;  /* 0xffffffff00067882 */ /* 0x000fc60000000000 */
[----:B------:R-:W-:Y:S05]  /*15b30*/  BRA.DIV UR6, `(.L_x_614) ;  /* 0x0000000a06cc7947 */ /* 0x000fea000b800000 */
[----:B------:R-:W-:-:S13]  /*15b40*/  ELECT P6, URZ, PT ;  /* 0x00000000003f782f */ /* 0x000fda00038c0000 */
.L_x_645:
[----:B------:R-:W-:Y:S05]  /*15b50*/  @!P6 BRA `(.L_x_14) ;  /* 0x0000000000a4e947 */ /* 0x000fea0003800000 */
[----:B------:R-:W-:-:S04]  /*15b60*/  LOP3.LUT R17, R17, 0x2, RZ, 0xfc, !PT ;  /* 0x0000000211117812 */ /* 0x000fc800078efcff */
[----:B------:R-:W-:-:S13]  /*15b70*/  ISETP.NE.AND P0, PT, R17, 0x3, PT ;  /* 0x000000031100780c */ /* 0x000fda0003f05270 */
[----:B------:R-:W-:Y:S05]  /*15b80*/  @!P0 BRA `(.L_x_615) ;  /* 0x0000000000048947 */ /* 0x000fea0003800000 */
[----:B-1----:R-:W-:Y:S01]  /*15b90*/  BPT.TRAP 0x1 ;  /* 0x000000040000795c */ /* 0x002fe20000300000 */
.L_x_615:
[----:B------:R-:W2:Y:S01]  /*15ba0*/  S2R R3, SR_CgaCtaId ;  /* 0x0000000000037919 */ /* 0x000ea20000008800 */
[----:B------:R-:W-:Y:S02]  /*15bb0*/  MOV R0, 0x400 ;  /* 0x0000040000007802 */ /* 0x000fe40000000f00 */
[----:B------:R-:W-:Y:S02]  /*15bc0*/  SHF.L.U32 R2, R11, 0x1f, RZ ;  /* 0x0000001f0b027819 */ /* 0x000fe400000006ff */
[----:B--2---:R-:W-:-:S04]  /*15bd0*/  LEA R3, R3, R0, 0x18 ;  /* 0x0000000003037211 */ /* 0x004fc800078ec0ff */
[----:B------:R-:W-:-:S04]  /*15be0*/  IADD3 R3, R3, 0x20, RZ ;  /* 0x0000002003037810 */ /* 0x000fc80007ffe0ff */
[C---:B------:R-:W-:Y:S02]  /*15bf0*/  LEA R5, R10.reuse, R3, 0x3 ;  /* 0x000000030a057211 */ /* 0x040fe400078e18ff */
[----:B------:R-:W-:Y:S02]  /*15c00*/  IADD3 R10, R10, 0x1, RZ ;  /* 0x000000010a0a7810 */ /* 0x000fe40007ffe0ff */
[----:B------:R-:W2:Y:S02]  /*15c10*/  SYNCS.PHASECHK.TRANS64.TRYWAIT P0, [R5+URZ], R2 ;  /* 0x00000002050075a7 */ /* 0x000ea4000800017f */
[----:B------:R-:W-:-:S04]  /*15c20*/  ISETP.NE.AND P1, PT, R10, 0x4, PT ;  /* 0x000000040a00780c */ /* 0x000fc80003f25270 */
[----:B------:R-:W-:Y:S02]  /*15c30*/  SEL R0, RZ, 0x1, P1 ;  /* 0x00000001ff007807 */ /* 0x000fe40000800000 */
[----:B------:R-:W-:Y:S02]  /*15c40*/  SEL R10, R10, RZ, P1 ;  /* 0x000000ff0a0a7207 */ /* 0x000fe40000800000 */
[----:B------:R-:W-:Y:S02]  /*15c50*/  LOP3.LUT R11, R11, R0, RZ, 0x3c, !PT ;  /* 0x000000000b0b7212 */ /* 0x000fe400078e3cff */
[----:B------:R-:W-:Y:S02]  /*15c60*/  LEA R7, R10, R3, 0x3 ;  /* 0x000000030a077211 */ /* 0x000fe400078e18ff */
[----:B------:R-:W-:Y:S01]  /*15c70*/  SHF.L.U32 R4, R11, 0x1f, RZ ;  /* 0x0000001f0b047819 */ /* 0x000fe200000006ff */
[----:B--2---:R-:W-:Y:S06]  /*15c80*/  @!P0 BRA `(.L_x_616) ;  /* 0x0000000800988947 */ /* 0x004fec0003800000 */
.L_x_646:
[----:B------:R-:W3:Y:S01]  /*15c90*/  SYNCS.PHASECHK.TRANS64.TRYWAIT P0, [R7+URZ], R4 ;  /* 0x00000004070075a7 */ /* 0x000ee2000800017f */
[----:B------:R-:W-:-:S05]  /*15ca0*/  VIADD R0, R10, 0x1 ;  /* 0x000000010a007836 */ /* 0x000fca0000000000 */
[----:B------:R-:W-:-:S04]  /*15cb0*/  ISETP.NE.AND P1, PT, R0, 0x4, PT ;  /* 0x000000040000780c */ /* 0x000fc80003f25270 */
[----:B--2---:R-:W-:Y:S02]  /*15cc0*/  SEL R2, RZ, 0x1, P1 ;  /* 0x00000001ff027807 */ /* 0x004fe40000800000 */
[----:B------:R-:W-:Y:S02]  /*15cd0*/  SEL R0, R0, RZ, P1 ;  /* 0x000000ff00007207 */ /* 0x000fe40000800000 */
[----:B------:R-:W-:Y:S02]  /*15ce0*/  LOP3.LUT R11, R11, R2, RZ, 0x3c, !PT ;  /* 0x000000020b0b7212 */ /* 0x000fe400078e3cff */
[----:B------:R-:W-:Y:S02]  /*15cf0*/  LEA R6, R0, R3, 0x3 ;  /* 0x0000000300067211 */ /* 0x000fe400078e18ff */
[----:B------:R-:W-:Y:S01]  /*15d00*/  SHF.L.U32 R5, R11, 0x1f, RZ ;  /* 0x0000001f0b057819 */ /* 0x000fe200000006ff */
[----:B---3--:R-:W-:Y:S06]  /*15d10*/  @!P0 BRA `(.L_x_617) ;  /* 0x0000000800888947 */ /* 0x008fec0003800000 */
.L_x_647:
[----:B------:R-:W3:Y:S01]  /*15d20*/  SYNCS.PHASECHK.TRANS64.TRYWAIT P0, [R6+URZ], R5 ;  /* 0x00000005060075a7 */ /* 0x000ee2000800017f */
[----:B------:R-:W-:-:S04]  /*15d30*/  IADD3 R0, R0, 0x1, RZ ;  /* 0x0000000100007810 */ /* 0x000fc80007ffe0ff */
[----:B------:R-:W-:-:S04]  /*15d40*/  ISETP.NE.AND P1, PT, R0, 0x4, PT ;  /* 0x000000040000780c */ /* 0x000fc80003f25270 */
[----:B------:R-:W-:Y:S02]  /*15d50*/  SEL R2, RZ, 0x1, P1 ;  /* 0x00000001ff027807 */ /* 0x000fe40000800000 */
[----:B------:R-:W-:Y:S02]  /*15d60*/  SEL R0, R0, RZ, P1 ;  /* 0x000000ff00007207 */ /* 0x000fe40000800000 */
[----:B------:R-:W-:Y:S01]  /*15d70*/  LOP3.LUT R2, R11, R2, RZ, 0x3c, !PT ;  /* 0x000000020b027212 */ /* 0x000fe200078e3cff */
[----:B---3--:R-:W-:Y:S06]  /*15d80*/  @!P0 BRA `(.L_x_618) ;  /* 0x0000000800808947 */ /* 0x008fec0003800000 */
.L_x_648:
[----:B------:R-:W-:Y:S02]  /*15d90*/  LEA R3, R0, R3, 0x3 ;  /* 0x0000000300037211 */ /* 0x000fe400078e18ff */
[----:B------:R-:W-:-:S07]  /*15da0*/  SHF.L.U32 R0, R2, 0x1f, RZ ;  /* 0x0000001f02007819 */ /* 0x000fce00000006ff */
.L_x_619:
[----:B----4-:R4:W1:Y:S02]  /*15db0*/  SYNCS.PHASECHK.TRANS64.TRYWAIT P0, [R3+URZ], R0 ;  /* 0x00000000030075a7 */ /* 0x010864000800017f */
[----:B-1----:R-:W-:Y:S05]  /*15dc0*/  @!P0 NANOSLEEP.SYNCS 0x989680 ;  /* 0x009896800000895d */ /* 0x002fea0003900000 */
[----:B------:R-:W1:Y:S02]  /*15dd0*/  @!P0 SYNCS.PHASECHK.TRANS64 P0, [R3+URZ], R0 ;  /* 0x00000000030085a7 */ /* 0x000e64000800007f */
[----:B-1----:R-:W-:Y:S05]  /*15de0*/  @!P0 BRA `(.L_x_619) ;  /* 0xfffffffc00f08947 */ /* 0x002fea000383ffff */
.L_x_14:
[----:B-1----:R-:W-:Y:S05]  /*15df0*/  BSYNC B6 ;  /* 0x0000000000067941 */ /* 0x002fea0003800000 */
.L_x_12:
[----:B------:R-:W-:Y:S05]  /*15e00*/  EXIT ;  /* 0x000000000000794d */ /* 0x000fea0003800000 */
.L_x_27:
[----:B----4-:R4:W1:Y:S02]  /*15e10*/  SYNCS.PHASECHK.TRANS64.TRYWAIT P1, [R3+URZ], R0 ;  /* 0x00000000030075a7 */ /* 0x010864000802017f */
[----:B-1----:R-:W-:Y:S05]  /*15e20*/  @!P1 NANOSLEEP.SYNCS 0x989680 ;  /* 0x009896800000995d */ /* 0x002fea0003900000 */
[----:B------:R-:W1:Y:S02]  /*15e30*/  @!P1 SYNCS.PHASECHK.TRANS64 P1, [R3+URZ], R0 ;  /* 0x00000000030095a7 */ /* 0x000e64000802007f */
[----:B-1----:R-:W-:Y:S05]  /*15e40*/  @!P1 BRA `(.L_x_27) ;  /* 0xfffffffc00f09947 */ /* 0x002fea000383ffff */
[----:B------:R-:W-:Y:S05]  /*15e50*/  BRA `(.L_x_26) ;  /* 0xfffffeb800e07947 */ /* 0x000fea000383ffff */
.L_x_32:
[----:B--2---:R-:W-:-:S04]  /*15e60*/  MOV R5, UR7 ;  /* 0x0000000700057c02 */ /* 0x004fc80008000f00 */
[----:B------:R2:W3:Y:S03]  /*15e70*/  SYNCS.PHASECHK.TRANS64.TRYWAIT P1, [R5+URZ], R4 ;  /* 0x00000004050075a7 */ /* 0x0004e6000802017f */
[----:B---3--:R-:W-:Y:S05]  /*15e80*/  @!P1 NANOSLEEP.SYNCS 0x989680 ;  /* 0x009896800000995d */ /* 0x008fea0003900000 */
[----:B------:R-:W3:Y:S02]  /*15e90*/  @!P1 SYNCS.PHASECHK.TRANS64 P1, [R5+URZ], R4 ;  /* 0x00000004050095a7 */ /* 0x000ee4000802007f */
[----:B---3--:R-:W-:Y:S05]  /*15ea0*/  @!P1 BRA `(.L_x_32) ;  /* 0xfffffffc00ec9947 */ /* 0x008fea000383ffff */
[----:B------:R-:W-:Y:S05]  /*15eb0*/  BRA `(.L_x_31) ;  /* 0xfffffec000047947 */ /* 0x000fea000383ffff */
.L_x_53:
[----:B-1----:R-:W-:-:S04]  /*15ec0*/  MOV R3, UR52 ;  /* 0x0000003400037c02 */ /* 0x002fc80008000f00 */
[----:B------:R1:W2:Y:S03]  /*15ed0*/  SYNCS.PHASECHK.TRANS64.TRYWAIT P2, [R3+URZ+0x40], R0 ;  /* 0x00004000030075a7 */ /* 0x0002a6000804017f */
[----:B--2---:R-:W-:Y:S05]  /*15ee0*/  @!P2 NANOSLEEP.SYNCS 0x989680 ;  /* 0x009896800000a95d */ /* 0x004fea0003900000 */
[----:B------:R-:W2:Y:S02]  /*15ef0*/  @!P2 SYNCS.PHASECHK.TRANS64 P2, [R3+URZ+0x40], R0 ;  /* 0x000040000300a5a7 */ /* 0x000ea4000804007f */
[----:B--2---:R-:W-:Y:S05]  /*15f00*/  @!P2 BRA `(.L_x_53) ;  /* 0xfffffffc00eca947 */ /* 0x004fea000383ffff */
[----:B------:R-:W-:Y:S05]  /*15f10*/  BRA `(.L_x_620) ;  /* 0xfffffecc00207947 */ /* 0x000fea000383ffff */
.L_x_112:
[----:B-1----:R1:W2:Y:S02]  /*15f20*/  SYNCS.PHASECHK.TRANS64.TRYWAIT P2, [R0+URZ+0x40], R3 ;  /* 0x00004003000075a7 */ /* 0x0022a4000804017f */
[----:B--2---:R-:W-:Y:S05]  /*15f30*/  @!P2 NANOSLEEP.SYNCS 0x989680 ;  /* 0x009896800000a95d */ /* 0x004fea0003900000 */
[----:B------:R-:W2:Y:S02]  /*15f40*/  @!P2 SYNCS.PHASECHK.TRANS64 P2, [R0+URZ+0x40], R3 ;  /* 0x000040030000a5a7 */ /* 0x000ea4000804007f */
[----:B--2---:R-:W-:Y:S05]  /*15f50*/  @!P2 BRA `(.L_x_112) ;  /* 0xfffffffc00f0a947 */ /* 0x004fea000383ffff */
[----:B------:R-:W-:Y:S05]  /*15f60*/  BRA `(.L_x_621) ;  /* 0xfffffeec00407947 */ /* 0x000fea000383ffff */
.L_x_171:
[----:B-1----:R1:W2:Y:S02]  /*15f70*/  SYNCS.PHASECHK.TRANS64.TRYWAIT P2, [R0+URZ+0x40], R3 ;  /* 0x00004003000075a7 */ /* 0x0022a4000804017f */
[----:B--2---:R-:W-:Y:S05]  /*15f80*/  @!P2 NANOSLEEP.SYNCS 0x989680 ;  /* 0x009896800000a95d */ /* 0x004fea0003900000 */
[----:B------:R-:W2:Y:S02]  /*15f90*/  @!P2 SYNCS.PHASECHK.TRANS64 P2, [R0+URZ+0x40], R3 ;  /* 0x000040030000a5a7 */ /* 0x000ea4000804007f */
[----:B--2---:R-:W-:Y:S05]  /*15fa0*/  @!P2 BRA `(.L_x_171) ;  /* 0xfffffffc00f0a947 */ /* 0x004fea000383ffff */
[----:B------:R-:W-:Y:S05]  /*15fb0*/  BRA `(.L_x_622) ;  /* 0xffffff0c00047947 */ /* 0x000fea000383ffff */
.L_x_230:
[----:B-1----:R1:W2:Y:S02]  /*15fc0*/  SYNCS.PHASECHK.TRANS64.TRYWAIT P2, [R3+URZ+0x40], R0 ;  /* 0x00004000030075a7 */ /* 0x0022a4000804017f */
[----:B--2---:R-:W-:Y:S05]  /*15fd0*/  @!P2 NANOSLEEP.SYNCS 0x989680 ;  /* 0x009896800000a95d */ /* 0x004fea0003900000 */
[----:B------:R-:W2:Y:S02]  /*15fe0*/  @!P2 SYNCS.PHASECHK.TRANS64 P2, [R3+URZ+0x40], R0 ;  /* 0x000040000300a5a7 */ /* 0x000ea4000804007f */
[----:B--2---:R-:W-:Y:S05]  /*15ff0*/  @!P2 BRA `(.L_x_230) ;  /* 0xfffffffc00f0a947 */ /* 0x004fea000383ffff */
[----:B------:R-:W-:Y:S05]  /*16000*/  BRA `(.L_x_623) ;  /* 0xffffff2800cc7947 */ /* 0x000fea000383ffff */
.L_x_289:
[----:B-1----:R1:W2:Y:S02]  /*16010*/  SYNCS.PHASECHK.TRANS64.TRYWAIT P2, [R0+URZ+0x40], R3 ;  /* 0x00004003000075a7 */ /* 0x0022a4000804017f */
[----:B--2---:R-:W-:Y:S05]  /*16020*/  @!P2 NANOSLEEP.SYNCS 0x989680 ;  /* 0x009896800000a95d */ /* 0x004fea0003900000 */
[----:B------:R-:W2:Y:S02]  /*16030*/  @!P2 SYNCS.PHASECHK.TRANS64 P2, [R0+URZ+0x40], R3 ;  /* 0x000040030000a5a7 */ /* 0x000ea4000804007f */
[----:B--2---:R-:W-:Y:S05]  /*16040*/  @!P2 BRA `(.L_x_289) ;  /* 0xfffffffc00f0a947 */ /* 0x004fea000383ffff */
[----:B------:R-:W-:Y:S05]  /*16050*/  BRA `(.L_x_624) ;  /* 0xffffff4800947947 */ /* 0x000fea000383ffff */
.L_x_348:
[----:B--2---:R2:W3:Y:S02]  /*16060*/  SYNCS.PHASECHK.TRANS64.TRYWAIT P2, [R0+URZ+0x40], R3 ;  /* 0x00004003000075a7 */ /* 0x0044e4000804017f */
[----:B---3--:R-:W-:Y:S05]  /*16070*/  @!P2 NANOSLEEP.SYNCS 0x989680 ;  /* 0x009896800000a95d */ /* 0x008fea0003900000 */
[----:B------:R-:W3:Y:S02]  /*16080*/  @!P2 SYNCS.PHASECHK.TRANS64 P2, [R0+URZ+0x40], R3 ;  /* 0x000040030000a5a7 */ /* 0x000ee4000804007f */
[----:B---3--:R-:W-:Y:S05]  /*16090*/  @!P2 BRA `(.L_x_348) ;  /* 0xfffffffc00f0a947 */ /* 0x008fea000383ffff */
[----:B------:R-:W-:Y:S05]  /*160a0*/  BRA `(.L_x_625) ;  /* 0xffffff6800507947 */ /* 0x000fea000383ffff */
.L_x_407:
[----:B--2---:R2:W3:Y:S02]  /*160b0*/  SYNCS.PHASECHK.TRANS64.TRYWAIT P2, [R0+URZ+0x40], R3 ;  /* 0x00004003000075a7 */ /* 0x0044e4000804017f */
[----:B---3--:R-:W-:Y:S05]  /*160c0*/  @!P2 NANOSLEEP.SYNCS 0x989680 ;  /* 0x009896800000a95d */ /* 0x008fea0003900000 */
[----:B------:R-:W3:Y:S02]  /*160d0*/  @!P2 SYNCS.PHASECHK.TRANS64 P2, [R0+URZ+0x40], R3 ;  /* 0x000040030000a5a7 */ /* 0x000ee4000804007f */
[----:B---3--:R-:W-:Y:S05]  /*160e0*/  @!P2 BRA `(.L_x_407) ;  /* 0xfffffffc00f0a947 */ /* 0x008fea000383ffff */
[----:B------:R-:W-:Y:S05]  /*160f0*/  BRA `(.L_x_626) ;  /* 0xffffff88000c7947 */ /* 0x000fea000383ffff */
.L_x_466:
[----:B--2---:R2:W3:Y:S02]  /*16100*/  SYNCS.PHASECHK.TRANS64.TRYWAIT P2, [R0+URZ+0x40], R25 ;  /* 0x00004019000075a7 */ /* 0x0044e4000804017f */
[----:B---3--:R-:W-:Y:S05]  /*16110*/  @!P2 NANOSLEEP.SYNCS 0x989680 ;  /* 0x009896800000a95d */ /* 0x008fea0003900000 */
[----:B------:R-:W3:Y:S02]  /*16120*/  @!P2 SYNCS.PHASECHK.TRANS64 P2, [R0+URZ+0x40], R25 ;  /* 0x000040190000a5a7 */ /* 0x000ee4000804007f */
[----:B---3--:R-:W-:Y:S05]  /*16130*/  @!P2 BRA `(.L_x_466) ;  /* 0xfffffffc00f0a947 */ /* 0x008fea000383ffff */
[----:B------:R-:W-:Y:S05]  /*16140*/  BRA `(.L_x_627) ;  /* 0xffffffa400bc7947 */ /* 0x000fea000383ffff */
.L_x_534:
[----:B-1----:R-:W-:-:S04]  /*16150*/  MOV R7, UR4 ;  /* 0x0000000400077c02 */ /* 0x002fc80008000f00 */
[----:B------:R1:W2:Y:S03]  /*16160*/  SYNCS.PHASECHK.TRANS64.TRYWAIT P0, [R7+URZ+0x88], R0 ;  /* 0x00008800070075a7 */ /* 0x0002a6000800017f */
[----:B--2---:R-:W-:Y:S05]  /*16170*/  @!P0 NANOSLEEP.SYNCS 0x989680 ;  /* 0x009896800000895d */ /* 0x004fea0003900000 */
[----:B------:R-:W2:Y:S02]  /*16180*/  @!P0 SYNCS.PHASECHK.TRANS64 P0, [R7+URZ+0x88], R0 ;  /* 0x00008800070085a7 */ /* 0x000ea4000800007f */
[----:B--2---:R-:W-:Y:S05]  /*16190*/  @!P0 BRA `(.L_x_534) ;  /* 0xfffffffc00ec8947 */ /* 0x004fea000383ffff */
[----:B------:R-:W-:Y:S05]  /*161a0*/  BRA `(.L_x_533) ;  /* 0xffffffd400307947 */ /* 0x000fea000383ffff */
.L_x_543:
[----:B-12---:R-:W-:-:S04]  /*161b0*/  IMAD.U32 R4, RZ, RZ, UR13 ;  /* 0x0000000dff047e24 */ /* 0x006fc8000f8e00ff */
[----:B------:R1:W2:Y:S03]  /*161c0*/  SYNCS.PHASECHK.TRANS64.TRYWAIT P1, [R4+URZ+0x60], R3 ;  /* 0x00006003040075a7 */ /* 0x0002a6000802017f */
[----:B--2---:R-:W-:Y:S05]  /*161d0*/  @!P1 NANOSLEEP.SYNCS 0x989680 ;  /* 0x009896800000995d */ /* 0x004fea0003900000 */
[----:B------:R-:W2:Y:S02]  /*161e0*/  @!P1 SYNCS.PHASECHK.TRANS64 P1, [R4+URZ+0x60], R3 ;  /* 0x00006003040095a7 */ /* 0x000ea4000802007f */
[----:B--2---:R-:W-:Y:S05]  /*161f0*/  @!P1 BRA `(.L_x_543) ;  /* 0xfffffffc00ec9947 */ /* 0x004fea000383ffff */
[----:B------:R-:W-:Y:S05]  /*16200*/  BRA `(.L_x_628) ;  /* 0xffffffd800187947 */ /* 0x000fea000383ffff */
.L_x_549:
[----:B-123--:R-:W-:-:S04]  /*16210*/  MOV R4, UR13 ;  /* 0x0000000d00047c02 */ /* 0x00efc80008000f00 */
[----:B------:R1:W2:Y:S03]  /*16220*/  SYNCS.PHASECHK.TRANS64.TRYWAIT P1, [R4+URZ+0x68], R3 ;  /* 0x00006803040075a7 */ /* 0x0002a6000802017f */
[----:B--2---:R-:W-:Y:S05]  /*16230*/  @!P1 NANOSLEEP.SYNCS 0x989680 ;  /* 0x009896800000995d */ /* 0x004fea0003900000 */
[----:B------:R-:W2:Y:S02]  /*16240*/  @!P1 SYNCS.PHASECHK.TRANS64 P1, [R4+URZ+0x68], R3 ;  /* 0x00006803040095a7 */ /* 0x000ea4000802007f */
[----:B--2---:R-:W-:Y:S05]  /*16250*/  @!P1 BRA `(.L_x_549) ;  /* 0xfffffffc00ec9947 */ /* 0x004fea000383ffff */
[----:B------:R-:W-:Y:S05]  /*16260*/  BRA `(.L_x_629) ;  /* 0xffffffd800607947 */ /* 0x000fea000383ffff */
.L_x_555:
[----:B-1234-:R-:W-:-:S04]  /*16270*/  MOV R4, UR13 ;  /* 0x0000000d00047c02 */ /* 0x01efc80008000f00 */
[----:B------:R1:W2:Y:S03]  /*16280*/  SYNCS.PHASECHK.TRANS64.TRYWAIT P1, [R4+URZ+0x70], R3 ;  /* 0x00007003040075a7 */ /* 0x0002a6000802017f */
[----:B--2---:R-:W-:Y:S05]  /*16290*/  @!P1 NANOSLEEP.SYNCS 0x989680 ;  /* 0x009896800000995d */ /* 0x004fea0003900000 */
[----:B------:R-:W2:Y:S02]  /*162a0*/  @!P1 SYNCS.PHASECHK.TRANS64 P1, [R4+URZ+0x70], R3 ;  /* 0x00007003040095a7 */ /* 0x000ea4000802007f */
[----:B--2---:R-:W-:Y:S05]  /*162b0*/  @!P1 BRA `(.L_x_555) ;  /* 0xfffffffc00ec9947 */ /* 0x004fea000383ffff */
[----:B------:R-:W-:Y:S05]  /*162c0*/  BRA `(.L_x_630) ;  /* 0xffffffd800b47947 */ /* 0x000fea000383ffff */
.L_x_561:
[----:B-1234-:R-:W-:-:S04]  /*162d0*/  MOV R4, UR13 ;  /* 0x0000000d00047c02 */ /* 0x01efc80008000f00 */
[----:B------:R1:W2:Y:S03]  /*162e0*/  SYNCS.PHASECHK.TRANS64.TRYWAIT P1, [R4+URZ+0x78], R3 ;  /* 0x00007803040075a7 */ /* 0x0002a6000802017f */
[----:B--2---:R-:W-:Y:S05]  /*162f0*/  @!P1 NANOSLEEP.SYNCS 0x989680 ;  /* 0x009896800000995d */ /* 0x004fea0003900000 */
[----:B------:R-:W2:Y:S02]  /*16300*/  @!P1 SYNCS.PHASECHK.TRANS64 P1, [R4+URZ+0x78], R3 ;  /* 0x00007803040095a7 */ /* 0x000ea4000802007f */
[----:B--2---:R-:W-:Y:S05]  /*16310*/  @!P1 BRA `(.L_x_561) ;  /* 0xfffffffc00ec9947 */ /* 0x004fea000383ffff */
[----:B------:R-:W-:Y:S05]  /*16320*/  BRA `(.L_x_631) ;  /* 0xffffffdc00007947 */ /* 0x000fea000383ffff */
.L_x_567:
[----:B-1234-:R-:W-:-:S04]  /*16330*/  MOV R4, UR13 ;  /* 0x0000000d00047c02 */ /* 0x01efc80008000f00 */
[----:B------:R1:W2:Y:S03]  /*16340*/  SYNCS.PHASECHK.TRANS64.TRYWAIT P1, [R4+URZ+0x60], R3 ;  /* 0x00006003040075a7 */ /* 0x0002a6000802017f */
[----:B--2---:R-:W-:Y:S05]  /*16350*/  @!P1 NANOSLEEP.SYNCS 0x989680 ;  /* 0x009896800000995d */ /* 0x004fea0003900000 */
[----:B------:R-:W2:Y:S02]  /*16360*/  @!P1 SYNCS.PHASECHK.TRANS64 P1, [R4+URZ+0x60], R3 ;  /* 0x00006003040095a7 */ /* 0x000ea4000802007f */
[----:B--2---:R-:W-:Y:S05]  /*16370*/  @!P1 BRA `(.L_x_567) ;  /* 0xfffffffc00ec9947 */ /* 0x004fea000383ffff */
[----:B------:R-:W-:Y:S05]  /*16380*/  BRA `(.L_x_632) ;  /* 0xffffffdc00547947 */ /* 0x000fea000383ffff */
.L_x_573:
[----:B-1234-:R-:W-:-:S04]  /*16390*/  MOV R4, UR13 ;  /* 0x0000000d00047c02 */ /* 0x01efc80008000f00 */
[----:B------:R1:W2:Y:S03]  /*163a0*/  SYNCS.PHASECHK.TRANS64.TRYWAIT P1, [R4+URZ+0x68], R3 ;  /* 0x00006803040075a7 */ /* 0x0002a6000802017f */
[----:B--2---:R-:W-:Y:S05]  /*163b0*/  @!P1 NANOSLEEP.SYNCS 0x989680 ;  /* 0x009896800000995d */ /* 0x004fea0003900000 */
[----:B------:R-:W2:Y:S02]  /*163c0*/  @!P1 SYNCS.PHASECHK.TRANS64 P1, [R4+URZ+0x68], R3 ;  /* 0x00006803040095a7 */ /* 0x000ea4000802007f */
[----:B--2---:R-:W-:Y:S05]  /*163d0*/  @!P1 BRA `(.L_x_573) ;  /* 0xfffffffc00ec9947 */ /* 0x004fea000383ffff */
[----:B------:R-:W-:Y:S05]  /*163e0*/  BRA `(.L_x_633) ;  /* 0xffffffdc00947947 */ /* 0x000fea000383ffff */
.L_x_579:
[----:B-1234-:R-:W-:-:S04]  /*163f0*/  MOV R4, UR13 ;  /* 0x0000000d00047c02 */ /* 0x01efc80008000f00 */
[----:B------:R1:W2:Y:S03]  /*16400*/  SYNCS.PHASECHK.TRANS64.TRYWAIT P1, [R4+URZ+0x70], R3 ;  /* 0x00007003040075a7 */ /* 0x0002a6000802017f */
[----:B--2---:R-:W-:Y:S05]  /*16410*/  @!P1 NANOSLEEP.SYNCS 0x989680 ;  /* 0x009896800000995d */ /* 0x004fea0003900000 */
[----:B------:R-:W2:Y:S02]  /*16420*/  @!P1 SYNCS.PHASECHK.TRANS64 P1, [R4+URZ+0x70], R3 ;  /* 0x00007003040095a7 */ /* 0x000ea4000802007f */
[----:B--2---:R-:W-:Y:S05]  /*16430*/  @!P1 BRA `(.L_x_579) ;  /* 0xfffffffc00ec9947 */ /* 0x004fea000383ffff */
[----:B------:R-:W-:Y:S05]  /*16440*/  BRA `(.L_x_634) ;  /* 0xffffffdc00dc7947 */ /* 0x000fea000383ffff */
.L_x_585:
[----:B-1234-:R-:W-:-:S04]  /*16450*/  IMAD.U32 R4, RZ, RZ, UR13 ;  /* 0x0000000dff047e24 */ /* 0x01efc8000f8e00ff */
[----:B------:R1:W2:Y:S03]  /*16460*/  SYNCS.PHASECHK.TRANS64.TRYWAIT P1, [R4+URZ+0x78], R3 ;  /* 0x00007803040075a7 */ /* 0x0002a6000802017f */
[----:B--2---:R-:W-:Y:S05]  /*16470*/  @!P1 NANOSLEEP.SYNCS 0x989680 ;  /* 0x009896800000995d */ /* 0x004fea0003900000 */
[----:B------:R-:W2:Y:S02]  /*16480*/  @!P1 SYNCS.PHASECHK.TRANS64 P1, [R4+URZ+0x78], R3 ;  /* 0x00007803040095a7 */ /* 0x000ea4000802007f */
[----:B--2---:R-:W-:Y:S05]  /*16490*/  @!P1 BRA `(.L_x_585) ;  /* 0xfffffffc00ec9947 */ /* 0x004fea000383ffff */
[----:B------:R-:W-:Y:S05]  /*164a0*/  BRA `(.L_x_635) ;  /* 0xffffffe000187947 */ /* 0x000fea000383ffff */
.L_x_595:
[----:B-1----:R1:W4:Y:S02]  /*164b0*/  SYNCS.PHASECHK.TRANS64.TRYWAIT P0, [R0+URZ+0x60], R3 ;  /* 0x00006003000075a7 */ /* 0x002324000800017f */
[----:B----4-:R-:W-:Y:S05]  /*164c0*/  @!P0 NANOSLEEP.SYNCS 0x989680 ;  /* 0x009896800000895d */ /* 0x010fea0003900000 */
[----:B------:R-:W4:Y:S02]  /*164d0*/  @!P0 SYNCS.PHASECHK.TRANS64 P0, [R0+URZ+0x60], R3 ;  /* 0x00006003000085a7 */ /* 0x000f24000800007f */
[----:B----4-:R-:W-:Y:S05]  /*164e0*/  @!P0 BRA `(.L_x_595) ;  /* 0xfffffffc00f08947 */ /* 0x010fea000383ffff */
[----:B------:R-:W-:Y:S05]  /*164f0*/  BRA `(.L_x_636) ;  /* 0xffffffe800087947 */ /* 0x000fea000383ffff */
.L_x_597:
[----:B----4-:R4:W1:Y:S02]  /*16500*/  SYNCS.PHASECHK.TRANS64.TRYWAIT P0, [R0+URZ+0x68], R3 ;  /* 0x00006803000075a7 */ /* 0x010864000800017f */
[----:B-1----:R-:W-:Y:S05]  /*16510*/  @!P0 NANOSLEEP.SYNCS 0x989680 ;  /* 0x009896800000895d */ /* 0x002fea0003900000 */
[----:B------:R-:W1:Y:S02]  /*16520*/  @!P0 SYNCS.PHASECHK.TRANS64 P0, [R0+URZ+0x68], R3 ;  /* 0x00006803000085a7 */ /* 0x000e64000800007f */
[----:B-1----:R-:W-:Y:S05]  /*16530*/  @!P0 BRA `(.L_x_597) ;  /* 0xfffffffc00f08947 */ /* 0x002fea000383ffff */
[----:B------:R-:W-:Y:S05]  /*16540*/  BRA `(.L_x_637) ;  /* 0xffffffe800047947 */ /* 0x000fea000383ffff */
.L_x_599:
[----:B------:R1:W1:Y:S02]  /*16550*/  SYNCS.PHASECHK.TRANS64.TRYWAIT P0, [R0+URZ+0x70], R3 ;  /* 0x00007003000075a7 */ /* 0x000264000800017f */
[----:B-1----:R-:W-:Y:S05]  /*16560*/  @!P0 NANOSLEEP.SYNCS 0x989680 ;  /* 0x009896800000895d */ /* 0x002fea0003900000 */
[----:B------:R-:W1:Y:S02]  /*16570*/  @!P0 SYNCS.PHASECHK.TRANS64 P0, [R0+URZ+0x70], R3 ;  /* 0x00007003000085a7 */ /* 0x000e64000800007f */
[----:B-1----:R-:W-:Y:S05]  /*16580*/  @!P0 BRA `(.L_x_599) ;  /* 0xfffffffc00f08947 */ /* 0x002fea000383ffff */
[----:B------:R-:W-:Y:S05]  /*16590*/  BRA `(.L_x_638) ;  /* 0xffffffe800007947 */ /* 0x000fea000383ffff */
.L_x_603:
[----:B------:R-:W-:Y:S01]  /*165a0*/  BSSY B1, `(.L_x_639) ;  /* 0x0000006000017945 */ /* 0x000fe20003800000 */
[----:B------:R-:W-:-:S07]  /*165b0*/  MOV R15, 0xffffffff ;  /* 0xffffffff000f7802 */ /* 0x000fce0000000f00 */
[----:B------:R-:W-:Y:S05]  /*165c0*/  WARPSYNC.COLLECTIVE R15, `(.L_x_640) ;  /* 0x000000000f0c7348 */ /* 0x000fea0003c00000 */
[----:B------:R-:W-:Y:S02]  /*165d0*/  ELECT P6, UR62, PT ;  /* 0x00000000003e782f */ /* 0x000fe400038c0000 */
[----:B------:R-:W-:Y:S01]  /*165e0*/  MOV R14, UR62 ;  /* 0x0000003e000e7c02 */ /* 0x000fe20008000f00 */
[----:B------:R-:W-:Y:S10]  /*165f0*/  ENDCOLLECTIVE ;  /* 0x000000000000791b */ /* 0x000ff40003800000 */
.L_x_640:
[----:B------:R-:W-:Y:S05]  /*16600*/  BSYNC B1 ;  /* 0x0000000000017941 */ /* 0x000fea0003800000 */
.L_x_639:
[----:B------:R-:W-:Y:S05]  /*16610*/  BRA `(.L_x_641) ;  /* 0xffffffe800807947 */ /* 0x000fea000383ffff */
.L_x_606:
[----:B--2---:R2:W3:Y:S02]  /*16620*/  SYNCS.PHASECHK.TRANS64.TRYWAIT P0, [R15+URZ+0x20], R6 ;  /* 0x000020060f0075a7 */ /* 0x0044e4000800017f */
[----:B---3--:R-:W-:Y:S05]  /*16630*/  @!P0 NANOSLEEP.SYNCS 0x989680 ;  /* 0x009896800000895d */ /* 0x008fea0003900000 */
[----:B------:R-:W3:Y:S02]  /*16640*/  @!P0 SYNCS.PHASECHK.TRANS64 P0, [R15+URZ+0x20], R6 ;  /* 0x000020060f0085a7 */ /* 0x000ee4000800007f */
[----:B---3--:R-:W-:Y:S05]  /*16650*/  @!P0 BRA `(.L_x_606) ;  /* 0xfffffffc00f08947 */ /* 0x008fea000383ffff */
[----:B------:R-:W-:Y:S05]  /*16660*/  BRA `(.L_x_642) ;  /* 0xffffffe800b87947 */ /* 0x000fea000383ffff */
.L_x_614:
[----:B------:R-:W-:Y:S01]  /*16670*/  BSSY B0, `(.L_x_643) ;  /* 0x0000006000007945 */ /* 0x000fe20003800000 */
[----:B------:R-:W-:-:S07]  /*16680*/  MOV R15, 0xffffffff ;  /* 0xffffffff000f7802 */ /* 0x000fce0000000f00 */
[----:B-1----:R-:W-:Y:S05]  /*16690*/  WARPSYNC.COLLECTIVE R15, `(.L_x_644) ;  /* 0x000000000f0c7348 */ /* 0x002fea0003c00000 */
[----:B------:R-:W-:Y:S02]  /*166a0*/  ELECT P6, UR62, PT ;  /* 0x00000000003e782f */ /* 0x000fe400038c0000 */
[----:B------:R-:W-:Y:S01]  /*166b0*/  MOV R14, UR62 ;  /* 0x0000003e000e7c02 */ /* 0x000fe20008000f00 */
[----:B-1----:R-:W-:Y:S10]  /*166c0*/  ENDCOLLECTIVE ;  /* 0x000000000000791b */ /* 0x002ff40003800000 */
.L_x_644:
[----:B------:R-:W-:Y:S05]  /*166d0*/  BSYNC B0 ;  /* 0x0000000000007941 */ /* 0x000fea0003800000 */
.L_x_643:
[----:B------:R-:W-:Y:S05]  /*166e0*/  BRA `(.L_x_645) ;  /* 0xfffffff400187947 */ /* 0x000fea000383ffff */
.L_x_616:
[----:B--2---:R2:W3:Y:S02]  /*166f0*/  SYNCS.PHASECHK.TRANS64.TRYWAIT P0, [R5+URZ], R2 ;  /* 0x00000002050075a7 */ /* 0x0044e4000800017f */
[----:B---3--:R-:W-:Y:S05]  /*16700*/  @!P0 NANOSLEEP.SYNCS 0x989680 ;  /* 0x009896800000895d */ /* 0x008fea0003900000 */
[----:B------:R-:W3:Y:S02]  /*16710*/  @!P0 SYNCS.PHASECHK.TRANS64 P0, [R5+URZ], R2 ;  /* 0x00000002050085a7 */ /* 0x000ee4000800007f */
[----:B---3--:R-:W-:Y:S05]  /*16720*/  @!P0 BRA `(.L_x_616) ;  /* 0xfffffffc00f08947 */ /* 0x008fea000383ffff */
[----:B------:R-:W-:Y:S05]  /*16730*/  BRA `(.L_x_646) ;  /* 0xfffffff400547947 */ /* 0x000fea000383ffff */
.L_x_617:
[----:B--2---:R2:W3:Y:S02]  /*16740*/  SYNCS.PHASECHK.TRANS64.TRYWAIT P0, [R7+URZ], R4 ;  /* 0x00000004070075a7 */ /* 0x0044e4000800017f */
[----:B---3--:R-:W-:Y:S05]  /*16750*/  @!P0 NANOSLEEP.SYNCS 0x989680 ;  /* 0x009896800000895d */ /* 0x008fea0003900000 */
[----:B------:R-:W3:Y:S02]  /*16760*/  @!P0 SYNCS.PHASECHK.TRANS64 P0, [R7+URZ], R4 ;  /* 0x00000004070085a7 */ /* 0x000ee4000800007f */
[----:B---3--:R-:W-:Y:S05]  /*16770*/  @!P0 BRA `(.L_x_617) ;  /* 0xfffffffc00f08947 */ /* 0x008fea000383ffff */
[----:B------:R-:W-:Y:S05]  /*16780*/  BRA `(.L_x_647) ;  /* 0xfffffff400647947 */ /* 0x000fea000383ffff */
.L_x_618:
[----:B---3--:R3:W4:Y:S02]  /*16790*/  SYNCS.PHASECHK.TRANS64.TRYWAIT P0, [R6+URZ], R5 ;  /* 0x00000005060075a7 */ /* 0x008724000800017f */
[----:B----4-:R-:W-:Y:S05]  /*167a0*/  @!P0 NANOSLEEP.SYNCS 0x989680 ;  /* 0x009896800000895d */ /* 0x010fea0003900000 */
[----:B------:R-:W4:Y:S02]  /*167b0*/  @!P0 SYNCS.PHASECHK.TRANS64 P0, [R6+URZ], R5 ;  /* 0x00000005060085a7 */ /* 0x000f24000800007f */
[----:B----4-:R-:W-:Y:S05]  /*167c0*/  @!P0 BRA `(.L_x_618) ;  /* 0xfffffffc00f08947 */ /* 0x010fea000383ffff */
[----:B------:R-:W-:Y:S05]  /*167d0*/  BRA `(.L_x_648) ;  /* 0xfffffff4006c7947 */ /* 0x000fea000383ffff */
        .weak           $__internal_0_$__cuda_sm20_rcp_rn_f32_slowpath
        .type           $__internal_0_$__cuda_sm20_rcp_rn_f32_slowpath,@function
        .size           $__internal_0_$__cuda_sm20_rcp_rn_f32_slowpath,(.L_x_654 - $__internal_0_$__cuda_sm20_rcp_rn_f32_slowpath)
$__internal_0_$__cuda_sm20_rcp_rn_f32_slowpath:
[----:B------:R-:W-:Y:S01]  /*167e0*/  SHF.L.U32 R3, R0, 0x1, RZ ;  /* 0x0000000100037819 */ /* 0x000fe200000006ff */
[----:B------:R-:W-:Y:S03]  /*167f0*/  BSSY B0, `(.L_x_649) ;  /* 0x0000030000007945 */ /* 0x000fe60003800000 */
[----:B------:R-:W-:-:S04]  /*16800*/  SHF.R.U32.HI R3, RZ, 0x18, R3 ;  /* 0x00000018ff037819 */ /* 0x000fc80000011603 */
[----:B------:R-:W-:-:S13]  /*16810*/  ISETP.NE.U32.AND P2, PT, R3, RZ, PT ;  /* 0x000000ff0300720c */ /* 0x000fda0003f45070 */
[----:B------:R-:W-:Y:S05]  /*16820*/  @P2 BRA `(.L_x_650) ;  /* 0x0000000000282947 */ /* 0x000fea0003800000 */
[----:B------:R-:W-:-:S04]  /*16830*/  SHF.L.U32 R3, R0, 0x1, RZ ;  /* 0x0000000100037819 */ /* 0x000fc800000006ff */
[----:B------:R-:W-:-:S13]  /*16840*/  ISETP.NE.AND P2, PT, R3, RZ, PT ;  /* 0x000000ff0300720c */ /* 0x000fda0003f45270 */
[----:B------:R-:W-:Y:S01]  /*16850*/  @P2 FFMA R162, R0, 1.84467440737095516160e+19, RZ ;  /* 0x5f80000000a22823 */ /* 0x000fe200000000ff */
[----:B------:R-:W-:Y:S08]  /*16860*/  @!P2 MUFU.RCP R5, R0 ;  /* 0x000000000005a308 */ /* 0x000ff00000001000 */
[----:B------:R-:W1:Y:S02]  /*16870*/  @P2 MUFU.RCP R3, R162 ;  /* 0x000000a200032308 */ /* 0x000e640000001000 */
[----:B-1----:R-:W-:-:S04]  /*16880*/  @P2 FFMA R164, R162, R3, -1 ;  /* 0xbf800000a2a42423 */ /* 0x002fc80000000003 */
[----:B------:R-:W-:-:S04]  /*16890*/  @P2 FADD.FTZ R164, -R164, -RZ ;  /* 0x800000ffa4a42221 */ /* 0x000fc80000010100 */
[----:B------:R-:W-:-:S04]  /*168a0*/  @P2 FFMA R3, R3, R164, R3 ;  /* 0x000000a403032223 */ /* 0x000fc80000000003 */
[----:B------:R-:W-:Y:S01]  /*168b0*/  @P2 FFMA R5, R3, 1.84467440737095516160e+19, RZ ;  /* 0x5f80000003052823 */ /* 0x000fe200000000ff */
[----:B------:R-:W-:Y:S06]  /*168c0*/  BRA `(.L_x_651) ;  /* 0x0000000000887947 */ /* 0x000fec0003800000 */
.L_x_650:
[----:B------:R-:W-:-:S04]  /*168d0*/  IADD3 R5, R3, -0xfd, RZ ;  /* 0xffffff0303057810 */ /* 0x000fc80007ffe0ff */
[----:B------:R-:W-:-:S13]  /*168e0*/  ISETP.GT.U32.AND P2, PT, R5, 0x1, PT ;  /* 0x000000010500780c */ /* 0x000fda0003f44070 */
[----:B------:R-:W-:Y:S05]  /*168f0*/  @P2 BRA `(.L_x_652) ;  /* 0x0000000000782947 */ /* 0x000fea0003800000 */
[----:B------:R-:W-:Y:S02]  /*16900*/  LOP3.LUT R177, R0, 0x7fffff, RZ, 0xc0, !PT ;  /* 0x007fffff00b17812 */ /* 0x000fe400078ec0ff */
[----:B------:R-:W-:Y:S02]  /*16910*/  MOV R166, 0x3 ;  /* 0x0000000300a67802 */ /* 0x000fe40000000f00 */
[----:B------:R-:W-:Y:S02]  /*16920*/  LOP3.LUT R177, R177, 0x3f800000, RZ, 0xfc, !PT ;  /* 0x3f800000b1b17812 */ /* 0x000fe400078efcff */
[----:B------:R-:W-:Y:S02]  /*16930*/  SHF.L.U32 R173, R166, R5, RZ ;  /* 0x00000005a6ad7219 */ /* 0x000fe400000006ff */
[----:B------:R-:W1:Y:S01]  /*16940*/  MUFU.RCP R164, R177 ;  /* 0x000000b100a47308 */ /* 0x000e620000001000 */
[----:B------:R-:W-:Y:S01]  /*16950*/  IADD3 R3, R3, -0xfc, RZ ;  /* 0xffffff0403037810 */ /* 0x000fe20007ffe0ff */
[----:B-1----:R-:W-:-:S04]  /*16960*/  FFMA R175, R177, R164, -1 ;  /* 0xbf800000b1af7423 */ /* 0x002fc800000000a4 */
[----:B------:R-:W-:-:S04]  /*16970*/  FADD.FTZ R175, -R175, -RZ ;  /* 0x800000ffafaf7221 */ /* 0x000fc80000010100 */
[CCC-:B------:R-:W-:Y:S01]  /*16980*/  FFMA.RM R162, R164.reuse, R175.reuse, R164.reuse ;  /* 0x000000afa4a27223 */ /* 0x1c0fe200000040a4 */
[----:B------:R-:W-:-:S04]  /*16990*/  FFMA.RP R175, R164, R175, R164 ;  /* 0x000000afa4af7223 */ /* 0x000fc800000080a4 */
[C---:B------:R-:W-:Y:S02]  /*169a0*/  LOP3.LUT R164, R162.reuse, 0x7fffff, RZ, 0xc0, !PT ;  /* 0x007fffffa2a47812 */ /* 0x040fe400078ec0ff */
[----:B------:R-:W-:Y:S02]  /*169b0*/  FSETP.NEU.FTZ.AND P2, PT, R162, R175, PT ;  /* 0x000000afa200720b */ /* 0x000fe40003f5d000 */
[----:B------:R-:W-:Y:S02]  /*169c0*/  LOP3.LUT R162, R164, 0x800000, RZ, 0xfc, !PT ;  /* 0x00800000a4a27812 */ /* 0x000fe400078efcff */
[----:B------:R-:W-:Y:S02]  /*169d0*/  SEL R164, RZ, 0xffffffff, !P2 ;  /* 0xffffffffffa47807 */ /* 0x000fe40005000000 */
[----:B------:R-:W-:Y:S02]  /*169e0*/  LOP3.LUT R166, R173, R162, RZ, 0xc0, !PT ;  /* 0x000000a2ada67212 */ /* 0x000fe400078ec0ff */
[----:B------:R-:W-:Y:S01]  /*169f0*/  SHF.R.U32.HI R3, RZ, R3, R162 ;  /* 0x00000003ff037219 */ /* 0x000fe200000116a2 */
[----:B------:R-:W-:Y:S01]  /*16a00*/  IMAD.MOV R164, RZ, RZ, -R164 ;  /* 0x000000ffffa47224 */ /* 0x000fe200078e0aa4 */
[----:B------:R-:W-:-:S04]  /*16a10*/  SHF.R.U32.HI R166, RZ, R5, R166 ;  /* 0x00000005ffa67219 */ /* 0x000fc800000116a6 */
[----:B------:R-:W-:Y:S02]  /*16a20*/  LOP3.LUT P3, RZ, R164, R5, R162, 0xf8, !PT ;  /* 0x00000005a4ff7212 */ /* 0x000fe4000786f8a2 */
[C---:B------:R-:W-:Y:S02]  /*16a30*/  LOP3.LUT P2, RZ, R166.reuse, 0x1, RZ, 0xc0, !PT ;  /* 0x00000001a6ff7812 */ /* 0x040fe4000784c0ff */
[----:B------:R-:W-:-:S04]  /*16a40*/  LOP3.LUT P4, RZ, R166, 0x2, RZ, 0xc0, !PT ;  /* 0x00000002a6ff7812 */ /* 0x000fc8000788c0ff */
[----:B------:R-:W-:Y:S02]  /*16a50*/  PLOP3.LUT P2, PT, P2, P3, P4, 0xe0, 0x0 ;  /* 0x000000000000781c */ /* 0x000fe40001747c40 */
[----:B------:R-:W-:Y:S02]  /*16a60*/  LOP3.LUT P3, RZ, R0, 0x7fffff, RZ, 0xc0, !PT ;  /* 0x007fffff00ff7812 */ /* 0x000fe4000786c0ff */
[----:B------:R-:W-:-:S04]  /*16a70*/  SEL R5, RZ, 0x1, !P2 ;  /* 0x00000001ff057807 */ /* 0x000fc80005000000 */
[----:B------:R-:W-:-:S04]  /*16a80*/  IADD3 R5, -R5, RZ, RZ ;  /* 0x000000ff05057210 */ /* 0x000fc80007ffe1ff */
[----:B------:R-:W-:-:S13]  /*16a90*/  ISETP.GE.AND P2, PT, R5, RZ, PT ;  /* 0x000000ff0500720c */ /* 0x000fda0003f46270 */
[----:B------:R-:W-:-:S04]  /*16aa0*/  @!P2 IADD3 R3, R3, 0x1, RZ ;  /* 0x000000010303a810 */ /* 0x000fc80007ffe0ff */
[----:B------:R-:W-:-:S04]  /*16ab0*/  @!P3 SHF.L.U32 R3, R3, 0x1, RZ ;  /* 0x000000010303b819 */ /* 0x000fc800000006ff */
[----:B------:R-:W-:Y:S01]  /*16ac0*/  LOP3.LUT R5, R3, 0x80000000, R0, 0xf8, !PT ;  /* 0x8000000003057812 */ /* 0x000fe200078ef800 */
[----:B------:R-:W-:Y:S06]  /*16ad0*/  BRA `(.L_x_651) ;  /* 0x0000000000047947 */ /* 0x000fec0003800000 */
.L_x_652:
[----:B------:R1:W2:Y:S02]  /*16ae0*/  MUFU.RCP R5, R0 ;  /* 0x0000000000057308 */ /* 0x0002a40000001000 */
.L_x_651:
[----:B------:R-:W-:Y:S05]  /*16af0*/  BSYNC B0 ;  /* 0x0000000000007941 */ /* 0x000fea0003800000 */
.L_x_649:
[----:B-12---:R-:W-:Y:S02]  /*16b00*/  MOV R0, R5 ;  /* 0x0000000500007202 */ /* 0x006fe40000000f00 */
[----:B------:R-:W-:-:S04]  /*16b10*/  MOV R5, 0x0 ;  /* 0x0000000000057802 */ /* 0x000fc80000000f00 */
[----:B------:R-:W-:Y:S05]  /*16b20*/  RET.REL.NODEC R4 `(_ZN7cutlass13device_kernelINS_4gemm6kernel13GemmUniversalIN4cute5tupleIJiiiiEEENS1_10collective13CollectiveMmaINS1_34MainloopSm90TmaGmmaWarpSpecializedILi4ENS5_IJNS4_1CILi2EEENSA_ILi1EEESC_EEENS1_35KernelTmaWarpSpecializedCooperativeEEENS5_IJNSA_ILi256EEENSA_ILi128EEENSA_ILi64EEEEEENS_10bfloat16_tENS5_IJlSC_lEEESK_SL_NS4_8TiledMMAINS4_8MMA_AtomIJNS4_4SM904GMMA28MMA_64x128x16_F32BF16BF16_SSILNSP_5MajorE0ELSR_0ELNSP_7ScaleInE1ELSS_1EEEEEENS4_6LayoutISD_NS5_IJSC_NSA_ILi0EEESW_EEEEENS5_IJNS4_10UnderscoreESZ_SZ_EEEEENS4_13SM90_TMA_LOADENS4_14ComposedLayoutINS4_7SwizzleILi3ELi4ELi3EEENS4_18smem_ptr_flag_bitsILi16EEENSV_INS5_IJNSA_ILi8EEESI_EEENS5_IJSI_SC_EEEEEEEvNS4_8identityENS4_23SM90_TMA_LOAD_MULTICASTES1C_vS1D_EENS_8epilogue10collective18CollectiveEpilogueINS1G_22Sm90TmaWarpSpecializedILi4ELi2ELi16ELb1ELb0EEEJSJ_NS5_IJSH_NSA_ILi32EEEEEESK_SL_SK_SL_NS1G_6fusion15FusionCallbacksIS1K_NS1N_13LinCombEltActINS1G_6thread4SiLuESK_fSK_fLNS_15FloatRoundStyleE2EEESJ_S1M_JEEES12_NS13_INS14_ILi2ELi4ELi3EEES17_NSV_INS5_IJS18_S1L_EEENS5_IJS1L_SC_EEEEEEENS4_17SM75_U32x4_LDSM_NENS4_14SM90_TMA_STOREES1Z_NS4_17SM90_U32x4_STSM_NENS4_9Copy_AtomIJS22_NS_6half_tEEEEvEEEvvEEEEvNT_6ParamsE) ;  /* 0xfffffe9404347950 */ /* 0x000fea0003c3ffff */
.L_x_653:
[----:B------:R-:W-:-:S00]  /*16b30*/  BRA `(.L_x_653) ;  /* 0xfffffffc00fc7947 */ /* 0x000fc0000383ffff */
[----:B------:R-:W-:-:S00]  /*16b40*/  NOP ;  /* 0x0000000000007918 */ /* 0x000fc00000000000 */
        /* <DEDUP_REMOVED lines=11> */
.L_x_654:


//--------------------- .nv.global.init           --------------------------
	.section	.nv.global.init,"aw",@progbits
.nv.global.init:
	.type		$str$22,@object
	.size		$str$22,($str$26 - $str$22)
$str$22:
        /*0000*/ 	.byte	0x6b, 0x5f, 0x74, 0x69, 0x6c, 0x65, 0x5f, 0x63, 0x6f, 0x75, 0x6e, 0x74, 0x20, 0x3e, 0x3d, 0x20
        /*0010*/ 	.byte	0x31, 0x00
	.type		$str$26,@object
	.size		$str$26,($str$27 - $str$26)
$str$26:
        /*0012*/ 	.byte	0x28, 0x61, 0x64, 0x64, 0x72, 0x65, 0x73, 0x73, 0x20, 0x26, 0x20, 0x6d, 0x61, 0x73, 0x6b, 0x29
        /*0022*/ 	.byte	0x20, 0x3d, 0x3d, 0x20, 0x30, 0x00
	.type		$str$27,@object
	.size		$str$27,($str$23 - $str$27)
$str$27:
        /*0028*/ 	.byte	0x2f, 0x74, 0x6d, 0x70, 0x2f, 0x63, 0x75, 0x74, 0x6c, 0x61, 0x73, 0x73, 0x5f, 0x73, 0x77, 0x65
        /*0038*/ 	.byte	0x65, 0x70, 0x5f, 0x73, 0x72, 0x63, 0x2f, 0x69, 0x6e, 0x63, 0x6c, 0x75, 0x64, 0x65, 0x2f, 0x63
        /*0048*/ 	.byte	0x75, 0x74, 0x65, 0x2f, 0x70, 0x6f, 0x69, 0x6e, 0x74, 0x65, 0x72, 0x5f, 0x66, 0x6c, 0x61, 0x67
        /*0058*/ 	.byte	0x67, 0x65, 0x64, 0x2e, 0x68, 0x70, 0x70, 0x00
	.type		$str$23,@object
	.size		$str$23,(__unnamed_2 - $str$23)
$str$23:
        /*0060*/ 	.byte	0x2f, 0x74, 0x6d, 0x70, 0x2f, 0x63, 0x75, 0x74, 0x6c, 0x61, 0x73, 0x73, 0x5f, 0x73, 0x77, 0x65
        /*0070*/ 	.byte	0x65, 0x70, 0x5f, 0x73, 0x72, 0x63, 0x2f, 0x69, 0x6e, 0x63, 0x6c, 0x75, 0x64, 0x65, 0x2f, 0x63
        /*0080*/ 	.byte	0x75, 0x74, 0x6c, 0x61, 0x73, 0x73, 0x2f, 0x67, 0x65, 0x6d, 0x6d, 0x2f, 0x63, 0x6f, 0x6c, 0x6c
        /*0090*/ 	.byte	0x65, 0x63, 0x74, 0x69, 0x76, 0x65, 0x2f, 0x73, 0x6d, 0x39, 0x30, 0x5f, 0x6d, 0x6d, 0x61, 0x5f
        /*00a0*/ 	.byte	0x74, 0x6d, 0x61, 0x5f, 0x67, 0x6d, 0x6d, 0x61, 0x5f, 0x73, 0x73, 0x5f, 0x77, 0x61, 0x72, 0x70
        /*00b0*/ 	.byte	0x73, 0x70, 0x65, 0x63, 0x69, 0x61, 0x6c, 0x69, 0x7a, 0x65, 0x64, 0x2e, 0x68, 0x70, 0x70, 0x00
	.type		__unnamed_2,@object
	.size		__unnamed_2,(__unnamed_1 - __unnamed_2)
__unnamed_2:
        /*00c0*/ 	.byte	0x61, 0x75, 0x74, 0x6f, 0x20, 0x63, 0x75, 0x74, 0x65, 0x3a, 0x3a, 0x61, 0x73, 0x5f, 0x70, 0x6f
        /* <DEDUP_REMOVED lines=27> */
        /*0280*/ 	.byte	0x3c, 0x34, 0x30, 0x39, 0x36, 0x3e, 0x3e, 0x3e, 0x3e, 0x3e, 0x5d, 0x00
	.type		__unnamed_1,@object
	.size		__unnamed_1,(.L_0 - __unnamed_1)
__unnamed_1:
        /* <DEDUP_REMOVED lines=182> */
        /*0dec*/ 	.byte	0x00
.L_0:


//--------------------- .nv.shared._ZN7cutlass13device_kernelINS_4gemm6kernel13GemmUniversalIN4cute5tupleIJiiiiEEENS1_10collective13CollectiveMmaINS1_34MainloopSm90TmaGmmaWarpSpecializedILi4ENS5_IJNS4_1CILi2EEENSA_ILi1EEESC_EEENS1_35KernelTmaWarpSpecializedCooperativeEEENS5_IJNSA_ILi256EEENSA_ILi128EEENSA_ILi64EEEEEENS_10bfloat16_tENS5_IJlSC_lEEESK_SL_NS4_8TiledMMAINS4_8MMA_AtomIJNS4_4SM904GMMA28MMA_64x128x16_F32BF16BF16_SSILNSP_5MajorE0ELSR_0ELNSP_7ScaleInE1ELSS_1EEEEEENS4_6LayoutISD_NS5_IJSC_NSA_ILi0EEESW_EEEEENS5_IJNS4_10UnderscoreESZ_SZ_EEEEENS4_13SM90_TMA_LOADENS4_14ComposedLayoutINS4_7SwizzleILi3ELi4ELi3EEENS4_18smem_ptr_flag_bitsILi16EEENSV_INS5_IJNSA_ILi8EEESI_EEENS5_IJSI_SC_EEEEEEEvNS4_8identityENS4_23SM90_TMA_LOAD_MULTICASTES1C_vS1D_EENS_8epilogue10collective18CollectiveEpilogueINS1G_22Sm90TmaWarpSpecializedILi4ELi2ELi16ELb1ELb0EEEJSJ_NS5_IJSH_NSA_ILi32EEEEEESK_SL_SK_SL_NS1G_6fusion15FusionCallbacksIS1K_NS1N_13LinCombEltActINS1G_6thread4SiLuESK_fSK_fLNS_15FloatRoundStyleE2EEESJ_S1M_JEEES12_NS13_INS14_ILi2ELi4ELi3EEES17_NSV_INS5_IJS18_S1L_EEENS5_IJS1L_SC_EEEEEEENS4_17SM75_U32x4_LDSM_NENS4_14SM90_TMA_STOREES1Z_NS4_17SM90_U32x4_STSM_NENS4_9Copy_AtomIJS22_NS_6half_tEEEEvEEEvvEEEEvNT_6ParamsE --------------------------
	.section	.nv.shared._ZN7cutlass13device_kernelINS_4gemm6kernel13GemmUniversalIN4cute5tupleIJiiiiEEENS1_10collective13CollectiveMmaINS1_34MainloopSm90TmaGmmaWarpSpecializedILi4ENS5_IJNS4_1CILi2EEENSA_ILi1EEESC_EEENS1_35KernelTmaWarpSpecializedCooperativeEEENS5_IJNSA_ILi256EEENSA_ILi128EEENSA_ILi64EEEEEENS_10bfloat16_tENS5_IJlSC_lEEESK_SL_NS4_8TiledMMAINS4_8MMA_AtomIJNS4_4SM904GMMA28MMA_64x128x16_F32BF16BF16_SSILNSP_5MajorE0ELSR_0ELNSP_7ScaleInE1ELSS_1EEEEEENS4_6LayoutISD_NS5_IJSC_NSA_ILi0EEESW_EEEEENS5_IJNS4_10UnderscoreESZ_SZ_EEEEENS4_13SM90_TMA_LOADENS4_14ComposedLayoutINS4_7SwizzleILi3ELi4ELi3EEENS4_18smem_ptr_flag_bitsILi16EEENSV_INS5_IJNSA_ILi8EEESI_EEENS5_IJSI_SC_EEEEEEEvNS4_8identityENS4_23SM90_TMA_LOAD_MULTICASTES1C_vS1D_EENS_8epilogue10collective18CollectiveEpilogueINS1G_22Sm90TmaWarpSpecializedILi4ELi2ELi16ELb1ELb0EEEJSJ_NS5_IJSH_NSA_ILi32EEEEEESK_SL_SK_SL_NS1G_6fusion15FusionCallbacksIS1K_NS1N_13LinCombEltActINS1G_6thread4SiLuESK_fSK_fLNS_15FloatRoundStyleE2EEESJ_S1M_JEEES12_NS13_INS14_ILi2ELi4ELi3EEES17_NSV_INS5_IJS18_S1L_EEENS5_IJS1L_SC_EEEEEEENS4_17SM75_U32x4_LDSM_NENS4_14SM90_TMA_STOREES1Z_NS4_17SM90_U32x4_STSM_NENS4_9Copy_AtomIJS22_NS_6half_tEEEEvEEEvvEEEEvNT_6ParamsE,"aw",@nobits
	.sectionflags	@""
	.align	16
	.zero		1024


//--------------------- .nv.shared.reserved.0     --------------------------
	.section	.nv.shared.reserved.0,"aw",@nobits
	.weak		__nv_reservedSMEM_offset_0_alias
	.size		__nv_reservedSMEM_offset_0_alias, 0, 0
	.other		__nv_reservedSMEM_offset_0_alias,@"STO_CUDA_RESERVED_SHARED STV_DEFAULT"
__nv_reservedSMEM_offset_0_alias:
	.zero		0


//--------------------- .nv.global                --------------------------
	.section	.nv.global,"aw",@nobits
.nv.global:
	.type		_ZN39_INTERNAL_43f66bf3_4_k_cu_2a8742e3_27634cute1_E,@object
	.size		_ZN39_INTERNAL_43f66bf3_4_k_cu_2a8742e3_27634cute1_E,(_ZN39_INTERNAL_43f66bf3_4_k_cu_2a8742e3_27634cuda3std3__45__cpo6cbeginE - _ZN39_INTERNAL_43f66bf3_4_k_cu_2a8742e3_27634cute1_E)
_ZN39_INTERNAL_43f66bf3_4_k_cu_2a8742e3_27634cute1_E:
	.zero		1
	.type		_ZN39_INTERNAL_43f66bf3_4_k_cu_2a8742e3_27634cuda3std3__45__cpo6cbeginE,@object
	.size		_ZN39_INTERNAL_43f66bf3_4_k_cu_2a8742e3_27634cuda3std3__45__cpo6cbeginE,(_ZN39_INTERNAL_43f66bf3_4_k_cu_2a8742e3_27634cuda3std3__48in_placeE - _ZN39_INTERNAL_43f66bf3_4_k_cu_2a8742e3_27634cuda3std3__45__cpo6cbeginE)
_ZN39_INTERNAL_43f66bf3_4_k_cu_2a8742e3_27634cuda3std3__45__cpo6cbeginE:
	.zero		1
	.type		_ZN39_INTERNAL_43f66bf3_4_k_cu_2a8742e3_27634cuda3std3__48in_placeE,@object
	.size		_ZN39_INTERNAL_43f66bf3_4_k_cu_2a8742e3_27634cuda3std3__48in_placeE,(_ZN39_INTERNAL_43f66bf3_4_k_cu_2a8742e3_27634cuda3std6ranges3__45__cpo9iter_moveE - _ZN39_INTERNAL_43f66bf3_4_k_cu_2a8742e3_27634cuda3std3__48in_placeE)
_ZN39_INTERNAL_43f66bf3_4_k_cu_2a8742e3_27634cuda3std3__48in_placeE:
	.zero		1
	.type		_ZN39_INTERNAL_43f66bf3_4_k_cu_2a8742e3_27634cuda3std6ranges3__45__cpo9iter_moveE,@object
	.size		_ZN39_INTERNAL_43f66bf3_4_k_cu_2a8742e3_27634cuda3std6ranges3__45__cpo9iter_moveE,(_ZN39_INTERNAL_43f66bf3_4_k_cu_2a8742e3_27634cuda3std3__45__cpo5beginE - _ZN39_INTERNAL_43f66bf3_4_k_cu_2a8742e3_27634cuda3std6ranges3__45__cpo9iter_moveE)
_ZN39_INTERNAL_43f66bf3_4_k_cu_2a8742e3_27634cuda3std6ranges3__45__cpo9iter_moveE:
	.zero		1
	.type		_ZN39_INTERNAL_43f66bf3_4_k_cu_2a8742e3_27634cuda3std3__45__cpo5beginE,@object
	.size		_ZN39_INTERNAL_43f66bf3_4_k_cu_2a8742e3_27634cuda3std3__45__cpo5beginE,(_ZN39_INTERNAL_43f66bf3_4_k_cu_2a8742e3_27634cuda3std3__441_GLOBAL__N__43f66bf3_4_k_cu_2a8742e3_27636ignoreE - _ZN39_INTERNAL_43f66bf3_4_k_cu_2a8742e3_27634cuda3std3__45__cpo5beginE)
_ZN39_INTERNAL_43f66bf3_4_k_cu_2a8742e3_27634cuda3std3__45__cpo5beginE:
	.zero		1
	.type		_ZN39_INTERNAL_43f66bf3_4_k_cu_2a8742e3_27634cuda3std3__441_GLOBAL__N__43f66bf3_4_k_cu_2a8742e3_27636ignoreE,@object
	.size		_ZN39_INTERNAL_43f66bf3_4_k_cu_2a8742e3_27634cuda3std3__441_GLOBAL__N__43f66bf3_4_k_cu_2a8742e3_27636ignoreE,(_ZN39_INTERNAL_43f66bf3_4_k_cu_2a8742e3_27634cute7productE - _ZN39_INTERNAL_43f66bf3_4_k_cu_2a8742e3_27634cuda3std3__441_GLOBAL__N__43f66bf3_4_k_cu_2a8742e3_27636ignoreE)
_ZN39_INTERNAL_43f66bf3_4_k_cu_2a8742e3_27634cuda3std3__441_GLOBAL__N__43f66bf3_4_k_cu_2a8742e3_27636ignoreE:
	.zero		1
	.type		_ZN39_INTERNAL_43f66bf3_4_k_cu_2a8742e3_27634cute7productE,@object
	.size		_ZN39_INTERNAL_43f66bf3_4_k_cu_2a8742e3_27634cute7productE,(_ZN39_INTERNAL_43f66bf3_4_k_cu_2a8742e3_27634cuda3std3__45__cpo3endE - _ZN39_INTERNAL_43f66bf3_4_k_cu_2a8742e3_27634cute7productE)
_ZN39_INTERNAL_43f66bf3_4_k_cu_2a8742e3_27634cute7productE:
	.zero		1
	.type		_ZN39_INTERNAL_43f66bf3_4_k_cu_2a8742e3_27634cuda3std3__45__cpo3endE,@object
	.size		_ZN39_INTERNAL_43f66bf3_4_k_cu_2a8742e3_27634cuda3std3__45__cpo3endE,(_ZN39_INTERNAL_43f66bf3_4_k_cu_2a8742e3_27634cuda3std3__419piecewise_constructE - _ZN39_INTERNAL_43f66bf3_4_k_cu_2a8742e3_27634cuda3std3__45__cpo3endE)
_ZN39_INTERNAL_43f66bf3_4_k_cu_2a8742e3_27634cuda3std3__45__cpo3endE:
	.zero		1
	.type		_ZN39_INTERNAL_43f66bf3_4_k_cu_2a8742e3_27634cuda3std3__419piecewise_constructE,@object
	.size		_ZN39_INTERNAL_43f66bf3_4_k_cu_2a8742e3_27634cuda3std3__419piecewise_constructE,(_ZN39_INTERNAL_43f66bf3_4_k_cu_2a8742e3_27634cuda3std3__45__cpo4cendE - _ZN39_INTERNAL_43f66bf3_4_k_cu_2a8742e3_27634cuda3std3__419piecewise_constructE)
_ZN39_INTERNAL_43f66bf3_4_k_cu_2a8742e3_27634cuda3std3__419piecewise_constructE:
	.zero		1
	.type		_ZN39_INTERNAL_43f66bf3_4_k_cu_2a8742e3_27634cuda3std3__45__cpo4cendE,@object
	.size		_ZN39_INTERNAL_43f66bf3_4_k_cu_2a8742e3_27634cuda3std3__45__cpo4cendE,(_ZN39_INTERNAL_43f66bf3_4_k_cu_2a8742e3_27634cuda3std6ranges3__45__cpo4swapE - _ZN39_INTERNAL_43f66bf3_4_k_cu_2a8742e3_27634cuda3std3__45__cpo4cendE)
_ZN39_INTERNAL_43f66bf3_4_k_cu_2a8742e3_27634cuda3std3__45__cpo4cendE:
	.zero		1
	.type		_ZN39_INTERNAL_43f66bf3_4_k_cu_2a8742e3_27634cuda3std6ranges3__45__cpo4swapE,@object
	.size		_ZN39_INTERNAL_43f66bf3_4_k_cu_2a8742e3_27634cuda3std6ranges3__45__cpo4swapE,(.L_9 - _ZN39_INTERNAL_43f66bf3_4_k_cu_2a8742e3_27634cuda3std6ranges3__45__cpo4swapE)
_ZN39_INTERNAL_43f66bf3_4_k_cu_2a8742e3_27634cuda3std6ranges3__45__cpo4swapE:
	.zero		1
.L_9:


//--------------------- .nv.constant0._ZN7cutlass13device_kernelINS_4gemm6kernel13GemmUniversalIN4cute5tupleIJiiiiEEENS1_10collective13CollectiveMmaINS1_34MainloopSm90TmaGmmaWarpSpecializedILi4ENS5_IJNS4_1CILi2EEENSA_ILi1EEESC_EEENS1_35KernelTmaWarpSpecializedCooperativeEEENS5_IJNSA_ILi256EEENSA_ILi128EEENSA_ILi64EEEEEENS_10bfloat16_tENS5_IJlSC_lEEESK_SL_NS4_8TiledMMAINS4_8MMA_AtomIJNS4_4SM904GMMA28MMA_64x128x16_F32BF16BF16_SSILNSP_5MajorE0ELSR_0ELNSP_7ScaleInE1ELSS_1EEEEEENS4_6LayoutISD_NS5_IJSC_NSA_ILi0EEESW_EEEEENS5_IJNS4_10UnderscoreESZ_SZ_EEEEENS4_13SM90_TMA_LOADENS4_14ComposedLayoutINS4_7SwizzleILi3ELi4ELi3EEENS4_18smem_ptr_flag_bitsILi16EEENSV_INS5_IJNSA_ILi8EEESI_EEENS5_IJSI_SC_EEEEEEEvNS4_8identityENS4_23SM90_TMA_LOAD_MULTICASTES1C_vS1D_EENS_8epilogue10collective18CollectiveEpilogueINS1G_22Sm90TmaWarpSpecializedILi4ELi2ELi16ELb1ELb0EEEJSJ_NS5_IJSH_NSA_ILi32EEEEEESK_SL_SK_SL_NS1G_6fusion15FusionCallbacksIS1K_NS1N_13LinCombEltActINS1G_6thread4SiLuESK_fSK_fLNS_15FloatRoundStyleE2EEESJ_S1M_JEEES12_NS13_INS14_ILi2ELi4ELi3EEES17_NSV_INS5_IJS18_S1L_EEENS5_IJS1L_SC_EEEEEEENS4_17SM75_U32x4_LDSM_NENS4_14SM90_TMA_STOREES1Z_NS4_17SM90_U32x4_STSM_NENS4_9Copy_AtomIJS22_NS_6half_tEEEEvEEEvvEEEEvNT_6ParamsE --------------------------
	.section	.nv.constant0._ZN7cutlass13device_kernelINS_4gemm6kernel13GemmUniversalIN4cute5tupleIJiiiiEEENS1_10collective13CollectiveMmaINS1_34MainloopSm90TmaGmmaWarpSpecializedILi4ENS5_IJNS4_1CILi2EEENSA_ILi1EEESC_EEENS1_35KernelTmaWarpSpecializedCooperativeEEENS5_IJNSA_ILi256EEENSA_ILi128EEENSA_ILi64EEEEEENS_10bfloat16_tENS5_IJlSC_lEEESK_SL_NS4_8TiledMMAINS4_8MMA_AtomIJNS4_4SM904GMMA28MMA_64x128x16_F32BF16BF16_SSILNSP_5MajorE0ELSR_0ELNSP_7ScaleInE1ELSS_1EEEEEENS4_6LayoutISD_NS5_IJSC_NSA_ILi0EEESW_EEEEENS5_IJNS4_10UnderscoreESZ_SZ_EEEEENS4_13SM90_TMA_LOADENS4_14ComposedLayoutINS4_7SwizzleILi3ELi4ELi3EEENS4_18smem_ptr_flag_bitsILi16EEENSV_INS5_IJNSA_ILi8EEESI_EEENS5_IJSI_SC_EEEEEEEvNS4_8identityENS4_23SM90_TMA_LOAD_MULTICASTES1C_vS1D_EENS_8epilogue10collective18CollectiveEpilogueINS1G_22Sm90TmaWarpSpecializedILi4ELi2ELi16ELb1ELb0EEEJSJ_NS5_IJSH_NSA_ILi32EEEEEESK_SL_SK_SL_NS1G_6fusion15FusionCallbacksIS1K_NS1N_13LinCombEltActINS1G_6thread4SiLuESK_fSK_fLNS_15FloatRoundStyleE2EEESJ_S1M_JEEES12_NS13_INS14_ILi2ELi4ELi3EEES17_NSV_INS5_IJS18_S1L_EEENS5_IJS1L_SC_EEEEEEENS4_17SM75_U32x4_LDSM_NENS4_14SM90_TMA_STOREES1Z_NS4_17SM90_U32x4_STSM_NENS4_9Copy_AtomIJS22_NS_6half_tEEEEvEEEvvEEEEvNT_6ParamsE,"a",@progbits
	.sectionflags	@""
	.align	4
.nv.constant0._ZN7cutlass13device_kernelINS_4gemm6kernel13GemmUniversalIN4cute5tupleIJiiiiEEENS1_10collective13CollectiveMmaINS1_34MainloopSm90TmaGmmaWarpSpecializedILi4ENS5_IJNS4_1CILi2EEENSA_ILi1EEESC_EEENS1_35KernelTmaWarpSpecializedCooperativeEEENS5_IJNSA_ILi256EEENSA_ILi128EEENSA_ILi64EEEEEENS_10bfloat16_tENS5_IJlSC_lEEESK_SL_NS4_8TiledMMAINS4_8MMA_AtomIJNS4_4SM904GMMA28MMA_64x128x16_F32BF16BF16_SSILNSP_5MajorE0ELSR_0ELNSP_7ScaleInE1ELSS_1EEEEEENS4_6LayoutISD_NS5_IJSC_NSA_ILi0EEESW_EEEEENS5_IJNS4_10UnderscoreESZ_SZ_EEEEENS4_13SM90_TMA_LOADENS4_14ComposedLayoutINS4_7SwizzleILi3ELi4ELi3EEENS4_18smem_ptr_flag_bitsILi16EEENSV_INS5_IJNSA_ILi8EEESI_EEENS5_IJSI_SC_EEEEEEEvNS4_8identityENS4_23SM90_TMA_LOAD_MULTICASTES1C_vS1D_EENS_8epilogue10collective18CollectiveEpilogueINS1G_22Sm90TmaWarpSpecializedILi4ELi2ELi16ELb1ELb0EEEJSJ_NS5_IJSH_NSA_ILi32EEEEEESK_SL_SK_SL_NS1G_6fusion15FusionCallbacksIS1K_NS1N_13LinCombEltActINS1G_6thread4SiLuESK_fSK_fLNS_15FloatRoundStyleE2EEESJ_S1M_JEEES12_NS13_INS14_ILi2ELi4ELi3EEES17_NSV_INS5_IJS18_S1L_EEENS5_IJS1L_SC_EEEEEEENS4_17SM75_U32x4_LDSM_NENS4_14SM90_TMA_STOREES1Z_NS4_17SM90_U32x4_STSM_NENS4_9Copy_AtomIJS22_NS_6half_tEEEEvEEEvvEEEEvNT_6ParamsE:
	.zero		2432


//--------------------- SYMBOLS --------------------------

	.type		.nv.reservedSmem.offset0,@object
	.size		.nv.reservedSmem.offset0,0x4
	.type		__assertfail,@function
